	.target	sm_100a

	.elftype	@"ET_EXEC"


//--------------------- .note.nv.tkinfo           --------------------------
	.section	.note.nv.tkinfo,"",@"SHT_NOTE"
	.sectionflags	@"SHF_NOTE_NV_TKINFO"
	.tkinfo
        /*0018*/ 	.word	0x00000002
        /*0030*/ 	.string	""
        /*0030*/ 	.string	"ptxas"
        /*0030*/ 	.string	"Cuda compilation tools, release 13.0, V13.0.88"
        /*0030*/ 	.string	"Build cuda_13.0.r13.0/compiler.36424714_0"
        /*0030*/ 	.string	"-arch sm_100a -m 64 "



//--------------------- .note.nv.cuinfo           --------------------------
	.section	.note.nv.cuinfo,"",@"SHT_NOTE"
	.sectionflags	@"SHF_NOTE_NV_CUINFO"
        /*0018*/ 	.short	0x0002
        /*001a*/ 	.short	0x0064
        /*001c*/ 	.short	0x0082
	.zero		2


//--------------------- .nv.info                  --------------------------
	.section	.nv.info,"",@"SHT_CUDA_INFO"
	.align	4


	//----- nvinfo : EIATTR_REGCOUNT
	.align		4
        /*0000*/ 	.byte	0x04, 0x2f
        /*0002*/ 	.short	(.L_19 - .L_18)
	.align		4
.L_18:
        /*0004*/ 	.word	index@(_ZN7cutlass13device_kernelINS_4gemm6kernel13GemmUniversalIN4cute5tupleIJiiiiEEENS1_10collective13CollectiveMmaINS1_46MainloopSm100TmaUmmaWarpSpecializedBlockScaledILi2ELi2ELi1ENS5_IJNS4_1CILi2EEESB_NSA_ILi1EEEEEEEENS5_IJNSA_ILi256EEESF_SF_EEENS5_IJNS_12float_e4m3_tENS_13float_ue8m0_tEEEENS5_IJNS5_IJlSC_lEEENS4_6LayoutINS5_IJNS5_IJNS5_IJNSA_ILi32EEENSA_ILi4EEEEEEiEEESP_NS5_IJSC_iEEEEEENS5_IJNS5_IJNS5_IJNSA_ILi16EEESN_EEEiEEENS5_IJNS5_IJNSA_ILi0EEESC_EEENSA_ILi512EEEEEENS5_IJSV_iEEEEEEEEEEESJ_S12_NS4_8TiledMMAINS4_8MMA_AtomIJNS4_27SM100_MMA_MXF8F6F4_2x1SM_SSISH_SH_fSI_Li256ELi256ELNS4_4UMMA5MajorE0ELS17_0ELNS16_7ScaleInE0ELS18_0EEEEEENSL_INS5_IJSC_SC_SC_EEENS5_IJSV_SV_SV_EEEEENS5_IJNS4_10UnderscoreES1E_S1E_EEEEENS5_IJNS4_28SM100_TMA_2SM_LOAD_MULTICASTES1H_EEENS5_IJNS4_14ComposedLayoutINS4_7SwizzleILi3ELi4ELi3EEENS4_18smem_ptr_flag_bitsILi8EEENSL_INS5_IJNSA_ILi8EEENSA_ILi128EEEEEENS5_IJS1P_SC_EEEEEEENSL_INS5_IJNS5_IJNS5_IJSO_SC_EEENS5_IJSM_SC_EEEEEESC_NS5_IJSN_SB_EEEEEENS5_IJNS5_IJNS5_IJST_SX_EEESW_EEESV_NS5_IJSC_SX_EEEEEEEEEEEvNS4_8identityENS5_IJNS4_18SM100_TMA_2SM_LOADES1H_EEENS5_IJS1T_NSL_INS5_IJNS5_IJNS5_IJSO_SB_EEES1V_EEESC_S1X_EEENS5_IJS20_SV_NS5_IJSC_NSA_ILi1024EEEEEEEEEEEEEEvS25_EENS_8epilogue10collective18CollectiveEpilogueINS2H_23Sm100TmaWarpSpecializedILi4ELi2ELi64ELb1ELb0EEEJNS5_IJS1P_SF_SF_EEENS5_IJNSL_IS1P_SC_EENSL_INSA_ILi64EEESC_EEEEENS_10bfloat16_tESK_S2R_SK_NS2H_6fusion15FusionCallbacksIS2L_NS2S_17LinearCombinationIS2R_fS2R_fLNS_15FloatRoundStyleE2EEES2M_S2Q_JEEENS4_5SM1004TMEM4LOAD26SM100_TMEM_LOAD_32dp32b64xENS4_13SM90_TMA_LOADENS1J_IS1L_NS1M_ILi16EEENSL_INS5_IJS1O_S2O_EEENS5_IJS2O_SC_EEEEEEENS4_39AutoVectorizingCopyWithAssumedAlignmentILi128EEENS4_14SM90_TMA_STOREES37_S39_S39_EEEvvEEEEvNT_6ParamsE)
        /*0008*/ 	.word	0x000000a8


	//----- nvinfo : EIATTR_FRAME_SIZE
	.align		4
.L_19:
        /*000c*/ 	.byte	0x04, 0x11
        /*000e*/ 	.short	(.L_21 - .L_20)
	.align		4
.L_20:
        /*0010*/ 	.word	index@($__internal_2_$__cuda_sm10x_tcgen05_guardrail_trap_unallocated_columns_being_dealloced)
        /*0014*/ 	.word	0x00000000


	//----- nvinfo : EIATTR_FRAME_SIZE
	.align		4
.L_21:
        /*0018*/ 	.byte	0x04, 0x11
        /*001a*/ 	.short	(.L_23 - .L_22)
	.align		4
.L_22:
        /*001c*/ 	.word	index@($__internal_1_$__cuda_sm10x_tcgen05_guardrail_trap_phase_invalid_during_alloc)
        /*0020*/ 	.word	0x00000000


	//----- nvinfo : EIATTR_FRAME_SIZE
	.align		4
.L_23:
        /*0024*/ 	.byte	0x04, 0x11
        /*0026*/ 	.short	(.L_25 - .L_24)
	.align		4
.L_24:
        /*0028*/ 	.word	index@($__internal_0_$__cuda_sm10x_tcgen05_guardrail_trap_col_being_dealloced_not_returned_by_alloc)
        /*002c*/ 	.word	0x00000000


	//----- nvinfo : EIATTR_FRAME_SIZE
	.align		4
.L_25:
        /*0030*/ 	.byte	0x04, 0x11
        /*0032*/ 	.short	(.L_27 - .L_26)
	.align		4
.L_26:
        /*0034*/ 	.word	index@(_ZN7cutlass13device_kernelINS_4gemm6kernel13GemmUniversalIN4cute5tupleIJiiiiEEENS1_10collective13CollectiveMmaINS1_46MainloopSm100TmaUmmaWarpSpecializedBlockScaledILi2ELi2ELi1ENS5_IJNS4_1CILi2EEESB_NSA_ILi1EEEEEEEENS5_IJNSA_ILi256EEESF_SF_EEENS5_IJNS_12float_e4m3_tENS_13float_ue8m0_tEEEENS5_IJNS5_IJlSC_lEEENS4_6LayoutINS5_IJNS5_IJNS5_IJNSA_ILi32EEENSA_ILi4EEEEEEiEEESP_NS5_IJSC_iEEEEEENS5_IJNS5_IJNS5_IJNSA_ILi16EEESN_EEEiEEENS5_IJNS5_IJNSA_ILi0EEESC_EEENSA_ILi512EEEEEENS5_IJSV_iEEEEEEEEEEESJ_S12_NS4_8TiledMMAINS4_8MMA_AtomIJNS4_27SM100_MMA_MXF8F6F4_2x1SM_SSISH_SH_fSI_Li256ELi256ELNS4_4UMMA5MajorE0ELS17_0ELNS16_7ScaleInE0ELS18_0EEEEEENSL_INS5_IJSC_SC_SC_EEENS5_IJSV_SV_SV_EEEEENS5_IJNS4_10UnderscoreES1E_S1E_EEEEENS5_IJNS4_28SM100_TMA_2SM_LOAD_MULTICASTES1H_EEENS5_IJNS4_14ComposedLayoutINS4_7SwizzleILi3ELi4ELi3EEENS4_18smem_ptr_flag_bitsILi8EEENSL_INS5_IJNSA_ILi8EEENSA_ILi128EEEEEENS5_IJS1P_SC_EEEEEEENSL_INS5_IJNS5_IJNS5_IJSO_SC_EEENS5_IJSM_SC_EEEEEESC_NS5_IJSN_SB_EEEEEENS5_IJNS5_IJNS5_IJST_SX_EEESW_EEESV_NS5_IJSC_SX_EEEEEEEEEEEvNS4_8identityENS5_IJNS4_18SM100_TMA_2SM_LOADES1H_EEENS5_IJS1T_NSL_INS5_IJNS5_IJNS5_IJSO_SB_EEES1V_EEESC_S1X_EEENS5_IJS20_SV_NS5_IJSC_NSA_ILi1024EEEEEEEEEEEEEEvS25_EENS_8epilogue10collective18CollectiveEpilogueINS2H_23Sm100TmaWarpSpecializedILi4ELi2ELi64ELb1ELb0EEEJNS5_IJS1P_SF_SF_EEENS5_IJNSL_IS1P_SC_EENSL_INSA_ILi64EEESC_EEEEENS_10bfloat16_tESK_S2R_SK_NS2H_6fusion15FusionCallbacksIS2L_NS2S_17LinearCombinationIS2R_fS2R_fLNS_15FloatRoundStyleE2EEES2M_S2Q_JEEENS4_5SM1004TMEM4LOAD26SM100_TMEM_LOAD_32dp32b64xENS4_13SM90_TMA_LOADENS1J_IS1L_NS1M_ILi16EEENSL_INS5_IJS1O_S2O_EEENS5_IJS2O_SC_EEEEEEENS4_39AutoVectorizingCopyWithAssumedAlignmentILi128EEENS4_14SM90_TMA_STOREES37_S39_S39_EEEvvEEEEvNT_6ParamsE)
        /*0038*/ 	.word	0x00000000


	//----- nvinfo : EIATTR_MIN_STACK_SIZE
	.align		4
.L_27:
        /*003c*/ 	.byte	0x04, 0x12
        /*003e*/ 	.short	(.L_29 - .L_28)
	.align		4
.L_28:
        /*0040*/ 	.word	index@(_ZN7cutlass13device_kernelINS_4gemm6kernel13GemmUniversalIN4cute5tupleIJiiiiEEENS1_10collective13CollectiveMmaINS1_46MainloopSm100TmaUmmaWarpSpecializedBlockScaledILi2ELi2ELi1ENS5_IJNS4_1CILi2EEESB_NSA_ILi1EEEEEEEENS5_IJNSA_ILi256EEESF_SF_EEENS5_IJNS_12float_e4m3_tENS_13float_ue8m0_tEEEENS5_IJNS5_IJlSC_lEEENS4_6LayoutINS5_IJNS5_IJNS5_IJNSA_ILi32EEENSA_ILi4EEEEEEiEEESP_NS5_IJSC_iEEEEEENS5_IJNS5_IJNS5_IJNSA_ILi16EEESN_EEEiEEENS5_IJNS5_IJNSA_ILi0EEESC_EEENSA_ILi512EEEEEENS5_IJSV_iEEEEEEEEEEESJ_S12_NS4_8TiledMMAINS4_8MMA_AtomIJNS4_27SM100_MMA_MXF8F6F4_2x1SM_SSISH_SH_fSI_Li256ELi256ELNS4_4UMMA5MajorE0ELS17_0ELNS16_7ScaleInE0ELS18_0EEEEEENSL_INS5_IJSC_SC_SC_EEENS5_IJSV_SV_SV_EEEEENS5_IJNS4_10UnderscoreES1E_S1E_EEEEENS5_IJNS4_28SM100_TMA_2SM_LOAD_MULTICASTES1H_EEENS5_IJNS4_14ComposedLayoutINS4_7SwizzleILi3ELi4ELi3EEENS4_18smem_ptr_flag_bitsILi8EEENSL_INS5_IJNSA_ILi8EEENSA_ILi128EEEEEENS5_IJS1P_SC_EEEEEEENSL_INS5_IJNS5_IJNS5_IJSO_SC_EEENS5_IJSM_SC_EEEEEESC_NS5_IJSN_SB_EEEEEENS5_IJNS5_IJNS5_IJST_SX_EEESW_EEESV_NS5_IJSC_SX_EEEEEEEEEEEvNS4_8identityENS5_IJNS4_18SM100_TMA_2SM_LOADES1H_EEENS5_IJS1T_NSL_INS5_IJNS5_IJNS5_IJSO_SB_EEES1V_EEESC_S1X_EEENS5_IJS20_SV_NS5_IJSC_NSA_ILi1024EEEEEEEEEEEEEEvS25_EENS_8epilogue10collective18CollectiveEpilogueINS2H_23Sm100TmaWarpSpecializedILi4ELi2ELi64ELb1ELb0EEEJNS5_IJS1P_SF_SF_EEENS5_IJNSL_IS1P_SC_EENSL_INSA_ILi64EEESC_EEEEENS_10bfloat16_tESK_S2R_SK_NS2H_6fusion15FusionCallbacksIS2L_NS2S_17LinearCombinationIS2R_fS2R_fLNS_15FloatRoundStyleE2EEES2M_S2Q_JEEENS4_5SM1004TMEM4LOAD26SM100_TMEM_LOAD_32dp32b64xENS4_13SM90_TMA_LOADENS1J_IS1L_NS1M_ILi16EEENSL_INS5_IJS1O_S2O_EEENS5_IJS2O_SC_EEEEEEENS4_39AutoVectorizingCopyWithAssumedAlignmentILi128EEENS4_14SM90_TMA_STOREES37_S39_S39_EEEvvEEEEvNT_6ParamsE)
        /*0044*/ 	.word	0x00000000
.L_29:


//--------------------- .nv.compat                --------------------------
	.section	.nv.compat,"",@"SHT_CUDA_COMPAT_INFO"
	.align	4
        /*0000*/ 	.byte	0x02, 0x09, 0x01, 0x00, 0x02, 0x02, 0x02, 0x00, 0x02, 0x05, 0x05, 0x00, 0x03, 0x07, 0x01, 0x01
        /*0010*/ 	.byte	0x02, 0x03, 0x01, 0x00, 0x02, 0x06, 0x01, 0x00, 0x04, 0x0b, 0x08, 0x00, 0x09, 0x00, 0x00, 0x00
        /*0020*/ 	.byte	0x00, 0x00, 0x00, 0x00


//--------------------- .nv.info._ZN7cutlass13device_kernelINS_4gemm6kernel13GemmUniversalIN4cute5tupleIJiiiiEEENS1_10collective13CollectiveMmaINS1_46MainloopSm100TmaUmmaWarpSpecializedBlockScaledILi2ELi2ELi1ENS5_IJNS4_1CILi2EEESB_NSA_ILi1EEEEEEEENS5_IJNSA_ILi256EEESF_SF_EEENS5_IJNS_12float_e4m3_tENS_13float_ue8m0_tEEEENS5_IJNS5_IJlSC_lEEENS4_6LayoutINS5_IJNS5_IJNS5_IJNSA_ILi32EEENSA_ILi4EEEEEEiEEESP_NS5_IJSC_iEEEEEENS5_IJNS5_IJNS5_IJNSA_ILi16EEESN_EEEiEEENS5_IJNS5_IJNSA_ILi0EEESC_EEENSA_ILi512EEEEEENS5_IJSV_iEEEEEEEEEEESJ_S12_NS4_8TiledMMAINS4_8MMA_AtomIJNS4_27SM100_MMA_MXF8F6F4_2x1SM_SSISH_SH_fSI_Li256ELi256ELNS4_4UMMA5MajorE0ELS17_0ELNS16_7ScaleInE0ELS18_0EEEEEENSL_INS5_IJSC_SC_SC_EEENS5_IJSV_SV_SV_EEEEENS5_IJNS4_10UnderscoreES1E_S1E_EEEEENS5_IJNS4_28SM100_TMA_2SM_LOAD_MULTICASTES1H_EEENS5_IJNS4_14ComposedLayoutINS4_7SwizzleILi3ELi4ELi3EEENS4_18smem_ptr_flag_bitsILi8EEENSL_INS5_IJNSA_ILi8EEENSA_ILi128EEEEEENS5_IJS1P_SC_EEEEEEENSL_INS5_IJNS5_IJNS5_IJSO_SC_EEENS5_IJSM_SC_EEEEEESC_NS5_IJSN_SB_EEEEEENS5_IJNS5_IJNS5_IJST_SX_EEESW_EEESV_NS5_IJSC_SX_EEEEEEEEEEEvNS4_8identityENS5_IJNS4_18SM100_TMA_2SM_LOADES1H_EEENS5_IJS1T_NSL_INS5_IJNS5_IJNS5_IJSO_SB_EEES1V_EEESC_S1X_EEENS5_IJS20_SV_NS5_IJSC_NSA_ILi1024EEEEEEEEEEEEEEvS25_EENS_8epilogue10collective18CollectiveEpilogueINS2H_23Sm100TmaWarpSpecializedILi4ELi2ELi64ELb1ELb0EEEJNS5_IJS1P_SF_SF_EEENS5_IJNSL_IS1P_SC_EENSL_INSA_ILi64EEESC_EEEEENS_10bfloat16_tESK_S2R_SK_NS2H_6fusion15FusionCallbacksIS2L_NS2S_17LinearCombinationIS2R_fS2R_fLNS_15FloatRoundStyleE2EEES2M_S2Q_JEEENS4_5SM1004TMEM4LOAD26SM100_TMEM_LOAD_32dp32b64xENS4_13SM90_TMA_LOADENS1J_IS1L_NS1M_ILi16EEENSL_INS5_IJS1O_S2O_EEENS5_IJS2O_SC_EEEEEEENS4_39AutoVectorizingCopyWithAssumedAlignmentILi128EEENS4_14SM90_TMA_STOREES37_S39_S39_EEEvvEEEEvNT_6ParamsE --------------------------
	.section	.nv.info._ZN7cutlass13device_kernelINS_4gemm6kernel13GemmUniversalIN4cute5tupleIJiiiiEEENS1_10collective13CollectiveMmaINS1_46MainloopSm100TmaUmmaWarpSpecializedBlockScaledILi2ELi2ELi1ENS5_IJNS4_1CILi2EEESB_NSA_ILi1EEEEEEEENS5_IJNSA_ILi256EEESF_SF_EEENS5_IJNS_12float_e4m3_tENS_13float_ue8m0_tEEEENS5_IJNS5_IJlSC_lEEENS4_6LayoutINS5_IJNS5_IJNS5_IJNSA_ILi32EEENSA_ILi4EEEEEEiEEESP_NS5_IJSC_iEEEEEENS5_IJNS5_IJNS5_IJNSA_ILi16EEESN_EEEiEEENS5_IJNS5_IJNSA_ILi0EEESC_EEENSA_ILi512EEEEEENS5_IJSV_iEEEEEEEEEEESJ_S12_NS4_8TiledMMAINS4_8MMA_AtomIJNS4_27SM100_MMA_MXF8F6F4_2x1SM_SSISH_SH_fSI_Li256ELi256ELNS4_4UMMA5MajorE0ELS17_0ELNS16_7ScaleInE0ELS18_0EEEEEENSL_INS5_IJSC_SC_SC_EEENS5_IJSV_SV_SV_EEEEENS5_IJNS4_10UnderscoreES1E_S1E_EEEEENS5_IJNS4_28SM100_TMA_2SM_LOAD_MULTICASTES1H_EEENS5_IJNS4_14ComposedLayoutINS4_7SwizzleILi3ELi4ELi3EEENS4_18smem_ptr_flag_bitsILi8EEENSL_INS5_IJNSA_ILi8EEENSA_ILi128EEEEEENS5_IJS1P_SC_EEEEEEENSL_INS5_IJNS5_IJNS5_IJSO_SC_EEENS5_IJSM_SC_EEEEEESC_NS5_IJSN_SB_EEEEEENS5_IJNS5_IJNS5_IJST_SX_EEESW_EEESV_NS5_IJSC_SX_EEEEEEEEEEEvNS4_8identityENS5_IJNS4_18SM100_TMA_2SM_LOADES1H_EEENS5_IJS1T_NSL_INS5_IJNS5_IJNS5_IJSO_SB_EEES1V_EEESC_S1X_EEENS5_IJS20_SV_NS5_IJSC_NSA_ILi1024EEEEEEEEEEEEEEvS25_EENS_8epilogue10collective18CollectiveEpilogueINS2H_23Sm100TmaWarpSpecializedILi4ELi2ELi64ELb1ELb0EEEJNS5_IJS1P_SF_SF_EEENS5_IJNSL_IS1P_SC_EENSL_INSA_ILi64EEESC_EEEEENS_10bfloat16_tESK_S2R_SK_NS2H_6fusion15FusionCallbacksIS2L_NS2S_17LinearCombinationIS2R_fS2R_fLNS_15FloatRoundStyleE2EEES2M_S2Q_JEEENS4_5SM1004TMEM4LOAD26SM100_TMEM_LOAD_32dp32b64xENS4_13SM90_TMA_LOADENS1J_IS1L_NS1M_ILi16EEENSL_INS5_IJS1O_S2O_EEENS5_IJS2O_SC_EEEEEEENS4_39AutoVectorizingCopyWithAssumedAlignmentILi128EEENS4_14SM90_TMA_STOREES37_S39_S39_EEEvvEEEEvNT_6ParamsE,"",@"SHT_CUDA_INFO"
	.sectionflags	@""
	.align	4


	//----- nvinfo : EIATTR_CUDA_API_VERSION
	.align		4
        /*0000*/ 	.byte	0x04, 0x37
        /*0002*/ 	.short	(.L_31 - .L_30)
.L_30:
        /*0004*/ 	.word	0x00000082


	//----- nvinfo : EIATTR_KPARAM_INFO
	.align		4
.L_31:
        /*0008*/ 	.byte	0x04, 0x17
        /*000a*/ 	.short	(.L_33 - .L_32)
.L_32:
        /*000c*/ 	.word	0x00000000
        /*0010*/ 	.short	0x0000
        /*0012*/ 	.short	0x0000
        /*0014*/ 	.byte	0x00, 0xf0, 0x01, 0x30


	//----- nvinfo : EIATTR_AT_ENTRY_FRAGMENTS
	.align		4
.L_33:
        /*0018*/ 	.byte	0x04, 0x4f
        /*001a*/ 	.short	(.L_35 - .L_34)


	//   ....[0]....
.L_34:
        /*001c*/ 	.word	0x00000007


	//----- nvinfo : EIATTR_RESERVED_SMEM_USED
	.align		4
.L_35:
        /*0020*/ 	.byte	0x01, 0x41
	.zero		2


	//----- nvinfo : EIATTR_SPARSE_MMA_MASK
	.align		4
        /*0024*/ 	.byte	0x03, 0x50
        /*0026*/ 	.short	0x0000


	//----- nvinfo : EIATTR_TCGEN05_2CTA_USED
	.align		4
        /*0028*/ 	.byte	0x01, 0x52
	.zero		2


	//----- nvinfo : EIATTR_MAXREG_COUNT
	.align		4
        /*002c*/ 	.byte	0x03, 0x1b
        /*002e*/ 	.short	0x00ff


	//----- nvinfo : EIATTR_NUM_BARRIERS
	.align		4
        /*0030*/ 	.byte	0x02, 0x4c
        /*0032*/ 	.byte	0x07
	.zero		1


	//----- nvinfo : EIATTR_EXTERNS
	.align		4
        /*0034*/ 	.byte	0x04, 0x0f
        /*0036*/ 	.short	(.L_37 - .L_36)


	//   ....[0]....
	.align		4
.L_36:
        /*0038*/ 	.word	index@(__assertfail)


	//----- nvinfo : EIATTR_MERCURY_ISA_VERSION
	.align		4
.L_37:
        /*003c*/ 	.byte	0x03, 0x5f
        /*003e*/ 	.short	0x0101


	//----- nvinfo : EIATTR_INT_WARP_WIDE_INSTR_OFFSETS
	.align		4
        /*0040*/ 	.byte	0x04, 0x31
        /*0042*/ 	.short	(.L_39 - .L_38)


	//   ....[0]....
.L_38:
        /*0044*/ 	.word	0x00000d90


	//   ....[1]....
        /*0048*/ 	.word	0x00000e40


	//   ....[2]....
        /*004c*/ 	.word	0x00005450


	//   ....[3]....
        /*0050*/ 	.word	0x00005470


	//   ....[4]....
        /*0054*/ 	.word	0x000054a0


	//   ....[5]....
        /*0058*/ 	.word	0x00006040


	//   ....[6]....
        /*005c*/ 	.word	0x000060b0


	//   ....[7]....
        /*0060*/ 	.word	0x000061f0


	//   ....[8]....
        /*0064*/ 	.word	0x000062f0


	//   ....[9]....
        /*0068*/ 	.word	0x00006360


	//   ....[10]....
        /*006c*/ 	.word	0x00006460


	//   ....[11]....
        /*0070*/ 	.word	0x000064f0


	//   ....[12]....
        /*0074*/ 	.word	0x000065a0


	//----- nvinfo : EIATTR_COOP_GROUP_MASK_REGIDS
	.align		4
.L_39:
        /*0078*/ 	.byte	0x04, 0x29
        /*007a*/ 	.short	(.L_41 - .L_40)


	//   ....[0]....
.L_40:
        /*007c*/ 	.word	0xffffffff


	//   ....[1]....
        /*0080*/ 	.word	0xffffffff


	//   ....[2]....
        /*0084*/ 	.word	0xffffffff


	//   ....[3]....
        /*0088*/ 	.word	0xffffffff


	//   ....[4]....
        /*008c*/ 	.word	0xffffffff


	//   ....[5]....
        /*0090*/ 	.word	0xffffffff


	//   ....[6]....
        /*0094*/ 	.word	0xffffffff


	//   ....[7]....
        /*0098*/ 	.word	0xffffffff


	//   ....[8]....
        /*009c*/ 	.word	0xffffffff


	//   ....[9]....
        /*00a0*/ 	.word	0xffffffff


	//   ....[10]....
        /*00a4*/ 	.word	0xffffffff


	//   ....[11]....
        /*00a8*/ 	.word	0xffffffff


	//   ....[12]....
        /*00ac*/ 	.word	0xffffffff


	//   ....[13]....
        /*00b0*/ 	.word	0xffffffff


	//----- nvinfo : EIATTR_COOP_GROUP_INSTR_OFFSETS
	.align		4
.L_41:
        /*00b4*/ 	.byte	0x04, 0x28
        /*00b6*/ 	.short	(.L_43 - .L_42)


	//   ....[0]....
.L_42:
        /*00b8*/ 	.word	0x000000a0


	//   ....[1]....
        /*00bc*/ 	.word	0x00000570


	//   ....[2]....
        /*00c0*/ 	.word	0x00000700


	//   ....[3]....
        /*00c4*/ 	.word	0x000008a0


	//   ....[4]....
        /*00c8*/ 	.word	0x000009a0


	//   ....[5]....
        /*00cc*/ 	.word	0x00000b10


	//   ....[6]....
        /*00d0*/ 	.word	0x00000c50


	//   ....[7]....
        /*00d4*/ 	.word	0x00000eb0


	//   ....[8]....
        /*00d8*/ 	.word	0x00002800


	//   ....[9]....
        /*00dc*/ 	.word	0x000035d0


	//   ....[10]....
        /*00e0*/ 	.word	0x00003ac0


	//   ....[11]....
        /*00e4*/ 	.word	0x00003af0


	//   ....[12]....
        /*00e8*/ 	.word	0x00005330


	//   ....[13]....
        /*00ec*/ 	.word	0x00005560


	//----- nvinfo : EIATTR_VRC_CTA_INIT_COUNT
	.align		4
.L_43:
        /*00f0*/ 	.byte	0x02, 0x4a
        /*00f2*/ 	.byte	0x80
	.zero		1


	//----- nvinfo : EIATTR_SYSCALL_OFFSETS
	.align		4
        /*00f4*/ 	.byte	0x04, 0x46
        /*00f6*/ 	.short	(.L_45 - .L_44)


	//   ....[0]....
.L_44:
        /*00f8*/ 	.word	0x00007290


	//   ....[1]....
        /*00fc*/ 	.word	0x00007380


	//   ....[2]....
        /*0100*/ 	.word	0x00007da0


	//   ....[3]....
        /*0104*/ 	.word	0x00009270


	//   ....[4]....
        /*0108*/ 	.word	0x0000a6d0


	//   ....[5]....
        /*010c*/ 	.word	0x0000bb10


	//----- nvinfo : EIATTR_MBARRIER_INSTR_OFFSETS
	.align		4
.L_45:
        /*0110*/ 	.byte	0x04, 0x39
        /*0112*/ 	.short	(.L_47 - .L_46)


	//   ....[0]....
.L_46:
        /*0114*/ 	.word	0x000006b0
        /*0118*/ 	.word	0x000000ff
        /*011c*/ 	.word	0x00000000
        /*0120*/ 	.short	0x0100
        /*0122*/ 	.byte	0x04
	.zero		1


	//   ....[1]....
        /*0124*/ 	.word	0x000006c0
        /*0128*/ 	.word	0x000000ff
        /*012c*/ 	.word	0x00000010
        /*0130*/ 	.short	0x0100
        /*0132*/ 	.byte	0x04
	.zero		1


	//   ....[2]....
        /*0134*/ 	.word	0x000006d0
        /*0138*/ 	.word	0x000000ff
        /*013c*/ 	.word	0x00000008
        /*0140*/ 	.short	0x0100
        /*0142*/ 	.byte	0x04
	.zero		1


	//   ....[3]....
        /*0144*/ 	.word	0x000006e0
        /*0148*/ 	.word	0x000000ff
        /*014c*/ 	.word	0x00000018
        /*0150*/ 	.short	0x0100
        /*0152*/ 	.byte	0x04
	.zero		1


	//   ....[4]....
        /*0154*/ 	.word	0x00000810
        /*0158*/ 	.word	0x000000ff
        /*015c*/ 	.word	0x00000020
        /*0160*/ 	.short	0x0100
        /*0162*/ 	.byte	0x04
	.zero		1


	//   ....[5]....
        /*0164*/ 	.word	0x00000820
        /*0168*/ 	.word	0x000000ff
        /*016c*/ 	.word	0x00000040
        /*0170*/ 	.short	0x0100
        /*0172*/ 	.byte	0x04
	.zero		1


	//   ....[6]....
        /*0174*/ 	.word	0x00000830
        /*0178*/ 	.word	0x000000ff
        /*017c*/ 	.word	0x00000028
        /*0180*/ 	.short	0x0100
        /*0182*/ 	.byte	0x04
	.zero		1


	//   ....[7]....
        /*0184*/ 	.word	0x00000840
        /*0188*/ 	.word	0x000000ff
        /*018c*/ 	.word	0x00000048
        /*0190*/ 	.short	0x0100
        /*0192*/ 	.byte	0x04
	.zero		1


	//   ....[8]....
        /*0194*/ 	.word	0x00000850
        /*0198*/ 	.word	0x000000ff
        /*019c*/ 	.word	0x00000030
        /*01a0*/ 	.short	0x0100
        /*01a2*/ 	.byte	0x04
	.zero		1


	//   ....[9]....
        /*01a4*/ 	.word	0x00000860
        /*01a8*/ 	.word	0x000000ff
        /*01ac*/ 	.word	0x00000050
        /*01b0*/ 	.short	0x0100
        /*01b2*/ 	.byte	0x04
	.zero		1


	//   ....[10]....
        /*01b4*/ 	.word	0x00000870
        /*01b8*/ 	.word	0x000000ff
        /*01bc*/ 	.word	0x00000038
        /*01c0*/ 	.short	0x0100
        /*01c2*/ 	.byte	0x04
	.zero		1


	//   ....[11]....
        /*01c4*/ 	.word	0x00000880
        /*01c8*/ 	.word	0x000000ff
        /*01cc*/ 	.word	0x00000058
        /*01d0*/ 	.short	0x0100
        /*01d2*/ 	.byte	0x04
	.zero		1


	//   ....[12]....
        /*01d4*/ 	.word	0x00000970
        /*01d8*/ 	.word	0x000000ff
        /*01dc*/ 	.word	0x00000060
        /*01e0*/ 	.short	0x0100
        /*01e2*/ 	.byte	0x06
	.zero		1


	//   ....[13]....
        /*01e4*/ 	.word	0x00000980
        /*01e8*/ 	.word	0x000000ff
        /*01ec*/ 	.word	0x00000068
        /*01f0*/ 	.short	0x0100
        /*01f2*/ 	.byte	0x06
	.zero		1


	//   ....[14]....
        /*01f4*/ 	.word	0x00000ac0
        /*01f8*/ 	.word	0x000000ff
        /*01fc*/ 	.word	0x00000070
        /*0200*/ 	.short	0x0100
        /*0202*/ 	.byte	0x06
	.zero		1


	//   ....[15]....
        /*0204*/ 	.word	0x00000ad0
        /*0208*/ 	.word	0x000000ff
        /*020c*/ 	.word	0x00000080
        /*0210*/ 	.short	0x0100
        /*0212*/ 	.byte	0x06
	.zero		1


	//   ....[16]....
        /*0214*/ 	.word	0x00000ae0
        /*0218*/ 	.word	0x000000ff
        /*021c*/ 	.word	0x00000078
        /*0220*/ 	.short	0x0100
        /*0222*/ 	.byte	0x06
	.zero		1


	//   ....[17]....
        /*0224*/ 	.word	0x00000af0
        /*0228*/ 	.word	0x000000ff
        /*022c*/ 	.word	0x00000088
        /*0230*/ 	.short	0x0100
        /*0232*/ 	.byte	0x06
	.zero		1


	//   ....[18]....
        /*0234*/ 	.word	0x00000c20
        /*0238*/ 	.word	0x000000ff
        /*023c*/ 	.word	0x00000090
        /*0240*/ 	.short	0x0100
        /*0242*/ 	.byte	0x04
	.zero		1


	//   ....[19]....
        /*0244*/ 	.word	0x00000c30
        /*0248*/ 	.word	0x000000ff
        /*024c*/ 	.word	0x00000098
        /*0250*/ 	.short	0x0100
        /*0252*/ 	.byte	0x04
	.zero		1


	//   ....[20]....
        /*0254*/ 	.word	0x00000d30
        /*0258*/ 	.word	0x000000ff
        /*025c*/ 	.word	0x000000a0
        /*0260*/ 	.short	0x0100
        /*0262*/ 	.byte	0x04
	.zero		1


	//   ....[21]....
        /*0264*/ 	.word	0x00000d40
        /*0268*/ 	.word	0x000000ff
        /*026c*/ 	.word	0x000000b0
        /*0270*/ 	.short	0x0100
        /*0272*/ 	.byte	0x04
	.zero		1


	//   ....[22]....
        /*0274*/ 	.word	0x00000d50
        /*0278*/ 	.word	0x000000ff
        /*027c*/ 	.word	0x000000a8
        /*0280*/ 	.short	0x0100
        /*0282*/ 	.byte	0x04
	.zero		1


	//   ....[23]....
        /*0284*/ 	.word	0x00000d60
        /*0288*/ 	.word	0x000000ff
        /*028c*/ 	.word	0x000000b8
        /*0290*/ 	.short	0x0100
        /*0292*/ 	.byte	0x04
	.zero		1


	//   ....[24]....
        /*0294*/ 	.word	0x00000e60
        /*0298*/ 	.word	0x000000ff
        /*029c*/ 	.word	0x000000c0
        /*02a0*/ 	.short	0x0100
        /*02a2*/ 	.byte	0x06
	.zero		1


	//   ....[25]....
        /*02a4*/ 	.word	0x00001b50
        /*02a8*/ 	.word	0x00000000
        /*02ac*/ 	.word	0x000000b0
        /*02b0*/ 	.short	0x010a
        /*02b2*/ 	.byte	0xff
	.zero		1


	//   ....[26]....
        /*02b4*/ 	.word	0x00001b70
        /*02b8*/ 	.word	0x00000000
        /*02bc*/ 	.word	0x000000a0
        /*02c0*/ 	.short	0x0101
        /*02c2*/ 	.byte	0xff
	.zero		1


	//   ....[27]....
        /*02c4*/ 	.word	0x00001c40
        /*02c8*/ 	.word	0x000000ff
        /*02cc*/ 	.word	0x00000010
        /*02d0*/ 	.short	0x010a
        /*02d2*/ 	.byte	0x04
	.zero		1


	//   ....[28]....
        /*02d4*/ 	.word	0x00001d50
        /*02d8*/ 	.word	0x000000ff
        /*02dc*/ 	.word	0x00000010
        /*02e0*/ 	.short	0x010a
        /*02e2*/ 	.byte	0x06
	.zero		1


	//   ....[29]....
        /*02e4*/ 	.word	0x00001eb0
        /*02e8*/ 	.word	0x000000ff
        /*02ec*/ 	.word	0x00000010
        /*02f0*/ 	.short	0x010a
        /*02f2*/ 	.byte	0x04
	.zero		1


	//   ....[30]....
        /*02f4*/ 	.word	0x00002270
        /*02f8*/ 	.word	0x000000ff
        /*02fc*/ 	.word	0x00000068
        /*0300*/ 	.short	0x0101
        /*0302*/ 	.byte	0x16
	.zero		1


	//   ....[31]....
        /*0304*/ 	.word	0x00002290
        /*0308*/ 	.word	0x000000ff
        /*030c*/ 	.word	0x00000010
        /*0310*/ 	.short	0x010a
        /*0312*/ 	.byte	0x04
	.zero		1


	//   ....[32]....
        /*0314*/ 	.word	0x00002310
        /*0318*/ 	.word	0x000000ff
        /*031c*/ 	.word	0x00000010
        /*0320*/ 	.short	0x010a
        /*0322*/ 	.byte	0x07
	.zero		1


	//   ....[33]....
        /*0324*/ 	.word	0x00002450
        /*0328*/ 	.word	0x000000ff
        /*032c*/ 	.word	0x00000010
        /*0330*/ 	.short	0x010a
        /*0332*/ 	.byte	0x04
	.zero		1


	//   ....[34]....
        /*0334*/ 	.word	0x00002830
        /*0338*/ 	.word	0x00000003
        /*033c*/ 	.word	0x00000070
        /*0340*/ 	.short	0x010a
        /*0342*/ 	.byte	0xff
	.zero		1


	//   ....[35]....
        /*0344*/ 	.word	0x00002980
        /*0348*/ 	.word	0x00000000
        /*034c*/ 	.word	0x00000000
        /*0350*/ 	.short	0x0101
        /*0352*/ 	.byte	0xff
	.zero		1


	//   ....[36]....
        /*0354*/ 	.word	0x00002f40
        /*0358*/ 	.word	0x000000ff
        /*035c*/ 	.word	0x00000000
        /*0360*/ 	.short	0x010a
        /*0362*/ 	.byte	0x04
	.zero		1


	//   ....[37]....
        /*0364*/ 	.word	0x00002fe0
        /*0368*/ 	.word	0x00000000
        /*036c*/ 	.word	0x00000000
        /*0370*/ 	.short	0x010a
        /*0372*/ 	.byte	0xff
	.zero		1


	//   ....[38]....
        /*0374*/ 	.word	0x00003120
        /*0378*/ 	.word	0x00000000
        /*037c*/ 	.word	0x000000a0
        /*0380*/ 	.short	0x010a
        /*0382*/ 	.byte	0xff
	.zero		1


	//   ....[39]....
        /*0384*/ 	.word	0x00003190
        /*0388*/ 	.word	0x00000004
        /*038c*/ 	.word	0x00000000
        /*0390*/ 	.short	0x0101
        /*0392*/ 	.byte	0xff
	.zero		1


	//   ....[40]....
        /*0394*/ 	.word	0x000031b0
        /*0398*/ 	.word	0x000000ff
        /*039c*/ 	.word	0x00000080
        /*03a0*/ 	.short	0x010a
        /*03a2*/ 	.byte	0x04
	.zero		1


	//   ....[41]....
        /*03a4*/ 	.word	0x000032d0
        /*03a8*/ 	.word	0x00000000
        /*03ac*/ 	.word	0x00000070
        /*03b0*/ 	.short	0x010a
        /*03b2*/ 	.byte	0xff
	.zero		1


	//   ....[42]....
        /*03b4*/ 	.word	0x000033d0
        /*03b8*/ 	.word	0x00000000
        /*03bc*/ 	.word	0x00000000
        /*03c0*/ 	.short	0x0101
        /*03c2*/ 	.byte	0xff
	.zero		1


	//   ....[43]....
        /*03c4*/ 	.word	0x00003460
        /*03c8*/ 	.word	0x000000ff
        /*03cc*/ 	.word	0x00000080
        /*03d0*/ 	.short	0x0106
        /*03d2*/ 	.byte	0x04
	.zero		1


	//   ....[44]....
        /*03d4*/ 	.word	0x00003480
        /*03d8*/ 	.word	0x000000ff
        /*03dc*/ 	.word	0x00000080
        /*03e0*/ 	.short	0x010a
        /*03e2*/ 	.byte	0x04
	.zero		1


	//   ....[45]....
        /*03e4*/ 	.word	0x00003510
        /*03e8*/ 	.word	0x000000ff
        /*03ec*/ 	.word	0x00000080
        /*03f0*/ 	.short	0x0106
        /*03f2*/ 	.byte	0x07
	.zero		1


	//   ....[46]....
        /*03f4*/ 	.word	0x00003550
        /*03f8*/ 	.word	0x00000000
        /*03fc*/ 	.word	0x00000080
        /*0400*/ 	.short	0x010a
        /*0402*/ 	.byte	0xff
	.zero		1


	//   ....[47]....
        /*0404*/ 	.word	0x000037c0
        /*0408*/ 	.word	0x000000ff
        /*040c*/ 	.word	0x00000008
        /*0410*/ 	.short	0x010a
        /*0412*/ 	.byte	0x05
	.zero		1


	//   ....[48]....
        /*0414*/ 	.word	0x000037e0
        /*0418*/ 	.word	0x000000ff
        /*041c*/ 	.word	0x00000008
        /*0420*/ 	.short	0x010a
        /*0422*/ 	.byte	0x05
	.zero		1


	//   ....[49]....
        /*0424*/ 	.word	0x00003970
        /*0428*/ 	.word	0x000000ff
        /*042c*/ 	.word	0x00000008
        /*0430*/ 	.short	0x010a
        /*0432*/ 	.byte	0x05
	.zero		1


	//   ....[50]....
        /*0434*/ 	.word	0x00003990
        /*0438*/ 	.word	0x000000ff
        /*043c*/ 	.word	0x00000008
        /*0440*/ 	.short	0x010a
        /*0442*/ 	.byte	0x05
	.zero		1


	//   ....[51]....
        /*0444*/ 	.word	0x00003a50
        /*0448*/ 	.word	0x000000ff
        /*044c*/ 	.word	0x00000000
        /*0450*/ 	.short	0x0101
        /*0452*/ 	.byte	0x04
	.zero		1


	//   ....[52]....
        /*0454*/ 	.word	0x00004400
        /*0458*/ 	.word	0x00000002
        /*045c*/ 	.word	0x00000070
        /*0460*/ 	.short	0x010a
        /*0462*/ 	.byte	0xff
	.zero		1


	//   ....[53]....
        /*0464*/ 	.word	0x000044c0
        /*0468*/ 	.word	0x00000002
        /*046c*/ 	.word	0x00000000
        /*0470*/ 	.short	0x0101
        /*0472*/ 	.byte	0xff
	.zero		1


	//   ....[54]....
        /*0474*/ 	.word	0x000045a0
        /*0478*/ 	.word	0x000000ff
        /*047c*/ 	.word	0x00000000
        /*0480*/ 	.short	0x010a
        /*0482*/ 	.byte	0x12
	.zero		1


	//   ....[55]....
        /*0484*/ 	.word	0x000045c0
        /*0488*/ 	.word	0x000000ff
        /*048c*/ 	.word	0x00000000
        /*0490*/ 	.short	0x010a
        /*0492*/ 	.byte	0x12
	.zero		1


	//   ....[56]....
        /*0494*/ 	.word	0x00004710
        /*0498*/ 	.word	0x000000ff
        /*049c*/ 	.word	0x00000000
        /*04a0*/ 	.short	0x010a
        /*04a2*/ 	.byte	0x05
	.zero		1


	//   ....[57]....
        /*04a4*/ 	.word	0x000047d0
        /*04a8*/ 	.word	0x000000ff
        /*04ac*/ 	.word	0x00000098
        /*04b0*/ 	.short	0x010a
        /*04b2*/ 	.byte	0x27
	.zero		1


	//   ....[58]....
        /*04b4*/ 	.word	0x00004cb0
        /*04b8*/ 	.word	0x000000ff
        /*04bc*/ 	.word	0x00000000
        /*04c0*/ 	.short	0x010a
        /*04c2*/ 	.byte	0x09
	.zero		1


	//   ....[59]....
        /*04c4*/ 	.word	0x00004dd0
        /*04c8*/ 	.word	0x000000ff
        /*04cc*/ 	.word	0x00000000
        /*04d0*/ 	.short	0x010a
        /*04d2*/ 	.byte	0x04
	.zero		1


	//   ....[60]....
        /*04d4*/ 	.word	0x00005310
        /*04d8*/ 	.word	0x000000ff
        /*04dc*/ 	.word	0x000000c0
        /*04e0*/ 	.short	0x010a
        /*04e2*/ 	.byte	0x27
	.zero		1


	//   ....[61]....
        /*04e4*/ 	.word	0x00005830
        /*04e8*/ 	.word	0x0000000c
        /*04ec*/ 	.word	0x00000070
        /*04f0*/ 	.short	0x010a
        /*04f2*/ 	.byte	0xff
	.zero		1


	//   ....[62]....
        /*04f4*/ 	.word	0x000059a0
        /*04f8*/ 	.word	0x00000000
        /*04fc*/ 	.word	0x00000000
        /*0500*/ 	.short	0x0101
        /*0502*/ 	.byte	0xff
	.zero		1


	//   ....[63]....
        /*0504*/ 	.word	0x00005e30
        /*0508*/ 	.word	0x000000ff
        /*050c*/ 	.word	0x00000068
        /*0510*/ 	.short	0x010a
        /*0512*/ 	.byte	0x15
	.zero		1


	//   ....[64]....
        /*0514*/ 	.word	0x00005fb0
        /*0518*/ 	.word	0x000000ff
        /*051c*/ 	.word	0x00000040
        /*0520*/ 	.short	0x010a
        /*0522*/ 	.byte	0x15
	.zero		1


	//   ....[65]....
        /*0524*/ 	.word	0x000061a0
        /*0528*/ 	.word	0x000000ff
        /*052c*/ 	.word	0x00000020
        /*0530*/ 	.short	0x010b
        /*0532*/ 	.byte	0x15
	.zero		1


	//   ....[66]....
        /*0534*/ 	.word	0x000061b0
        /*0538*/ 	.word	0x000000ff
        /*053c*/ 	.word	0x00000000
        /*0540*/ 	.short	0x0101
        /*0542*/ 	.byte	0x2e
	.zero		1


	//   ....[67]....
        /*0544*/ 	.word	0x000061c0
        /*0548*/ 	.word	0x000000ff
        /*054c*/ 	.word	0x00000048
        /*0550*/ 	.short	0x010a
        /*0552*/ 	.byte	0x15
	.zero		1


	//   ....[68]....
        /*0554*/ 	.word	0x00006310
        /*0558*/ 	.word	0x000000ff
        /*055c*/ 	.word	0x00000028
        /*0560*/ 	.short	0x010b
        /*0562*/ 	.byte	0x15
	.zero		1


	//   ....[69]....
        /*0564*/ 	.word	0x00006320
        /*0568*/ 	.word	0x000000ff
        /*056c*/ 	.word	0x00000000
        /*0570*/ 	.short	0x0101
        /*0572*/ 	.byte	0x2c
	.zero		1


	//   ....[70]....
        /*0574*/ 	.word	0x00006330
        /*0578*/ 	.word	0x000000ff
        /*057c*/ 	.word	0x00000050
        /*0580*/ 	.short	0x010a
        /*0582*/ 	.byte	0x15
	.zero		1


	//   ....[71]....
        /*0584*/ 	.word	0x00006480
        /*0588*/ 	.word	0x000000ff
        /*058c*/ 	.word	0x00000030
        /*0590*/ 	.short	0x010b
        /*0592*/ 	.byte	0x15
	.zero		1


	//   ....[72]....
        /*0594*/ 	.word	0x00006490
        /*0598*/ 	.word	0x000000ff
        /*059c*/ 	.word	0x00000000
        /*05a0*/ 	.short	0x0101
        /*05a2*/ 	.byte	0x27
	.zero		1


	//   ....[73]....
        /*05a4*/ 	.word	0x000064a0
        /*05a8*/ 	.word	0x000000ff
        /*05ac*/ 	.word	0x00000058
        /*05b0*/ 	.short	0x010a
        /*05b2*/ 	.byte	0x15
	.zero		1


	//   ....[74]....
        /*05b4*/ 	.word	0x000066e0
        /*05b8*/ 	.word	0x000000ff
        /*05bc*/ 	.word	0x00000038
        /*05c0*/ 	.short	0x010b
        /*05c2*/ 	.byte	0x15
	.zero		1


	//   ....[75]....
        /*05c4*/ 	.word	0x000066f0
        /*05c8*/ 	.word	0x000000ff
        /*05cc*/ 	.word	0x00000000
        /*05d0*/ 	.short	0x0101
        /*05d2*/ 	.byte	0x26
	.zero		1


	//   ....[76]....
        /*05d4*/ 	.word	0x00006720
        /*05d8*/ 	.word	0x000000ff
        /*05dc*/ 	.word	0x00000040
        /*05e0*/ 	.short	0x010a
        /*05e2*/ 	.byte	0x15
	.zero		1


	//   ....[77]....
        /*05e4*/ 	.word	0x00006740
        /*05e8*/ 	.word	0x000000ff
        /*05ec*/ 	.word	0x00000048
        /*05f0*/ 	.short	0x010a
        /*05f2*/ 	.byte	0x15
	.zero		1


	//   ....[78]....
        /*05f4*/ 	.word	0x00006760
        /*05f8*/ 	.word	0x000000ff
        /*05fc*/ 	.word	0x00000050
        /*0600*/ 	.short	0x010a
        /*0602*/ 	.byte	0x15
	.zero		1


	//   ....[79]....
        /*0604*/ 	.word	0x000067a0
        /*0608*/ 	.word	0x00000000
        /*060c*/ 	.word	0x00000058
        /*0610*/ 	.short	0x010a
        /*0612*/ 	.byte	0xff
	.zero		1


	//   ....[80]....
        /*0614*/ 	.word	0x00006b20
        /*0618*/ 	.word	0x00000008
        /*061c*/ 	.word	0x00000070
        /*0620*/ 	.short	0x010a
        /*0622*/ 	.byte	0xff
	.zero		1


	//   ....[81]....
        /*0624*/ 	.word	0x00006ca0
        /*0628*/ 	.word	0x00000000
        /*062c*/ 	.word	0x00000000
        /*0630*/ 	.short	0x0101
        /*0632*/ 	.byte	0xff
	.zero		1


	//   ....[82]....
        /*0634*/ 	.word	0x00007880
        /*0638*/ 	.word	0x000000ff
        /*063c*/ 	.word	0x00000020
        /*0640*/ 	.short	0x010a
        /*0642*/ 	.byte	0x2c
	.zero		1


	//   ....[83]....
        /*0644*/ 	.word	0x00007980
        /*0648*/ 	.word	0x000000ff
        /*064c*/ 	.word	0x00000090
        /*0650*/ 	.short	0x010a
        /*0652*/ 	.byte	0x2c
	.zero		1


	//   ....[84]....
        /*0654*/ 	.word	0x00007b40
        /*0658*/ 	.word	0x000000ff
        /*065c*/ 	.word	0x00000020
        /*0660*/ 	.short	0x010a
        /*0662*/ 	.byte	0x2c
	.zero		1


	//   ....[85]....
        /*0664*/ 	.word	0x00007c80
        /*0668*/ 	.word	0x000000ff
        /*066c*/ 	.word	0x00000090
        /*0670*/ 	.short	0x010a
        /*0672*/ 	.byte	0x2c
	.zero		1


	//   ....[86]....
        /*0674*/ 	.word	0x00007e70
        /*0678*/ 	.word	0x000000ff
        /*067c*/ 	.word	0x00000000
        /*0680*/ 	.short	0x0101
        /*0682*/ 	.byte	0x05
	.zero		1


	//   ....[87]....
        /*0684*/ 	.word	0x00008ee0
        /*0688*/ 	.word	0x00000000
        /*068c*/ 	.word	0x00000000
        /*0690*/ 	.short	0x0101
        /*0692*/ 	.byte	0xff
	.zero		1


	//   ....[88]....
        /*0694*/ 	.word	0x00008ef0
        /*0698*/ 	.word	0x00000003
        /*069c*/ 	.word	0x00000020
        /*06a0*/ 	.short	0x010a
        /*06a2*/ 	.byte	0xff
	.zero		1


	//   ....[89]....
        /*06a4*/ 	.word	0x00009000
        /*06a8*/ 	.word	0x00000003
        /*06ac*/ 	.word	0x00000020
        /*06b0*/ 	.short	0x010a
        /*06b2*/ 	.byte	0xff
	.zero		1


	//   ....[90]....
        /*06b4*/ 	.word	0x0000a350
        /*06b8*/ 	.word	0x00000000
        /*06bc*/ 	.word	0x00000000
        /*06c0*/ 	.short	0x0101
        /*06c2*/ 	.byte	0xff
	.zero		1


	//   ....[91]....
        /*06c4*/ 	.word	0x0000a390
        /*06c8*/ 	.word	0x0000005f
        /*06cc*/ 	.word	0x00000020
        /*06d0*/ 	.short	0x010a
        /*06d2*/ 	.byte	0xff
	.zero		1


	//   ....[92]....
        /*06d4*/ 	.word	0x0000a460
        /*06d8*/ 	.word	0x0000005f
        /*06dc*/ 	.word	0x00000020
        /*06e0*/ 	.short	0x010a
        /*06e2*/ 	.byte	0xff
	.zero		1


	//   ....[93]....
        /*06e4*/ 	.word	0x0000b7b0
        /*06e8*/ 	.word	0x00000000
        /*06ec*/ 	.word	0x00000000
        /*06f0*/ 	.short	0x0101
        /*06f2*/ 	.byte	0xff
	.zero		1


	//   ....[94]....
        /*06f4*/ 	.word	0x0000b7d0
        /*06f8*/ 	.word	0x00000010
        /*06fc*/ 	.word	0x00000020
        /*0700*/ 	.short	0x010a
        /*0702*/ 	.byte	0xff
	.zero		1


	//   ....[95]....
        /*0704*/ 	.word	0x0000b8a0
        /*0708*/ 	.word	0x00000010
        /*070c*/ 	.word	0x00000020
        /*0710*/ 	.short	0x010a
        /*0712*/ 	.byte	0xff
	.zero		1


	//   ....[96]....
        /*0714*/ 	.word	0x0000cbe0
        /*0718*/ 	.word	0x00000000
        /*071c*/ 	.word	0x00000000
        /*0720*/ 	.short	0x0101
        /*0722*/ 	.byte	0xff
	.zero		1


	//   ....[97]....
        /*0724*/ 	.word	0x0000cd30
        /*0728*/ 	.word	0x000000ff
        /*072c*/ 	.word	0x00000000
        /*0730*/ 	.short	0x0101
        /*0732*/ 	.byte	0x04
	.zero		1


	//   ....[98]....
        /*0734*/ 	.word	0x0000cd40
        /*0738*/ 	.word	0x000000ff
        /*073c*/ 	.word	0x000000c0
        /*0740*/ 	.short	0x0101
        /*0742*/ 	.byte	0x2c
	.zero		1


	//   ....[99]....
        /*0744*/ 	.word	0x0000ced0
        /*0748*/ 	.word	0x000000ff
        /*074c*/ 	.word	0x00000000
        /*0750*/ 	.short	0x0101
        /*0752*/ 	.byte	0x04
	.zero		1


	//   ....[100]....
        /*0754*/ 	.word	0x0000cef0
        /*0758*/ 	.word	0x00000000
        /*075c*/ 	.word	0x000000b0
        /*0760*/ 	.short	0x010a
        /*0762*/ 	.byte	0xff
	.zero		1


	//   ....[101]....
        /*0764*/ 	.word	0x0000cf50
        /*0768*/ 	.word	0x00000000
        /*076c*/ 	.word	0x00000010
        /*0770*/ 	.short	0x010a
        /*0772*/ 	.byte	0xff
	.zero		1


	//   ....[102]....
        /*0774*/ 	.word	0x0000cfb0
        /*0778*/ 	.word	0x00000000
        /*077c*/ 	.word	0x00000010
        /*0780*/ 	.short	0x010a
        /*0782*/ 	.byte	0xff
	.zero		1


	//   ....[103]....
        /*0784*/ 	.word	0x0000d000
        /*0788*/ 	.word	0x00000003
        /*078c*/ 	.word	0x00000070
        /*0790*/ 	.short	0x010a
        /*0792*/ 	.byte	0xff
	.zero		1


	//   ....[104]....
        /*0794*/ 	.word	0x0000d060
        /*0798*/ 	.word	0x00000000
        /*079c*/ 	.word	0x00000000
        /*07a0*/ 	.short	0x010a
        /*07a2*/ 	.byte	0xff
	.zero		1


	//   ....[105]....
        /*07a4*/ 	.word	0x0000d0b0
        /*07a8*/ 	.word	0x00000000
        /*07ac*/ 	.word	0x000000a0
        /*07b0*/ 	.short	0x010a
        /*07b2*/ 	.byte	0xff
	.zero		1


	//   ....[106]....
        /*07b4*/ 	.word	0x0000d110
        /*07b8*/ 	.word	0x00000000
        /*07bc*/ 	.word	0x00000080
        /*07c0*/ 	.short	0x010a
        /*07c2*/ 	.byte	0xff
	.zero		1


	//   ....[107]....
        /*07c4*/ 	.word	0x0000d160
        /*07c8*/ 	.word	0x00000000
        /*07cc*/ 	.word	0x00000070
        /*07d0*/ 	.short	0x010a
        /*07d2*/ 	.byte	0xff
	.zero		1


	//   ....[108]....
        /*07d4*/ 	.word	0x0000d1c0
        /*07d8*/ 	.word	0x00000000
        /*07dc*/ 	.word	0x00000080
        /*07e0*/ 	.short	0x010a
        /*07e2*/ 	.byte	0xff
	.zero		1


	//   ....[109]....
        /*07e4*/ 	.word	0x0000d220
        /*07e8*/ 	.word	0x00000005
        /*07ec*/ 	.word	0x00000008
        /*07f0*/ 	.short	0x010a
        /*07f2*/ 	.byte	0xff
	.zero		1


	//   ....[110]....
        /*07f4*/ 	.word	0x0000d300
        /*07f8*/ 	.word	0x00000003
        /*07fc*/ 	.word	0x00000008
        /*0800*/ 	.short	0x010a
        /*0802*/ 	.byte	0xff
	.zero		1


	//   ....[111]....
        /*0804*/ 	.word	0x0000d350
        /*0808*/ 	.word	0x00000002
        /*080c*/ 	.word	0x00000070
        /*0810*/ 	.short	0x010a
        /*0812*/ 	.byte	0xff
	.zero		1


	//   ....[112]....
        /*0814*/ 	.word	0x0000d3b0
        /*0818*/ 	.word	0x00000002
        /*081c*/ 	.word	0x00000000
        /*0820*/ 	.short	0x010a
        /*0822*/ 	.byte	0xff
	.zero		1


	//   ....[113]....
        /*0824*/ 	.word	0x0000d410
        /*0828*/ 	.word	0x00000002
        /*082c*/ 	.word	0x00000098
        /*0830*/ 	.short	0x010a
        /*0832*/ 	.byte	0xff
	.zero		1


	//   ....[114]....
        /*0834*/ 	.word	0x0000d470
        /*0838*/ 	.word	0x00000002
        /*083c*/ 	.word	0x00000000
        /*0840*/ 	.short	0x010a
        /*0842*/ 	.byte	0xff
	.zero		1


	//   ....[115]....
        /*0844*/ 	.word	0x0000d4d0
        /*0848*/ 	.word	0x00000000
        /*084c*/ 	.word	0x000000c0
        /*0850*/ 	.short	0x010a
        /*0852*/ 	.byte	0xff
	.zero		1


	//   ....[116]....
        /*0854*/ 	.word	0x0000d520
        /*0858*/ 	.word	0x0000000c
        /*085c*/ 	.word	0x00000070
        /*0860*/ 	.short	0x010a
        /*0862*/ 	.byte	0xff
	.zero		1


	//   ....[117]....
        /*0864*/ 	.word	0x0000d580
        /*0868*/ 	.word	0x00000000
        /*086c*/ 	.word	0x00000068
        /*0870*/ 	.short	0x010a
        /*0872*/ 	.byte	0xff
	.zero		1


	//   ....[118]....
        /*0874*/ 	.word	0x0000d5e0
        /*0878*/ 	.word	0x00000000
        /*087c*/ 	.word	0x00000040
        /*0880*/ 	.short	0x010a
        /*0882*/ 	.byte	0xff
	.zero		1


	//   ....[119]....
        /*0884*/ 	.word	0x0000d640
        /*0888*/ 	.word	0x00000000
        /*088c*/ 	.word	0x00000048
        /*0890*/ 	.short	0x010a
        /*0892*/ 	.byte	0xff
	.zero		1


	//   ....[120]....
        /*0894*/ 	.word	0x0000d6a0
        /*0898*/ 	.word	0x00000000
        /*089c*/ 	.word	0x00000050
        /*08a0*/ 	.short	0x010a
        /*08a2*/ 	.byte	0xff
	.zero		1


	//   ....[121]....
        /*08a4*/ 	.word	0x0000d700
        /*08a8*/ 	.word	0x00000000
        /*08ac*/ 	.word	0x00000058
        /*08b0*/ 	.short	0x010a
        /*08b2*/ 	.byte	0xff
	.zero		1


	//   ....[122]....
        /*08b4*/ 	.word	0x0000d760
        /*08b8*/ 	.word	0x00000000
        /*08bc*/ 	.word	0x00000040
        /*08c0*/ 	.short	0x010a
        /*08c2*/ 	.byte	0xff
	.zero		1


	//   ....[123]....
        /*08c4*/ 	.word	0x0000d7c0
        /*08c8*/ 	.word	0x00000000
        /*08cc*/ 	.word	0x00000048
        /*08d0*/ 	.short	0x010a
        /*08d2*/ 	.byte	0xff
	.zero		1


	//   ....[124]....
        /*08d4*/ 	.word	0x0000d820
        /*08d8*/ 	.word	0x00000000
        /*08dc*/ 	.word	0x00000050
        /*08e0*/ 	.short	0x010a
        /*08e2*/ 	.byte	0xff
	.zero		1


	//   ....[125]....
        /*08e4*/ 	.word	0x0000d870
        /*08e8*/ 	.word	0x00000008
        /*08ec*/ 	.word	0x00000070
        /*08f0*/ 	.short	0x010a
        /*08f2*/ 	.byte	0xff
	.zero		1


	//   ....[126]....
        /*08f4*/ 	.word	0x0000d8d0
        /*08f8*/ 	.word	0x00000003
        /*08fc*/ 	.word	0x00000020
        /*0900*/ 	.short	0x010a
        /*0902*/ 	.byte	0xff
	.zero		1


	//   ....[127]....
        /*0904*/ 	.word	0x0000d930
        /*0908*/ 	.word	0x00000003
        /*090c*/ 	.word	0x00000090
        /*0910*/ 	.short	0x010a
        /*0912*/ 	.byte	0xff
	.zero		1


	//   ....[128]....
        /*0914*/ 	.word	0x0000d980
        /*0918*/ 	.word	0x00000003
        /*091c*/ 	.word	0x00000020
        /*0920*/ 	.short	0x010a
        /*0922*/ 	.byte	0xff
	.zero		1


	//   ....[129]....
        /*0924*/ 	.word	0x0000d9d0
        /*0928*/ 	.word	0x0000005f
        /*092c*/ 	.word	0x00000020
        /*0930*/ 	.short	0x010a
        /*0932*/ 	.byte	0xff
	.zero		1


	//   ....[130]....
        /*0934*/ 	.word	0x0000da20
        /*0938*/ 	.word	0x00000010
        /*093c*/ 	.word	0x00000020
        /*0940*/ 	.short	0x010a
        /*0942*/ 	.byte	0xff
	.zero		1


	//----- nvinfo : EIATTR_NUM_MBARRIERS
	.align		4
.L_47:
        /*0944*/ 	.byte	0x03, 0x38
        /*0946*/ 	.short	0x0019


	//----- nvinfo : EIATTR_EXIT_INSTR_OFFSETS
	.align		4
        /*0948*/ 	.byte	0x04, 0x1c
        /*094a*/ 	.short	(.L_49 - .L_48)


	//   ....[0]....
.L_48:
        /*094c*/ 	.word	0x00003010


	//   ....[1]....
        /*0950*/ 	.word	0x00003520


	//   ....[2]....
        /*0954*/ 	.word	0x00003580


	//   ....[3]....
        /*0958*/ 	.word	0x00005570


	//   ....[4]....
        /*095c*/ 	.word	0x000067d0


	//   ....[5]....
        /*0960*/ 	.word	0x00006810


	//   ....[6]....
        /*0964*/ 	.word	0x0000cdb0


	//   ....[7]....
        /*0968*/ 	.word	0x0000ce30


	//   ....[8]....
        /*096c*/ 	.word	0x0000ce60


	//   ....[9]....
        /*0970*/ 	.word	0x0000cee0


	//----- nvinfo : EIATTR_MAX_THREADS
	.align		4
.L_49:
        /*0974*/ 	.byte	0x04, 0x05
        /*0976*/ 	.short	(.L_51 - .L_50)
.L_50:
        /*0978*/ 	.word	0x00000100
        /*097c*/ 	.word	0x00000001
        /*0980*/ 	.word	0x00000001


	//----- nvinfo : EIATTR_CRS_STACK_SIZE
	.align		4
.L_51:
        /*0984*/ 	.byte	0x04, 0x1e
        /*0986*/ 	.short	(.L_53 - .L_52)
.L_52:
        /*0988*/ 	.word	0x00000000


	//----- nvinfo : EIATTR_CBANK_PARAM_SIZE
	.align		4
.L_53:
        /*098c*/ 	.byte	0x03, 0x19
        /*098e*/ 	.short	0x0c00


	//----- nvinfo : EIATTR_PARAM_CBANK
	.align		4
        /*0990*/ 	.byte	0x04, 0x0a
        /*0992*/ 	.short	(.L_55 - .L_54)
	.align		4
.L_54:
        /*0994*/ 	.word	index@(.nv.constant0._ZN7cutlass13device_kernelINS_4gemm6kernel13GemmUniversalIN4cute5tupleIJiiiiEEENS1_10collective13CollectiveMmaINS1_46MainloopSm100TmaUmmaWarpSpecializedBlockScaledILi2ELi2ELi1ENS5_IJNS4_1CILi2EEESB_NSA_ILi1EEEEEEEENS5_IJNSA_ILi256EEESF_SF_EEENS5_IJNS_12float_e4m3_tENS_13float_ue8m0_tEEEENS5_IJNS5_IJlSC_lEEENS4_6LayoutINS5_IJNS5_IJNS5_IJNSA_ILi32EEENSA_ILi4EEEEEEiEEESP_NS5_IJSC_iEEEEEENS5_IJNS5_IJNS5_IJNSA_ILi16EEESN_EEEiEEENS5_IJNS5_IJNSA_ILi0EEESC_EEENSA_ILi512EEEEEENS5_IJSV_iEEEEEEEEEEESJ_S12_NS4_8TiledMMAINS4_8MMA_AtomIJNS4_27SM100_MMA_MXF8F6F4_2x1SM_SSISH_SH_fSI_Li256ELi256ELNS4_4UMMA5MajorE0ELS17_0ELNS16_7ScaleInE0ELS18_0EEEEEENSL_INS5_IJSC_SC_SC_EEENS5_IJSV_SV_SV_EEEEENS5_IJNS4_10UnderscoreES1E_S1E_EEEEENS5_IJNS4_28SM100_TMA_2SM_LOAD_MULTICASTES1H_EEENS5_IJNS4_14ComposedLayoutINS4_7SwizzleILi3ELi4ELi3EEENS4_18smem_ptr_flag_bitsILi8EEENSL_INS5_IJNSA_ILi8EEENSA_ILi128EEEEEENS5_IJS1P_SC_EEEEEEENSL_INS5_IJNS5_IJNS5_IJSO_SC_EEENS5_IJSM_SC_EEEEEESC_NS5_IJSN_SB_EEEEEENS5_IJNS5_IJNS5_IJST_SX_EEESW_EEESV_NS5_IJSC_SX_EEEEEEEEEEEvNS4_8identityENS5_IJNS4_18SM100_TMA_2SM_LOADES1H_EEENS5_IJS1T_NSL_INS5_IJNS5_IJNS5_IJSO_SB_EEES1V_EEESC_S1X_EEENS5_IJS20_SV_NS5_IJSC_NSA_ILi1024EEEEEEEEEEEEEEvS25_EENS_8epilogue10collective18CollectiveEpilogueINS2H_23Sm100TmaWarpSpecializedILi4ELi2ELi64ELb1ELb0EEEJNS5_IJS1P_SF_SF_EEENS5_IJNSL_IS1P_SC_EENSL_INSA_ILi64EEESC_EEEEENS_10bfloat16_tESK_S2R_SK_NS2H_6fusion15FusionCallbacksIS2L_NS2S_17LinearCombinationIS2R_fS2R_fLNS_15FloatRoundStyleE2EEES2M_S2Q_JEEENS4_5SM1004TMEM4LOAD26SM100_TMEM_LOAD_32dp32b64xENS4_13SM90_TMA_LOADENS1J_IS1L_NS1M_ILi16EEENSL_INS5_IJS1O_S2O_EEENS5_IJS2O_SC_EEEEEEENS4_39AutoVectorizingCopyWithAssumedAlignmentILi128EEENS4_14SM90_TMA_STOREES37_S39_S39_EEEvvEEEEvNT_6ParamsE)
        /*0998*/ 	.short	0x0380
        /*099a*/ 	.short	0x0c00


	//----- nvinfo : EIATTR_SW_WAR
	.align		4
.L_55:
        /*099c*/ 	.byte	0x04, 0x36
        /*099e*/ 	.short	(.L_57 - .L_56)
.L_56:
        /*09a0*/ 	.word	0x00000008
.L_57:


//--------------------- .nv.callgraph             --------------------------
	.section	.nv.callgraph,"",@"SHT_CUDA_CALLGRAPH"
	.align	4
	.sectionentsize	8
	.align		4
        /*0000*/ 	.word	0x00000000
	.align		4
        /*0004*/ 	.word	0xffffffff
	.align		4
        /*0008*/ 	.word	index@(_ZN7cutlass13device_kernelINS_4gemm6kernel13GemmUniversalIN4cute5tupleIJiiiiEEENS1_10collective13CollectiveMmaINS1_46MainloopSm100TmaUmmaWarpSpecializedBlockScaledILi2ELi2ELi1ENS5_IJNS4_1CILi2EEESB_NSA_ILi1EEEEEEEENS5_IJNSA_ILi256EEESF_SF_EEENS5_IJNS_12float_e4m3_tENS_13float_ue8m0_tEEEENS5_IJNS5_IJlSC_lEEENS4_6LayoutINS5_IJNS5_IJNS5_IJNSA_ILi32EEENSA_ILi4EEEEEEiEEESP_NS5_IJSC_iEEEEEENS5_IJNS5_IJNS5_IJNSA_ILi16EEESN_EEEiEEENS5_IJNS5_IJNSA_ILi0EEESC_EEENSA_ILi512EEEEEENS5_IJSV_iEEEEEEEEEEESJ_S12_NS4_8TiledMMAINS4_8MMA_AtomIJNS4_27SM100_MMA_MXF8F6F4_2x1SM_SSISH_SH_fSI_Li256ELi256ELNS4_4UMMA5MajorE0ELS17_0ELNS16_7ScaleInE0ELS18_0EEEEEENSL_INS5_IJSC_SC_SC_EEENS5_IJSV_SV_SV_EEEEENS5_IJNS4_10UnderscoreES1E_S1E_EEEEENS5_IJNS4_28SM100_TMA_2SM_LOAD_MULTICASTES1H_EEENS5_IJNS4_14ComposedLayoutINS4_7SwizzleILi3ELi4ELi3EEENS4_18smem_ptr_flag_bitsILi8EEENSL_INS5_IJNSA_ILi8EEENSA_ILi128EEEEEENS5_IJS1P_SC_EEEEEEENSL_INS5_IJNS5_IJNS5_IJSO_SC_EEENS5_IJSM_SC_EEEEEESC_NS5_IJSN_SB_EEEEEENS5_IJNS5_IJNS5_IJST_SX_EEESW_EEESV_NS5_IJSC_SX_EEEEEEEEEEEvNS4_8identityENS5_IJNS4_18SM100_TMA_2SM_LOADES1H_EEENS5_IJS1T_NSL_INS5_IJNS5_IJNS5_IJSO_SB_EEES1V_EEESC_S1X_EEENS5_IJS20_SV_NS5_IJSC_NSA_ILi1024EEEEEEEEEEEEEEvS25_EENS_8epilogue10collective18CollectiveEpilogueINS2H_23Sm100TmaWarpSpecializedILi4ELi2ELi64ELb1ELb0EEEJNS5_IJS1P_SF_SF_EEENS5_IJNSL_IS1P_SC_EENSL_INSA_ILi64EEESC_EEEEENS_10bfloat16_tESK_S2R_SK_NS2H_6fusion15FusionCallbacksIS2L_NS2S_17LinearCombinationIS2R_fS2R_fLNS_15FloatRoundStyleE2EEES2M_S2Q_JEEENS4_5SM1004TMEM4LOAD26SM100_TMEM_LOAD_32dp32b64xENS4_13SM90_TMA_LOADENS1J_IS1L_NS1M_ILi16EEENSL_INS5_IJS1O_S2O_EEENS5_IJS2O_SC_EEEEEEENS4_39AutoVectorizingCopyWithAssumedAlignmentILi128EEENS4_14SM90_TMA_STOREES37_S39_S39_EEEvvEEEEvNT_6ParamsE)
	.align		4
        /*000c*/ 	.word	index@(__assertfail)
	.align		4
        /*0010*/ 	.word	0x00000000
	.align		4
        /*0014*/ 	.word	0xfffffffe
	.align		4
        /*0018*/ 	.word	0x00000000
	.align		4
        /*001c*/ 	.word	0xfffffffd
	.align		4
        /*0020*/ 	.word	0x00000000
	.align		4
        /*0024*/ 	.word	0xfffffffc


//--------------------- .nv.constant4             --------------------------
	.section	.nv.constant4,"a",@progbits
	.align	8
	.align		8
.nv.constant4:
        /*0000*/ 	.dword	__assertfail
	.align		8
        /*0008*/ 	.dword	__unnamed_1
	.align		8
        /*0010*/ 	.dword	__unnamed_2
	.align		8
        /*0018*/ 	.dword	_ZN40_INTERNAL_db693bd6_4_k_cu_01860364_162164cuda3std3__45__cpo5beginE
	.align		8
        /*0020*/ 	.dword	_ZN40_INTERNAL_db693bd6_4_k_cu_01860364_162164cuda3std3__45__cpo3endE
	.align		8
        /*0028*/ 	.dword	_ZN40_INTERNAL_db693bd6_4_k_cu_01860364_162164cuda3std3__45__cpo6cbeginE
	.align		8
        /*0030*/ 	.dword	_ZN40_INTERNAL_db693bd6_4_k_cu_01860364_162164cuda3std3__45__cpo4cendE
	.align		8
        /*0038*/ 	.dword	_ZN40_INTERNAL_db693bd6_4_k_cu_01860364_162164cuda3std3__442_GLOBAL__N__db693bd6_4_k_cu_01860364_162166ignoreE
	.align		8
        /*0040*/ 	.dword	_ZN40_INTERNAL_db693bd6_4_k_cu_01860364_162164cuda3std3__419piecewise_constructE
	.align		8
        /*0048*/ 	.dword	_ZN40_INTERNAL_db693bd6_4_k_cu_01860364_162164cuda3std3__48in_placeE
	.align		8
        /*0050*/ 	.dword	_ZN40_INTERNAL_db693bd6_4_k_cu_01860364_162164cuda3std6ranges3__45__cpo4swapE
	.align		8
        /*0058*/ 	.dword	_ZN40_INTERNAL_db693bd6_4_k_cu_01860364_162164cuda3std6ranges3__45__cpo9iter_moveE
	.align		8
        /*0060*/ 	.dword	_ZN40_INTERNAL_db693bd6_4_k_cu_01860364_162164cute7productE
	.align		8
        /*0068*/ 	.dword	_ZN40_INTERNAL_db693bd6_4_k_cu_01860364_162164cute1_E
	.align		8
        /*0070*/ 	.dword	$str$25
	.align		8
        /*0078*/ 	.dword	$str$26
	.align		8
        /*0080*/ 	.dword	$str$27
	.align		8
        /*0088*/ 	.dword	$str$28


//--------------------- .text._ZN7cutlass13device_kernelINS_4gemm6kernel13GemmUniversalIN4cute5tupleIJiiiiEEENS1_10collective13CollectiveMmaINS1_46MainloopSm100TmaUmmaWarpSpecializedBlockScaledILi2ELi2ELi1ENS5_IJNS4_1CILi2EEESB_NSA_ILi1EEEEEEEENS5_IJNSA_ILi256EEESF_SF_EEENS5_IJNS_12float_e4m3_tENS_13float_ue8m0_tEEEENS5_IJNS5_IJlSC_lEEENS4_6LayoutINS5_IJNS5_IJNS5_IJNSA_ILi32EEENSA_ILi4EEEEEEiEEESP_NS5_IJSC_iEEEEEENS5_IJNS5_IJNS5_IJNSA_ILi16EEESN_EEEiEEENS5_IJNS5_IJNSA_ILi0EEESC_EEENSA_ILi512EEEEEENS5_IJSV_iEEEEEEEEEEESJ_S12_NS4_8TiledMMAINS4_8MMA_AtomIJNS4_27SM100_MMA_MXF8F6F4_2x1SM_SSISH_SH_fSI_Li256ELi256ELNS4_4UMMA5MajorE0ELS17_0ELNS16_7ScaleInE0ELS18_0EEEEEENSL_INS5_IJSC_SC_SC_EEENS5_IJSV_SV_SV_EEEEENS5_IJNS4_10UnderscoreES1E_S1E_EEEEENS5_IJNS4_28SM100_TMA_2SM_LOAD_MULTICASTES1H_EEENS5_IJNS4_14ComposedLayoutINS4_7SwizzleILi3ELi4ELi3EEENS4_18smem_ptr_flag_bitsILi8EEENSL_INS5_IJNSA_ILi8EEENSA_ILi128EEEEEENS5_IJS1P_SC_EEEEEEENSL_INS5_IJNS5_IJNS5_IJSO_SC_EEENS5_IJSM_SC_EEEEEESC_NS5_IJSN_SB_EEEEEENS5_IJNS5_IJNS5_IJST_SX_EEESW_EEESV_NS5_IJSC_SX_EEEEEEEEEEEvNS4_8identityENS5_IJNS4_18SM100_TMA_2SM_LOADES1H_EEENS5_IJS1T_NSL_INS5_IJNS5_IJNS5_IJSO_SB_EEES1V_EEESC_S1X_EEENS5_IJS20_SV_NS5_IJSC_NSA_ILi1024EEEEEEEEEEEEEEvS25_EENS_8epilogue10collective18CollectiveEpilogueINS2H_23Sm100TmaWarpSpecializedILi4ELi2ELi64ELb1ELb0EEEJNS5_IJS1P_SF_SF_EEENS5_IJNSL_IS1P_SC_EENSL_INSA_ILi64EEESC_EEEEENS_10bfloat16_tESK_S2R_SK_NS2H_6fusion15FusionCallbacksIS2L_NS2S_17LinearCombinationIS2R_fS2R_fLNS_15FloatRoundStyleE2EEES2M_S2Q_JEEENS4_5SM1004TMEM4LOAD26SM100_TMEM_LOAD_32dp32b64xENS4_13SM90_TMA_LOADENS1J_IS1L_NS1M_ILi16EEENSL_INS5_IJS1O_S2O_EEENS5_IJS2O_SC_EEEEEEENS4_39AutoVectorizingCopyWithAssumedAlignmentILi128EEENS4_14SM90_TMA_STOREES37_S39_S39_EEEvvEEEEvNT_6ParamsE --------------------------
	.section	.text._ZN7cutlass13device_kernelINS_4gemm6kernel13GemmUniversalIN4cute5tupleIJiiiiEEENS1_10collective13CollectiveMmaINS1_46MainloopSm100TmaUmmaWarpSpecializedBlockScaledILi2ELi2ELi1ENS5_IJNS4_1CILi2EEESB_NSA_ILi1EEEEEEEENS5_IJNSA_ILi256EEESF_SF_EEENS5_IJNS_12float_e4m3_tENS_13float_ue8m0_tEEEENS5_IJNS5_IJlSC_lEEENS4_6LayoutINS5_IJNS5_IJNS5_IJNSA_ILi32EEENSA_ILi4EEEEEEiEEESP_NS5_IJSC_iEEEEEENS5_IJNS5_IJNS5_IJNSA_ILi16EEESN_EEEiEEENS5_IJNS5_IJNSA_ILi0EEESC_EEENSA_ILi512EEEEEENS5_IJSV_iEEEEEEEEEEESJ_S12_NS4_8TiledMMAINS4_8MMA_AtomIJNS4_27SM100_MMA_MXF8F6F4_2x1SM_SSISH_SH_fSI_Li256ELi256ELNS4_4UMMA5MajorE0ELS17_0ELNS16_7ScaleInE0ELS18_0EEEEEENSL_INS5_IJSC_SC_SC_EEENS5_IJSV_SV_SV_EEEEENS5_IJNS4_10UnderscoreES1E_S1E_EEEEENS5_IJNS4_28SM100_TMA_2SM_LOAD_MULTICASTES1H_EEENS5_IJNS4_14ComposedLayoutINS4_7SwizzleILi3ELi4ELi3EEENS4_18smem_ptr_flag_bitsILi8EEENSL_INS5_IJNSA_ILi8EEENSA_ILi128EEEEEENS5_IJS1P_SC_EEEEEEENSL_INS5_IJNS5_IJNS5_IJSO_SC_EEENS5_IJSM_SC_EEEEEESC_NS5_IJSN_SB_EEEEEENS5_IJNS5_IJNS5_IJST_SX_EEESW_EEESV_NS5_IJSC_SX_EEEEEEEEEEEvNS4_8identityENS5_IJNS4_18SM100_TMA_2SM_LOADES1H_EEENS5_IJS1T_NSL_INS5_IJNS5_IJNS5_IJSO_SB_EEES1V_EEESC_S1X_EEENS5_IJS20_SV_NS5_IJSC_NSA_ILi1024EEEEEEEEEEEEEEvS25_EENS_8epilogue10collective18CollectiveEpilogueINS2H_23Sm100TmaWarpSpecializedILi4ELi2ELi64ELb1ELb0EEEJNS5_IJS1P_SF_SF_EEENS5_IJNSL_IS1P_SC_EENSL_INSA_ILi64EEESC_EEEEENS_10bfloat16_tESK_S2R_SK_NS2H_6fusion15FusionCallbacksIS2L_NS2S_17LinearCombinationIS2R_fS2R_fLNS_15FloatRoundStyleE2EEES2M_S2Q_JEEENS4_5SM1004TMEM4LOAD26SM100_TMEM_LOAD_32dp32b64xENS4_13SM90_TMA_LOADENS1J_IS1L_NS1M_ILi16EEENSL_INS5_IJS1O_S2O_EEENS5_IJS2O_SC_EEEEEEENS4_39AutoVectorizingCopyWithAssumedAlignmentILi128EEENS4_14SM90_TMA_STOREES37_S39_S39_EEEvvEEEEvNT_6ParamsE,"ax",@progbits
	.align	128
.text._ZN7cutlass13device_kernelINS_4gemm6kernel13GemmUniversalIN4cute5tupleIJiiiiEEENS1_10collective13CollectiveMmaINS1_46MainloopSm100TmaUmmaWarpSpecializedBlockScaledILi2ELi2ELi1ENS5_IJNS4_1CILi2EEESB_NSA_ILi1EEEEEEEENS5_IJNSA_ILi256EEESF_SF_EEENS5_IJNS_12float_e4m3_tENS_13float_ue8m0_tEEEENS5_IJNS5_IJlSC_lEEENS4_6LayoutINS5_IJNS5_IJNS5_IJNSA_ILi32EEENSA_ILi4EEEEEEiEEESP_NS5_IJSC_iEEEEEENS5_IJNS5_IJNS5_IJNSA_ILi16EEESN_EEEiEEENS5_IJNS5_IJNSA_ILi0EEESC_EEENSA_ILi512EEEEEENS5_IJSV_iEEEEEEEEEEESJ_S12_NS4_8TiledMMAINS4_8MMA_AtomIJNS4_27SM100_MMA_MXF8F6F4_2x1SM_SSISH_SH_fSI_Li256ELi256ELNS4_4UMMA5MajorE0ELS17_0ELNS16_7ScaleInE0ELS18_0EEEEEENSL_INS5_IJSC_SC_SC_EEENS5_IJSV_SV_SV_EEEEENS5_IJNS4_10UnderscoreES1E_S1E_EEEEENS5_IJNS4_28SM100_TMA_2SM_LOAD_MULTICASTES1H_EEENS5_IJNS4_14ComposedLayoutINS4_7SwizzleILi3ELi4ELi3EEENS4_18smem_ptr_flag_bitsILi8EEENSL_INS5_IJNSA_ILi8EEENSA_ILi128EEEEEENS5_IJS1P_SC_EEEEEEENSL_INS5_IJNS5_IJNS5_IJSO_SC_EEENS5_IJSM_SC_EEEEEESC_NS5_IJSN_SB_EEEEEENS5_IJNS5_IJNS5_IJST_SX_EEESW_EEESV_NS5_IJSC_SX_EEEEEEEEEEEvNS4_8identityENS5_IJNS4_18SM100_TMA_2SM_LOADES1H_EEENS5_IJS1T_NSL_INS5_IJNS5_IJNS5_IJSO_SB_EEES1V_EEESC_S1X_EEENS5_IJS20_SV_NS5_IJSC_NSA_ILi1024EEEEEEEEEEEEEEvS25_EENS_8epilogue10collective18CollectiveEpilogueINS2H_23Sm100TmaWarpSpecializedILi4ELi2ELi64ELb1ELb0EEEJNS5_IJS1P_SF_SF_EEENS5_IJNSL_IS1P_SC_EENSL_INSA_ILi64EEESC_EEEEENS_10bfloat16_tESK_S2R_SK_NS2H_6fusion15FusionCallbacksIS2L_NS2S_17LinearCombinationIS2R_fS2R_fLNS_15FloatRoundStyleE2EEES2M_S2Q_JEEENS4_5SM1004TMEM4LOAD26SM100_TMEM_LOAD_32dp32b64xENS4_13SM90_TMA_LOADENS1J_IS1L_NS1M_ILi16EEENSL_INS5_IJS1O_S2O_EEENS5_IJS2O_SC_EEEEEEENS4_39AutoVectorizingCopyWithAssumedAlignmentILi128EEENS4_14SM90_TMA_STOREES37_S39_S39_EEEvvEEEEvNT_6ParamsE:
        .type           _ZN7cutlass13device_kernelINS_4gemm6kernel13GemmUniversalIN4cute5tupleIJiiiiEEENS1_10collective13CollectiveMmaINS1_46MainloopSm100TmaUmmaWarpSpecializedBlockScaledILi2ELi2ELi1ENS5_IJNS4_1CILi2EEESB_NSA_ILi1EEEEEEEENS5_IJNSA_ILi256EEESF_SF_EEENS5_IJNS_12float_e4m3_tENS_13float_ue8m0_tEEEENS5_IJNS5_IJlSC_lEEENS4_6LayoutINS5_IJNS5_IJNS5_IJNSA_ILi32EEENSA_ILi4EEEEEEiEEESP_NS5_IJSC_iEEEEEENS5_IJNS5_IJNS5_IJNSA_ILi16EEESN_EEEiEEENS5_IJNS5_IJNSA_ILi0EEESC_EEENSA_ILi512EEEEEENS5_IJSV_iEEEEEEEEEEESJ_S12_NS4_8TiledMMAINS4_8MMA_AtomIJNS4_27SM100_MMA_MXF8F6F4_2x1SM_SSISH_SH_fSI_Li256ELi256ELNS4_4UMMA5MajorE0ELS17_0ELNS16_7ScaleInE0ELS18_0EEEEEENSL_INS5_IJSC_SC_SC_EEENS5_IJSV_SV_SV_EEEEENS5_IJNS4_10UnderscoreES1E_S1E_EEEEENS5_IJNS4_28SM100_TMA_2SM_LOAD_MULTICASTES1H_EEENS5_IJNS4_14ComposedLayoutINS4_7SwizzleILi3ELi4ELi3EEENS4_18smem_ptr_flag_bitsILi8EEENSL_INS5_IJNSA_ILi8EEENSA_ILi128EEEEEENS5_IJS1P_SC_EEEEEEENSL_INS5_IJNS5_IJNS5_IJSO_SC_EEENS5_IJSM_SC_EEEEEESC_NS5_IJSN_SB_EEEEEENS5_IJNS5_IJNS5_IJST_SX_EEESW_EEESV_NS5_IJSC_SX_EEEEEEEEEEEvNS4_8identityENS5_IJNS4_18SM100_TMA_2SM_LOADES1H_EEENS5_IJS1T_NSL_INS5_IJNS5_IJNS5_IJSO_SB_EEES1V_EEESC_S1X_EEENS5_IJS20_SV_NS5_IJSC_NSA_ILi1024EEEEEEEEEEEEEEvS25_EENS_8epilogue10collective18CollectiveEpilogueINS2H_23Sm100TmaWarpSpecializedILi4ELi2ELi64ELb1ELb0EEEJNS5_IJS1P_SF_SF_EEENS5_IJNSL_IS1P_SC_EENSL_INSA_ILi64EEESC_EEEEENS_10bfloat16_tESK_S2R_SK_NS2H_6fusion15FusionCallbacksIS2L_NS2S_17LinearCombinationIS2R_fS2R_fLNS_15FloatRoundStyleE2EEES2M_S2Q_JEEENS4_5SM1004TMEM4LOAD26SM100_TMEM_LOAD_32dp32b64xENS4_13SM90_TMA_LOADENS1J_IS1L_NS1M_ILi16EEENSL_INS5_IJS1O_S2O_EEENS5_IJS2O_SC_EEEEEEENS4_39AutoVectorizingCopyWithAssumedAlignmentILi128EEENS4_14SM90_TMA_STOREES37_S39_S39_EEEvvEEEEvNT_6ParamsE,@function
        .size           _ZN7cutlass13device_kernelINS_4gemm6kernel13GemmUniversalIN4cute5tupleIJiiiiEEENS1_10collective13CollectiveMmaINS1_46MainloopSm100TmaUmmaWarpSpecializedBlockScaledILi2ELi2ELi1ENS5_IJNS4_1CILi2EEESB_NSA_ILi1EEEEEEEENS5_IJNSA_ILi256EEESF_SF_EEENS5_IJNS_12float_e4m3_tENS_13float_ue8m0_tEEEENS5_IJNS5_IJlSC_lEEENS4_6LayoutINS5_IJNS5_IJNS5_IJNSA_ILi32EEENSA_ILi4EEEEEEiEEESP_NS5_IJSC_iEEEEEENS5_IJNS5_IJNS5_IJNSA_ILi16EEESN_EEEiEEENS5_IJNS5_IJNSA_ILi0EEESC_EEENSA_ILi512EEEEEENS5_IJSV_iEEEEEEEEEEESJ_S12_NS4_8TiledMMAINS4_8MMA_AtomIJNS4_27SM100_MMA_MXF8F6F4_2x1SM_SSISH_SH_fSI_Li256ELi256ELNS4_4UMMA5MajorE0ELS17_0ELNS16_7ScaleInE0ELS18_0EEEEEENSL_INS5_IJSC_SC_SC_EEENS5_IJSV_SV_SV_EEEEENS5_IJNS4_10UnderscoreES1E_S1E_EEEEENS5_IJNS4_28SM100_TMA_2SM_LOAD_MULTICASTES1H_EEENS5_IJNS4_14ComposedLayoutINS4_7SwizzleILi3ELi4ELi3EEENS4_18smem_ptr_flag_bitsILi8EEENSL_INS5_IJNSA_ILi8EEENSA_ILi128EEEEEENS5_IJS1P_SC_EEEEEEENSL_INS5_IJNS5_IJNS5_IJSO_SC_EEENS5_IJSM_SC_EEEEEESC_NS5_IJSN_SB_EEEEEENS5_IJNS5_IJNS5_IJST_SX_EEESW_EEESV_NS5_IJSC_SX_EEEEEEEEEEEvNS4_8identityENS5_IJNS4_18SM100_TMA_2SM_LOADES1H_EEENS5_IJS1T_NSL_INS5_IJNS5_IJNS5_IJSO_SB_EEES1V_EEESC_S1X_EEENS5_IJS20_SV_NS5_IJSC_NSA_ILi1024EEEEEEEEEEEEEEvS25_EENS_8epilogue10collective18CollectiveEpilogueINS2H_23Sm100TmaWarpSpecializedILi4ELi2ELi64ELb1ELb0EEEJNS5_IJS1P_SF_SF_EEENS5_IJNSL_IS1P_SC_EENSL_INSA_ILi64EEESC_EEEEENS_10bfloat16_tESK_S2R_SK_NS2H_6fusion15FusionCallbacksIS2L_NS2S_17LinearCombinationIS2R_fS2R_fLNS_15FloatRoundStyleE2EEES2M_S2Q_JEEENS4_5SM1004TMEM4LOAD26SM100_TMEM_LOAD_32dp32b64xENS4_13SM90_TMA_LOADENS1J_IS1L_NS1M_ILi16EEENSL_INS5_IJS1O_S2O_EEENS5_IJS2O_SC_EEEEEEENS4_39AutoVectorizingCopyWithAssumedAlignmentILi128EEENS4_14SM90_TMA_STOREES37_S39_S39_EEEvvEEEEvNT_6ParamsE,(.L_x_188 - _ZN7cutlass13device_kernelINS_4gemm6kernel13GemmUniversalIN4cute5tupleIJiiiiEEENS1_10collective13CollectiveMmaINS1_46MainloopSm100TmaUmmaWarpSpecializedBlockScaledILi2ELi2ELi1ENS5_IJNS4_1CILi2EEESB_NSA_ILi1EEEEEEEENS5_IJNSA_ILi256EEESF_SF_EEENS5_IJNS_12float_e4m3_tENS_13float_ue8m0_tEEEENS5_IJNS5_IJlSC_lEEENS4_6LayoutINS5_IJNS5_IJNS5_IJNSA_ILi32EEENSA_ILi4EEEEEEiEEESP_NS5_IJSC_iEEEEEENS5_IJNS5_IJNS5_IJNSA_ILi16EEESN_EEEiEEENS5_IJNS5_IJNSA_ILi0EEESC_EEENSA_ILi512EEEEEENS5_IJSV_iEEEEEEEEEEESJ_S12_NS4_8TiledMMAINS4_8MMA_AtomIJNS4_27SM100_MMA_MXF8F6F4_2x1SM_SSISH_SH_fSI_Li256ELi256ELNS4_4UMMA5MajorE0ELS17_0ELNS16_7ScaleInE0ELS18_0EEEEEENSL_INS5_IJSC_SC_SC_EEENS5_IJSV_SV_SV_EEEEENS5_IJNS4_10UnderscoreES1E_S1E_EEEEENS5_IJNS4_28SM100_TMA_2SM_LOAD_MULTICASTES1H_EEENS5_IJNS4_14ComposedLayoutINS4_7SwizzleILi3ELi4ELi3EEENS4_18smem_ptr_flag_bitsILi8EEENSL_INS5_IJNSA_ILi8EEENSA_ILi128EEEEEENS5_IJS1P_SC_EEEEEEENSL_INS5_IJNS5_IJNS5_IJSO_SC_EEENS5_IJSM_SC_EEEEEESC_NS5_IJSN_SB_EEEEEENS5_IJNS5_IJNS5_IJST_SX_EEESW_EEESV_NS5_IJSC_SX_EEEEEEEEEEEvNS4_8identityENS5_IJNS4_18SM100_TMA_2SM_LOADES1H_EEENS5_IJS1T_NSL_INS5_IJNS5_IJNS5_IJSO_SB_EEES1V_EEESC_S1X_EEENS5_IJS20_SV_NS5_IJSC_NSA_ILi1024EEEEEEEEEEEEEEvS25_EENS_8epilogue10collective18CollectiveEpilogueINS2H_23Sm100TmaWarpSpecializedILi4ELi2ELi64ELb1ELb0EEEJNS5_IJS1P_SF_SF_EEENS5_IJNSL_IS1P_SC_EENSL_INSA_ILi64EEESC_EEEEENS_10bfloat16_tESK_S2R_SK_NS2H_6fusion15FusionCallbacksIS2L_NS2S_17LinearCombinationIS2R_fS2R_fLNS_15FloatRoundStyleE2EEES2M_S2Q_JEEENS4_5SM1004TMEM4LOAD26SM100_TMEM_LOAD_32dp32b64xENS4_13SM90_TMA_LOADENS1J_IS1L_NS1M_ILi16EEENSL_INS5_IJS1O_S2O_EEENS5_IJS2O_SC_EEEEEEENS4_39AutoVectorizingCopyWithAssumedAlignmentILi128EEENS4_14SM90_TMA_STOREES37_S39_S39_EEEvvEEEEvNT_6ParamsE)
        .other          _ZN7cutlass13device_kernelINS_4gemm6kernel13GemmUniversalIN4cute5tupleIJiiiiEEENS1_10collective13CollectiveMmaINS1_46MainloopSm100TmaUmmaWarpSpecializedBlockScaledILi2ELi2ELi1ENS5_IJNS4_1CILi2EEESB_NSA_ILi1EEEEEEEENS5_IJNSA_ILi256EEESF_SF_EEENS5_IJNS_12float_e4m3_tENS_13float_ue8m0_tEEEENS5_IJNS5_IJlSC_lEEENS4_6LayoutINS5_IJNS5_IJNS5_IJNSA_ILi32EEENSA_ILi4EEEEEEiEEESP_NS5_IJSC_iEEEEEENS5_IJNS5_IJNS5_IJNSA_ILi16EEESN_EEEiEEENS5_IJNS5_IJNSA_ILi0EEESC_EEENSA_ILi512EEEEEENS5_IJSV_iEEEEEEEEEEESJ_S12_NS4_8TiledMMAINS4_8MMA_AtomIJNS4_27SM100_MMA_MXF8F6F4_2x1SM_SSISH_SH_fSI_Li256ELi256ELNS4_4UMMA5MajorE0ELS17_0ELNS16_7ScaleInE0ELS18_0EEEEEENSL_INS5_IJSC_SC_SC_EEENS5_IJSV_SV_SV_EEEEENS5_IJNS4_10UnderscoreES1E_S1E_EEEEENS5_IJNS4_28SM100_TMA_2SM_LOAD_MULTICASTES1H_EEENS5_IJNS4_14ComposedLayoutINS4_7SwizzleILi3ELi4ELi3EEENS4_18smem_ptr_flag_bitsILi8EEENSL_INS5_IJNSA_ILi8EEENSA_ILi128EEEEEENS5_IJS1P_SC_EEEEEEENSL_INS5_IJNS5_IJNS5_IJSO_SC_EEENS5_IJSM_SC_EEEEEESC_NS5_IJSN_SB_EEEEEENS5_IJNS5_IJNS5_IJST_SX_EEESW_EEESV_NS5_IJSC_SX_EEEEEEEEEEEvNS4_8identityENS5_IJNS4_18SM100_TMA_2SM_LOADES1H_EEENS5_IJS1T_NSL_INS5_IJNS5_IJNS5_IJSO_SB_EEES1V_EEESC_S1X_EEENS5_IJS20_SV_NS5_IJSC_NSA_ILi1024EEEEEEEEEEEEEEvS25_EENS_8epilogue10collective18CollectiveEpilogueINS2H_23Sm100TmaWarpSpecializedILi4ELi2ELi64ELb1ELb0EEEJNS5_IJS1P_SF_SF_EEENS5_IJNSL_IS1P_SC_EENSL_INSA_ILi64EEESC_EEEEENS_10bfloat16_tESK_S2R_SK_NS2H_6fusion15FusionCallbacksIS2L_NS2S_17LinearCombinationIS2R_fS2R_fLNS_15FloatRoundStyleE2EEES2M_S2Q_JEEENS4_5SM1004TMEM4LOAD26SM100_TMEM_LOAD_32dp32b64xENS4_13SM90_TMA_LOADENS1J_IS1L_NS1M_ILi16EEENSL_INS5_IJS1O_S2O_EEENS5_IJS2O_SC_EEEEEEENS4_39AutoVectorizingCopyWithAssumedAlignmentILi128EEENS4_14SM90_TMA_STOREES37_S39_S39_EEEvvEEEEvNT_6ParamsE,@"STO_CUDA_ENTRY STV_DEFAULT"
_ZN7cutlass13device_kernelINS_4gemm6kernel13GemmUniversalIN4cute5tupleIJiiiiEEENS1_10collective13CollectiveMmaINS1_46MainloopSm100TmaUmmaWarpSpecializedBlockScaledILi2ELi2ELi1ENS5_IJNS4_1CILi2EEESB_NSA_ILi1EEEEEEEENS5_IJNSA_ILi256EEESF_SF_EEENS5_IJNS_12float_e4m3_tENS_13float_ue8m0_tEEEENS5_IJNS5_IJlSC_lEEENS4_6LayoutINS5_IJNS5_IJNS5_IJNSA_ILi32EEENSA_ILi4EEEEEEiEEESP_NS5_IJSC_iEEEEEENS5_IJNS5_IJNS5_IJNSA_ILi16EEESN_EEEiEEENS5_IJNS5_IJNSA_ILi0EEESC_EEENSA_ILi512EEEEEENS5_IJSV_iEEEEEEEEEEESJ_S12_NS4_8TiledMMAINS4_8MMA_AtomIJNS4_27SM100_MMA_MXF8F6F4_2x1SM_SSISH_SH_fSI_Li256ELi256ELNS4_4UMMA5MajorE0ELS17_0ELNS16_7ScaleInE0ELS18_0EEEEEENSL_INS5_IJSC_SC_SC_EEENS5_IJSV_SV_SV_EEEEENS5_IJNS4_10UnderscoreES1E_S1E_EEEEENS5_IJNS4_28SM100_TMA_2SM_LOAD_MULTICASTES1H_EEENS5_IJNS4_14ComposedLayoutINS4_7SwizzleILi3ELi4ELi3EEENS4_18smem_ptr_flag_bitsILi8EEENSL_INS5_IJNSA_ILi8EEENSA_ILi128EEEEEENS5_IJS1P_SC_EEEEEEENSL_INS5_IJNS5_IJNS5_IJSO_SC_EEENS5_IJSM_SC_EEEEEESC_NS5_IJSN_SB_EEEEEENS5_IJNS5_IJNS5_IJST_SX_EEESW_EEESV_NS5_IJSC_SX_EEEEEEEEEEEvNS4_8identityENS5_IJNS4_18SM100_TMA_2SM_LOADES1H_EEENS5_IJS1T_NSL_INS5_IJNS5_IJNS5_IJSO_SB_EEES1V_EEESC_S1X_EEENS5_IJS20_SV_NS5_IJSC_NSA_ILi1024EEEEEEEEEEEEEEvS25_EENS_8epilogue10collective18CollectiveEpilogueINS2H_23Sm100TmaWarpSpecializedILi4ELi2ELi64ELb1ELb0EEEJNS5_IJS1P_SF_SF_EEENS5_IJNSL_IS1P_SC_EENSL_INSA_ILi64EEESC_EEEEENS_10bfloat16_tESK_S2R_SK_NS2H_6fusion15FusionCallbacksIS2L_NS2S_17LinearCombinationIS2R_fS2R_fLNS_15FloatRoundStyleE2EEES2M_S2Q_JEEENS4_5SM1004TMEM4LOAD26SM100_TMEM_LOAD_32dp32b64xENS4_13SM90_TMA_LOADENS1J_IS1L_NS1M_ILi16EEENSL_INS5_IJS1O_S2O_EEENS5_IJS2O_SC_EEEEEEENS4_39AutoVectorizingCopyWithAssumedAlignmentILi128EEENS4_14SM90_TMA_STOREES37_S39_S39_EEEvvEEEEvNT_6ParamsE:
[----:B------:R-:W1:Y:S01]  /*0000*/  LDC R1, c[0x0][0x37c] ;  /* 0x0000df00ff017b82 */ /* 0x000e620000000800 */
[----:B------:R-:W2:Y:S01]  /*0010*/  S2R R152, SR_TID.X ;  /* 0x0000000000987919 */ /* 0x000ea20000002100 */
[----:B------:R-:W3:Y:S06]  /*0020*/  LDCU.64 UR12, c[0x0][0xc90] ;  /* 0x00019200ff0c77ac */ /* 0x000eec0008000a00 */
[----:B------:R-:W4:Y:S01]  /*0030*/  S2UR UR4, SR_CgaCtaId ;  /* 0x00000000000479c3 */ /* 0x000f220000008800 */
[----:B------:R-:W-:Y:S02]  /*0040*/  PRMT R139, RZ, 0x7610, R139 ;  /* 0x00007610ff8b7816 */ /* 0x000fe4000000008b */
[----:B------:R-:W-:Y:S01]  /*0050*/  ELECT P1, URZ, PT ;  /* 0x0000000000ff782f */ /* 0x000fe20003820000 */
[----:B---3--:R-:W-:-:S04]  /*0060*/  UISETP.NE.U32.AND UP0, UPT, UR12, URZ, UPT ;  /* 0x000000ff0c00728c */ /* 0x008fc8000bf05070 */
[----:B------:R-:W-:Y:S02]  /*0070*/  UISETP.NE.AND.EX UP0, UPT, UR13, URZ, UPT, UP0 ;  /* 0x000000ff0d00728c */ /* 0x000fe4000bf05300 */
[----:B----4-:R-:W-:Y:S01]  /*0080*/  ULOP3.LUT UR27, UR4, 0x1, URZ, 0xc0, !UPT ;  /* 0x00000001041b7892 */ /* 0x010fe2000f8ec0ff */
[----:B--2---:R-:W-:-:S05]  /*0090*/  SHF.R.U32.HI R140, RZ, 0x5, R152 ;  /* 0x00000005ff8c7819 */ /* 0x004fca0000011698 */
[----:B------:R-:W2:Y:S02]  /*00a0*/  SHFL.IDX PT, R0, R140, RZ, 0x1f ;  /* 0x00001fff8c007589 */ /* 0x000ea400000e0000 */
[----:B--2---:R-:W-:Y:S01]  /*00b0*/  R2UR UR17, R0 ;  /* 0x00000000001172ca */ /* 0x004fe200000e0000 */
[----:B-1----:R-:W-:-:S14]  /*00c0*/  BRA.U UP0, `(.L_x_0) ;  /* 0x0000000100307547 */ /* 0x002fdc000b800000 */
[----:B------:R-:W1:Y:S02]  /*00d0*/  LDCU.64 UR4, c[0x0][0xc88] ;  /* 0x00019100ff0477ac */ /* 0x000e640008000a00 */
[----:B-1----:R-:W-:-:S04]  /*00e0*/  UISETP.NE.U32.AND UP0, UPT, UR4, URZ, UPT ;  /* 0x000000ff0400728c */ /* 0x002fc8000bf05070 */
[----:B------:R-:W-:-:S09]  /*00f0*/  UISETP.NE.AND.EX UP0, UPT, UR5, URZ, UPT, UP0 ;  /* 0x000000ff0500728c */ /* 0x000fd2000bf05300 */
[----:B------:R-:W-:Y:S05]  /*0100*/  BRA.U !UP0, `(.L_x_1) ;  /* 0x0000000108147547 */ /* 0x000fea000b800000 */
[----:B------:R-:W1:Y:S01]  /*0110*/  LDC.64 R2, c[0x0][0xc88] ;  /* 0x00032200ff027b82 */ /* 0x000e620000000a00 */
[----:B------:R-:W1:Y:S02]  /*0120*/  LDCU.64 UR4, c[0x0][0x358] ;  /* 0x00006b00ff0477ac */ /* 0x000e640008000a00 */
[----:B-1----:R1:W5:Y:S01]  /*0130*/  LDG.E R71, desc[UR4][R2.64] ;  /* 0x0000000402477981 */ /* 0x002362000c1e1900 */
[----:B------:R-:W-:Y:S01]  /*0140*/  HFMA2 R139, -RZ, RZ, 0, 5.9604644775390625e-08 ;  /* 0x00000001ff8b7431 */ /* 0x000fe200000001ff */
[----:B------:R-:W-:Y:S05]  /*0150*/  BRA `(.L_x_0) ;  /* 0x00000000000c7947 */ /* 0x000fea0003800000 */
.L_x_1:
[----:B------:R-:W1:Y:S01]  /*0160*/  LDCU UR4, c[0x0][0xc80] ;  /* 0x00019000ff0477ac */ /* 0x000e620008000800 */
[----:B------:R-:W-:Y:S01]  /*0170*/  HFMA2 R139, -RZ, RZ, 0, 5.9604644775390625e-08 ;  /* 0x00000001ff8b7431 */ /* 0x000fe200000001ff */
[----:B-1----:R-:W-:-:S07]  /*0180*/  MOV R71, UR4 ;  /* 0x0000000400477c02 */ /* 0x002fce0008000f00 */
.L_x_0:
[----:B------:R-:W2:Y:S02]  /*0190*/  LDCU.64 UR4, c[0x0][0xcb0] ;  /* 0x00019600ff0477ac */ /* 0x000ea40008000a00 */
[----:B--2---:R-:W-:-:S04]  /*01a0*/  UISETP.NE.U32.AND UP0, UPT, UR4, URZ, UPT ;  /* 0x000000ff0400728c */ /* 0x004fc8000bf05070 */
[----:B------:R-:W-:-:S09]  /*01b0*/  UISETP.NE.AND.EX UP0, UPT, UR5, URZ, UPT, UP0 ;  /* 0x000000ff0500728c */ /* 0x000fd2000bf05300 */
[----:B------:R-:W-:Y:S05]  /*01c0*/  BRA.U UP0, `(.L_x_2) ;  /* 0x0000000100287547 */ /* 0x000fea000b800000 */
[----:B------:R-:W2:Y:S02]  /*01d0*/  LDCU.64 UR4, c[0x0][0xca8] ;  /* 0x00019500ff0477ac */ /* 0x000ea40008000a00 */
[----:B--2---:R-:W-:-:S04]  /*01e0*/  UISETP.NE.U32.AND UP0, UPT, UR4, URZ, UPT ;  /* 0x000000ff0400728c */ /* 0x004fc8000bf05070 */
[----:B------:R-:W-:-:S09]  /*01f0*/  UISETP.NE.AND.EX UP0, UPT, UR5, URZ, UPT, UP0 ;  /* 0x000000ff0500728c */ /* 0x000fd2000bf05300 */
[----:B------:R-:W-:Y:S05]  /*0200*/  BRA.U !UP0, `(.L_x_3) ;  /* 0x0000000108107547 */ /* 0x000fea000b800000 */
[----:B------:R-:W2:Y:S01]  /*0210*/  LDC.64 R68, c[0x0][0xca8] ;  /* 0x00032a00ff447b82 */ /* 0x000ea20000000a00 */
[----:B------:R-:W2:Y:S02]  /*0220*/  LDCU.64 UR4, c[0x0][0x358] ;  /* 0x00006b00ff0477ac */ /* 0x000ea40008000a00 */
[----:B--2---:R2:W5:Y:S01]  /*0230*/  LDG.E R68, desc[UR4][R68.64] ;  /* 0x0000000444447981 */ /* 0x004562000c1e1900 */
[----:B------:R-:W-:Y:S05]  /*0240*/  BRA `(.L_x_2) ;  /* 0x0000000000087947 */ /* 0x000fea0003800000 */
.L_x_3:
[----:B------:R-:W2:Y:S02]  /*0250*/  LDCU UR4, c[0x0][0xca0] ;  /* 0x00019400ff0477ac */ /* 0x000ea40008000800 */
[----:B--2---:R-:W-:Y:S02]  /*0260*/  MOV R68, UR4 ;  /* 0x0000000400447c02 */ /* 0x004fe40008000f00 */
.L_x_2:
[----:B------:R-:W-:Y:S01]  /*0270*/  IMAD.U32 R0, RZ, RZ, UR17 ;  /* 0x00000011ff007e24 */ /* 0x000fe2000f8e00ff */
[----:B------:R-:W-:Y:S04]  /*0280*/  BSSY.RECONVERGENT B0, `(.L_x_4) ;  /* 0x0000012000007945 */ /* 0x000fe80003800200 */
[C---:B------:R-:W-:Y:S02]  /*0290*/  ISETP.NE.OR P2, PT, R0.reuse, 0x1, !P1 ;  /* 0x000000010000780c */ /* 0x040fe40004f45670 */
[----:B------:R-:W-:-:S11]  /*02a0*/  ISETP.NE.OR P0, PT, R0, 0x3, !P1 ;  /* 0x000000030000780c */ /* 0x000fd60004f05670 */
[----:B------:R-:W-:Y:S05]  /*02b0*/  @P2 BRA `(.L_x_5) ;  /* 0x0000000000382947 */ /* 0x000fea0003800000 */
[----:B------:R-:W3:Y:S02]  /*02c0*/  LDCU.64 UR4, c[0x0][0x348] ;  /* 0x00006900ff0477ac */ /* 0x000ee40008000a00 */
[----:B---3--:R-:W-:Y:S02]  /*02d0*/  UIADD3 UR10, UP3, UPT, UR4, 0x80, URZ ;  /* 0x00000080040a7890 */ /* 0x008fe4000ff7e0ff */
[----:B------:R-:W-:Y:S02]  /*02e0*/  UIADD3 UR8, UP2, UPT, UR4, 0x180, URZ ;  /* 0x0000018004087890 */ /* 0x000fe4000ff5e0ff */
[----:B------:R-:W-:Y:S02]  /*02f0*/  UIADD3 UR6, UP1, UPT, UR4, 0x280, URZ ;  /* 0x0000028004067890 */ /* 0x000fe4000ff3e0ff */
[----:B------:R-:W-:Y:S02]  /*0300*/  UIADD3 UR4, UP0, UPT, UR4, 0x380, URZ ;  /* 0x0000038004047890 */ /* 0x000fe4000ff1e0ff */
[----:B------:R-:W-:-:S02]  /*0310*/  UIADD3.X UR11, UPT, UPT, URZ, UR5, URZ, UP3, !UPT ;  /* 0x00000005ff0b7290 */ /* 0x000fc40009ffe4ff */
[----:B------:R-:W-:Y:S02]  /*0320*/  UIADD3.X UR9, UPT, UPT, URZ, UR5, URZ, UP2, !UPT ;  /* 0x00000005ff097290 */ /* 0x000fe400097fe4ff */
[----:B------:R-:W-:Y:S02]  /*0330*/  UIADD3.X UR7, UPT, UPT, URZ, UR5, URZ, UP1, !UPT ;  /* 0x00000005ff077290 */ /* 0x000fe40008ffe4ff */
[----:B------:R-:W-:-:S03]  /*0340*/  UIADD3.X UR5, UPT, UPT, URZ, UR5, URZ, UP0, !UPT ;  /* 0x00000005ff057290 */ /* 0x000fc600087fe4ff */
[----:B------:R3:W-:Y:S02]  /*0350*/  UTMACCTL.PF [UR10] ;  /* 0x000000000a0079b9 */ /* 0x0007e40008040000 */
[----:B------:R3:W-:Y:S02]  /*0360*/  UTMACCTL.PF [UR8] ;  /* 0x00000000080079b9 */ /* 0x0007e40008040000 */
[----:B------:R3:W-:Y:S02]  /*0370*/  UTMACCTL.PF [UR6] ;  /* 0x00000000060079b9 */ /* 0x0007e40008040000 */
[----:B------:R3:W-:Y:S02]  /*0380*/  UTMACCTL.PF [UR4] ;  /* 0x00000000040079b9 */ /* 0x0007e40008040000 */
[----:B---3--:R-:W-:Y:S01]  /*0390*/  NOP ;  /* 0x0000000000007918 */ /* 0x008fe20000000000 */
.L_x_5:
[----:B------:R-:W-:Y:S05]  /*03a0*/  BSYNC.RECONVERGENT B0 ;  /* 0x0000000000007941 */ /* 0x000fea0003800200 */
.L_x_4:
[----:B------:R-:W-:Y:S04]  /*03b0*/  BSSY.RECONVERGENT B0, `(.L_x_6) ;  /* 0x000000a000007945 */ /* 0x000fe80003800200 */
[----:B------:R-:W-:Y:S05]  /*03c0*/  @P0 BRA `(.L_x_7) ;  /* 0x0000000000200947 */ /* 0x000fea0003800000 */
[----:B------:R-:W3:Y:S02]  /*03d0*/  LDCU.64 UR4, c[0x0][0x348] ;  /* 0x00006900ff0477ac */ /* 0x000ee40008000a00 */
[----:B---3--:R-:W-:Y:S02]  /*03e0*/  UIADD3 UR6, UP1, UPT, UR4, 0x980, URZ ;  /* 0x0000098004067890 */ /* 0x008fe4000ff3e0ff */
[----:B------:R-:W-:Y:S02]  /*03f0*/  UIADD3 UR4, UP0, UPT, UR4, 0xa80, URZ ;  /* 0x00000a8004047890 */ /* 0x000fe4000ff1e0ff */
[----:B------:R-:W-:Y:S02]  /*0400*/  UIADD3.X UR7, UPT, UPT, URZ, UR5, URZ, UP1, !UPT ;  /* 0x00000005ff077290 */ /* 0x000fe40008ffe4ff */
[----:B------:R-:W-:-:S07]  /*0410*/  UIADD3.X UR5, UPT, UPT, URZ, UR5, URZ, UP0, !UPT ;  /* 0x00000005ff057290 */ /* 0x000fce00087fe4ff */
[----:B------:R3:W-:Y:S02]  /*0420*/  UTMACCTL.PF [UR6] ;  /* 0x00000000060079b9 */ /* 0x0007e40008040000 */
[----:B------:R3:W-:Y:S02]  /*0430*/  UTMACCTL.PF [UR4] ;  /* 0x00000000040079b9 */ /* 0x0007e40008040000 */
[----:B---3--:R-:W-:Y:S01]  /*0440*/  NOP ;  /* 0x0000000000007918 */ /* 0x008fe20000000000 */
.L_x_7:
[----:B------:R-:W-:Y:S05]  /*0450*/  BSYNC.RECONVERGENT B0 ;  /* 0x0000000000007941 */ /* 0x000fea0003800200 */
.L_x_6:
[----:B------:R-:W3:Y:S01]  /*0460*/  LDCU.64 UR4, c[0x0][0xc88] ;  /* 0x00019100ff0477ac */ /* 0x000ee20008000a00 */
[----:B------:R-:W-:Y:S02]  /*0470*/  UISETP.EQ.U32.AND UP1, UPT, UR12, URZ, UPT ;  /* 0x000000ff0c00728c */ /* 0x000fe4000bf22070 */
[----:B------:R-:W-:Y:S02]  /*0480*/  UPLOP3.LUT UP3, UPT, UPT, UPT, UPT, 0x80, 0x8 ;  /* 0x000000000008789c */ /* 0x000fe40003f6f070 */
[----:B---3--:R-:W-:-:S04]  /*0490*/  UISETP.NE.U32.AND UP0, UPT, UR4, URZ, UPT ;  /* 0x000000ff0400728c */ /* 0x008fc8000bf05070 */
[----:B------:R-:W-:-:S04]  /*04a0*/  UISETP.NE.AND.EX UP0, UPT, UR5, URZ, UPT, UP0 ;  /* 0x000000ff0500728c */ /* 0x000fc8000bf05300 */
[----:B------:R-:W-:-:S04]  /*04b0*/  UISETP.EQ.OR.EX UP2, UPT, UR13, URZ, !UP0, UP1 ;  /* 0x000000ff0d00728c */ /* 0x000fc8000c742710 */
[----:B------:R-:W-:-:S06]  /*04c0*/  UP2UR UR4, UPR, URZ, 0x4 ;  /* 0x00000004ff047883 */ /* 0x000fcc0008000000 */
[----:B------:R-:W-:Y:S01]  /*04d0*/  MOV R143, UR4 ;  /* 0x00000004008f7c02 */ /* 0x000fe20008000f00 */
[----:B------:R-:W-:Y:S06]  /*04e0*/  BRA.U !UP2, `(.L_x_8) ;  /* 0x000000010a207547 */ /* 0x000fec000b800000 */
[----:B------:R-:W-:Y:S01]  /*04f0*/  UISETP.NE.U32.AND UP1, UPT, UR12, URZ, UPT ;  /* 0x000000ff0c00728c */ /* 0x000fe2000bf25070 */
[----:B-----5:R-:W-:Y:S01]  /*0500*/  FSETP.NEU.AND P0, PT, R71, RZ, PT ;  /* 0x000000ff4700720b */ /* 0x020fe20003f0d000 */
[----:B------:R-:W-:Y:S02]  /*0510*/  USEL UR4, URZ, 0xffffffff, UP0 ;  /* 0xffffffffff047887 */ /* 0x000fe40008000000 */
[----:B------:R-:W-:-:S10]  /*0520*/  UISETP.NE.AND.EX UP1, UPT, UR13, URZ, UPT, UP1 ;  /* 0x000000ff0d00728c */ /* 0x000fd4000bf25310 */
[----:B------:R-:W-:Y:S01]  /*0530*/  VOTEU.ANY UP0, P0 ;  /* 0x0000000000ff7886 */ /* 0x000fe20000000100 */
[----:B------:R-:W-:-:S04]  /*0540*/  @!UP1 USEL UR4, URZ, 0xffffffff, UP0 ;  /* 0xffffffffff049887 */ /* 0x000fc80008000000 */
[----:B------:R-:W-:-:S04]  /*0550*/  ULOP3.LUT UR4, UR4, 0x1, URZ, 0xc0, !UPT ;  /* 0x0000000104047892 */ /* 0x000fc8000f8ec0ff */
[----:B------:R-:W-:-:S11]  /*0560*/  UISETP.NE.U32.AND UP3, UPT, UR4, 0x1, UPT ;  /* 0x000000010400788c */ /* 0x000fd6000bf65070 */
.L_x_8:
[----:B------:R-:W3:Y:S01]  /*0570*/  SHFL.IDX PT, R0, R140, RZ, 0x1f ;  /* 0x00001fff8c007589 */ /* 0x000ee200000e0000 */
[----:B------:R-:W-:-:S04]  /*0580*/  UISETP.NE.AND UP0, UPT, UR17, 0x2, UPT ;  /* 0x000000021100788c */ /* 0x000fc8000bf05270 */
[----:B------:R-:W-:Y:S02]  /*0590*/  UISETP.EQ.AND UP1, UPT, UR27, URZ, !UP0 ;  /* 0x000000ff1b00728c */ /* 0x000fe4000c722270 */
[----:B------:R-:W-:-:S04]  /*05a0*/  USEL UR49, URZ, 0x1, UP0 ;  /* 0x00000001ff317887 */ /* 0x000fc80008000000 */
[----:B------:R-:W-:Y:S02]  /*05b0*/  PLOP3.LUT P4, PT, P1, PT, UP1, 0x80, 0x8 ;  /* 0x000000000008781c */ /* 0x000fe40000f8f018 */
[----:B---3--:R-:W-:-:S13]  /*05c0*/  ISETP.NE.AND P0, PT, R0, RZ, PT ;  /* 0x000000ff0000720c */ /* 0x008fda0003f05270 */
[----:B------:R-:W-:Y:S05]  /*05d0*/  @P0 BRA `(.L_x_9) ;  /* 0x0000000000480947 */ /* 0x000fea0003800000 */
[----:B------:R-:W3:Y:S01]  /*05e0*/  S2UR UR5, SR_CgaCtaId ;  /* 0x00000000000579c3 */ /* 0x000ee20000008800 */
[----:B------:R-:W-:Y:S01]  /*05f0*/  UMOV UR4, 0x400 ;  /* 0x0000040000047882 */ /* 0x000fe20000000000 */
[----:B------:R-:W-:Y:S01]  /*0600*/  UMOV UR8, 0x1 ;  /* 0x0000000100087882 */ /* 0x000fe20000000000 */
[----:B------:R-:W-:Y:S01]  /*0610*/  UMOV UR6, 0x2 ;  /* 0x0000000200067882 */ /* 0x000fe20000000000 */
[----:B------:R-:W-:-:S04]  /*0620*/  UIADD3 UR8, UPT, UPT, -UR8, 0x100000, URZ ;  /* 0x0010000008087890 */ /* 0x000fc8000fffe1ff */
[----:B------:R-:W-:Y:S02]  /*0630*/  USHF.L.U32 UR9, UR8, 0xb, URZ ;  /* 0x0000000b08097899 */ /* 0x000fe400080006ff */
[----:B------:R-:W-:Y:S02]  /*0640*/  USHF.L.U32 UR8, UR8, 0x1, URZ ;  /* 0x0000000108087899 */ /* 0x000fe400080006ff */
[----:B------:R-:W-:-:S04]  /*0650*/  UIADD3 UR6, UPT, UPT, -UR6, 0x100000, URZ ;  /* 0x0010000006067890 */ /* 0x000fc8000fffe1ff */
[----:B------:R-:W-:Y:S02]  /*0660*/  USHF.L.U32 UR7, UR6, 0xb, URZ ;  /* 0x0000000b06077899 */ /* 0x000fe400080006ff */
[----:B------:R-:W-:Y:S01]  /*0670*/  USHF.L.U32 UR6, UR6, 0x1, URZ ;  /* 0x0000000106067899 */ /* 0x000fe200080006ff */
[----:B------:R-:W-:Y:S01]  /*0680*/  ELECT P0, URZ, PT ;  /* 0x0000000000ff782f */ /* 0x000fe20003800000 */
[----:B---3--:R-:W-:Y:S01]  /*0690*/  ULEA UR4, UR5, UR4, 0x18 ;  /* 0x0000000405047291 */ /* 0x008fe2000f8ec0ff */
[----:B------:R-:W3:Y:S11]  /*06a0*/  FENCE.VIEW.ASYNC.S ;  /* 0x00000000000073c6 */ /* 0x000ef60000000000 */
[----:B---3--:R3:W4:Y:S01]  /*06b0*/  SYNCS.EXCH.64 URZ, [UR4], UR8 ;  /* 0x0000000804ff75b2 */ /* 0x0087220008000100 */
[----:B------:R3:W1:Y:S01]  /*06c0*/  SYNCS.EXCH.64 URZ, [UR4+0x10], UR6 ;  /* 0x0000100604ff75b2 */ /* 0x0006620008000100 */
[----:B------:R3:W1:Y:S01]  /*06d0*/  SYNCS.EXCH.64 URZ, [UR4+0x8], UR8 ;  /* 0x0000080804ff75b2 */ /* 0x0006620008000100 */
[----:B------:R3:W1:Y:S01]  /*06e0*/  SYNCS.EXCH.64 URZ, [UR4+0x18], UR6 ;  /* 0x0000180604ff75b2 */ /* 0x0006620008000100 */
[----:B------:R-:W-:Y:S01]  /*06f0*/  NOP ;  /* 0x0000000000007918 */ /* 0x000fe20000000000 */
.L_x_9:
[----:B------:R-:W2:Y:S01]  /*0700*/  SHFL.IDX PT, R0, R140, RZ, 0x1f ;  /* 0x00001fff8c007589 */ /* 0x000ea200000e0000 */
[----:B------:R-:W-:Y:S01]  /*0710*/  NOP ;  /* 0x0000000000007918 */ /* 0x000fe20000000000 */
[----:B--2---:R-:W-:-:S13]  /*0720*/  ISETP.NE.AND P0, PT, R0, 0x1, PT ;  /* 0x000000010000780c */ /* 0x004fda0003f05270 */
[----:B------:R-:W-:Y:S05]  /*0730*/  @P0 BRA `(.L_x_10) ;  /* 0x0000000000580947 */ /* 0x000fea0003800000 */
[----:B------:R-:W2:Y:S01]  /*0740*/  S2UR UR5, SR_CgaCtaId ;  /* 0x00000000000579c3 */ /* 0x000ea20000008800 */
[----:B---3--:R-:W-:Y:S01]  /*0750*/  UMOV UR4, 0x400 ;  /* 0x0000040000047882 */ /* 0x008fe20000000000 */
        /* <DEDUP_REMOVED lines=9> */
[----:B--2---:R-:W-:Y:S01]  /*07f0*/  ULEA UR4, UR5, UR4, 0x18 ;  /* 0x0000000405047291 */ /* 0x004fe2000f8ec0ff */
[----:B------:R-:W2:Y:S11]  /*0800*/  FENCE.VIEW.ASYNC.S ;  /* 0x00000000000073c6 */ /* 0x000eb60000000000 */
[----:B--2---:R2:W3:Y:S01]  /*0810*/  SYNCS.EXCH.64 URZ, [UR4+0x20], UR8 ;  /* 0x0000200804ff75b2 */ /* 0x0044e20008000100 */
[----:B------:R2:W1:Y:S01]  /*0820*/  SYNCS.EXCH.64 URZ, [UR4+0x40], UR6 ;  /* 0x0000400604ff75b2 */ /* 0x0004620008000100 */
[----:B------:R2:W1:Y:S01]  /*0830*/  SYNCS.EXCH.64 URZ, [UR4+0x28], UR8 ;  /* 0x0000280804ff75b2 */ /* 0x0004620008000100 */
[----:B------:R2:W1:Y:S01]  /*0840*/  SYNCS.EXCH.64 URZ, [UR4+0x48], UR6 ;  /* 0x0000480604ff75b2 */ /* 0x0004620008000100 */
[----:B------:R2:W1:Y:S01]  /*0850*/  SYNCS.EXCH.64 URZ, [UR4+0x30], UR8 ;  /* 0x0000300804ff75b2 */ /* 0x0004620008000100 */
[----:B------:R2:W1:Y:S01]  /*0860*/  SYNCS.EXCH.64 URZ, [UR4+0x50], UR6 ;  /* 0x0000500604ff75b2 */ /* 0x0004620008000100 */
[----:B------:R2:W1:Y:S01]  /*0870*/  SYNCS.EXCH.64 URZ, [UR4+0x38], UR8 ;  /* 0x0000380804ff75b2 */ /* 0x0004620008000100 */
[----:B------:R2:W1:Y:S01]  /*0880*/  SYNCS.EXCH.64 URZ, [UR4+0x58], UR6 ;  /* 0x0000580604ff75b2 */ /* 0x0004620008000100 */
[----:B------:R-:W-:Y:S01]  /*0890*/  NOP ;  /* 0x0000000000007918 */ /* 0x000fe20000000000 */
.L_x_10:
[----:B------:R-:W4:Y:S01]  /*08a0*/  SHFL.IDX PT, R0, R140, RZ, 0x1f ;  /* 0x00001fff8c007589 */ /* 0x000f2200000e0000 */
[----:B------:R-:W-:Y:S01]  /*08b0*/  NOP ;  /* 0x0000000000007918 */ /* 0x000fe20000000000 */
[----:B----4-:R-:W-:-:S13]  /*08c0*/  ISETP.NE.AND P0, PT, R0, 0x3, PT ;  /* 0x000000030000780c */ /* 0x010fda0003f05270 */
[----:B------:R-:W-:Y:S05]  /*08d0*/  @P0 BRA `(.L_x_11) ;  /* 0x0000000000300947 */ /* 0x000fea0003800000 */
[----:B--23--:R-:W2:Y:S01]  /*08e0*/  S2UR UR6, SR_CgaCtaId ;  /* 0x00000000000679c3 */ /* 0x00cea20000008800 */
[----:B------:R-:W-:Y:S01]  /*08f0*/  UMOV UR4, 0x400 ;  /* 0x0000040000047882 */ /* 0x000fe20000000000 */
[----:B------:R-:W-:Y:S01]  /*0900*/  UMOV UR5, 0x20 ;  /* 0x0000002000057882 */ /* 0x000fe20000000000 */
[----:B------:R-:W-:Y:S01]  /*0910*/  ELECT P0, URZ, PT ;  /* 0x0000000000ff782f */ /* 0x000fe20003800000 */
[----:B--2---:R-:W-:Y:S02]  /*0920*/  ULEA UR6, UR6, UR4, 0x18 ;  /* 0x0000000406067291 */ /* 0x004fe4000f8ec0ff */
[----:B------:R-:W-:-:S04]  /*0930*/  UIADD3 UR4, UPT, UPT, -UR5, 0x100000, URZ ;  /* 0x0010000005047890 */ /* 0x000fc8000fffe1ff */
[----:B------:R-:W-:Y:S02]  /*0940*/  USHF.L.U32 UR5, UR4, 0xb, URZ ;  /* 0x0000000b04057899 */ /* 0x000fe400080006ff */
[----:B------:R-:W-:Y:S01]  /*0950*/  USHF.L.U32 UR4, UR4, 0x1, URZ ;  /* 0x0000000104047899 */ /* 0x000fe200080006ff */
[----:B------:R-:W2:Y:S11]  /*0960*/  FENCE.VIEW.ASYNC.S ;  /* 0x00000000000073c6 */ /* 0x000eb60000000000 */
[----:B--2---:R4:W2:Y:S01]  /*0970*/  SYNCS.EXCH.64 URZ, [UR6+0x60], UR4 ;  /* 0x0000600406ff75b2 */ /* 0x0048a20008000100 */
[----:B------:R4:W3:Y:S02]  /*0980*/  SYNCS.EXCH.64 URZ, [UR6+0x68], UR4 ;  /* 0x0000680406ff75b2 */ /* 0x0008e40008000100 */
[----:B----4-:R-:W-:Y:S01]  /*0990*/  NOP ;  /* 0x0000000000007918 */ /* 0x010fe20000000000 */
.L_x_11:
[----:B------:R-:W4:Y:S01]  /*09a0*/  SHFL.IDX PT, R0, R140, RZ, 0x1f ;  /* 0x00001fff8c007589 */ /* 0x000f2200000e0000 */
[----:B------:R-:W-:Y:S01]  /*09b0*/  NOP ;  /* 0x0000000000007918 */ /* 0x000fe20000000000 */
[----:B----4-:R-:W-:-:S13]  /*09c0*/  ISETP.NE.AND P0, PT, R0, 0x4, PT ;  /* 0x000000040000780c */ /* 0x010fda0003f05270 */
[----:B------:R-:W-:Y:S05]  /*09d0*/  @P0 BRA `(.L_x_12) ;  /* 0x00000000004c0947 */ /* 0x000fea0003800000 */
[----:B------:R-:W4:Y:S01]  /*09e0*/  S2UR UR5, SR_CgaCtaId ;  /* 0x00000000000579c3 */ /* 0x000f220000008800 */
[----:B--23--:R-:W-:Y:S01]  /*09f0*/  UMOV UR4, 0x3a0 ;  /* 0x000003a000047882 */ /* 0x00cfe20000000000 */
[----:B------:R-:W-:Y:S01]  /*0a00*/  UMOV UR6, 0x400 ;  /* 0x0000040000067882 */ /* 0x000fe20000000000 */
[----:B------:R-:W-:Y:S01]  /*0a10*/  USEL UR4, UR4, 0x320, UP3 ;  /* 0x0000032004047887 */ /* 0x000fe20009800000 */
[----:B------:R-:W-:Y:S01]  /*0a20*/  UMOV UR8, 0x1 ;  /* 0x0000000100087882 */ /* 0x000fe20000000000 */
[----:B------:R-:W-:Y:S01]  /*0a30*/  ELECT P0, URZ, PT ;  /* 0x0000000000ff782f */ /* 0x000fe20003800000 */
[----:B------:R-:W-:-:S04]  /*0a40*/  UIADD3 UR8, UPT, UPT, -UR8, 0x100000, URZ ;  /* 0x0010000008087890 */ /* 0x000fc8000fffe1ff */
[----:B------:R-:W-:Y:S02]  /*0a50*/  USHF.L.U32 UR9, UR8, 0xb, URZ ;  /* 0x0000000b08097899 */ /* 0x000fe400080006ff */
[----:B------:R-:W-:Y:S02]  /*0a60*/  USHF.L.U32 UR8, UR8, 0x1, URZ ;  /* 0x0000000108087899 */ /* 0x000fe400080006ff */
[----:B----4-:R-:W-:Y:S02]  /*0a70*/  ULEA UR6, UR5, UR6, 0x18 ;  /* 0x0000000605067291 */ /* 0x010fe4000f8ec0ff */
[----:B------:R-:W-:-:S04]  /*0a80*/  UIADD3 UR4, UPT, UPT, -UR4, 0x100000, URZ ;  /* 0x0010000004047890 */ /* 0x000fc8000fffe1ff */
[----:B------:R-:W-:Y:S02]  /*0a90*/  USHF.L.U32 UR5, UR4, 0xb, URZ ;  /* 0x0000000b04057899 */ /* 0x000fe400080006ff */
[----:B------:R-:W-:Y:S01]  /*0aa0*/  USHF.L.U32 UR4, UR4, 0x1, URZ ;  /* 0x0000000104047899 */ /* 0x000fe200080006ff */
[----:B------:R-:W2:Y:S03]  /*0ab0*/  FENCE.VIEW.ASYNC.S ;  /* 0x00000000000073c6 */ /* 0x000ea60000000000 */
[----:B--2---:R4:W2:Y:S08]  /*0ac0*/  SYNCS.EXCH.64 URZ, [UR6+0x70], UR8 ;  /* 0x0000700806ff75b2 */ /* 0x0048b00008000100 */
[----:B------:R4:W3:Y:S01]  /*0ad0*/  SYNCS.EXCH.64 URZ, [UR6+0x80], UR4 ;  /* 0x0000800406ff75b2 */ /* 0x0008e20008000100 */
[----:B------:R4:W1:Y:S01]  /*0ae0*/  SYNCS.EXCH.64 URZ, [UR6+0x78], UR8 ;  /* 0x0000780806ff75b2 */ /* 0x0008620008000100 */
[----:B------:R4:W1:Y:S02]  /*0af0*/  SYNCS.EXCH.64 URZ, [UR6+0x88], UR4 ;  /* 0x0000880406ff75b2 */ /* 0x0008640008000100 */
[----:B----4-:R-:W-:Y:S01]  /*0b00*/  NOP ;  /* 0x0000000000007918 */ /* 0x010fe20000000000 */
.L_x_12:
[----:B------:R-:W4:Y:S01]  /*0b10*/  SHFL.IDX PT, R0, R140, RZ, 0x1f ;  /* 0x00001fff8c007589 */ /* 0x000f2200000e0000 */
[----:B------:R-:W-:Y:S01]  /*0b20*/  NOP ;  /* 0x0000000000007918 */ /* 0x000fe20000000000 */
[----:B----4-:R-:W-:-:S13]  /*0b30*/  ISETP.NE.AND P0, PT, R0, 0x5, PT ;  /* 0x000000050000780c */ /* 0x010fda0003f05270 */
[----:B------:R-:W-:Y:S05]  /*0b40*/  @P0 BRA `(.L_x_13) ;  /* 0x0000000000400947 */ /* 0x000fea0003800000 */
[----:B------:R-:W4:Y:S01]  /*0b50*/  S2UR UR5, SR_CgaCtaId ;  /* 0x00000000000579c3 */ /* 0x000f220000008800 */
[----:B--23--:R-:W-:Y:S01]  /*0b60*/  UMOV UR4, 0x400 ;  /* 0x0000040000047882 */ /* 0x00cfe20000000000 */
        /* <DEDUP_REMOVED lines=9> */
[----:B----4-:R-:W-:Y:S01]  /*0c00*/  ULEA UR4, UR5, UR4, 0x18 ;  /* 0x0000000405047291 */ /* 0x010fe2000f8ec0ff */
[----:B------:R-:W2:Y:S11]  /*0c10*/  FENCE.VIEW.ASYNC.S ;  /* 0x00000000000073c6 */ /* 0x000eb60000000000 */
[----:B--2---:R4:W2:Y:S01]  /*0c20*/  SYNCS.EXCH.64 URZ, [UR4+0x90], UR6 ;  /* 0x0000900604ff75b2 */ /* 0x0048a20008000100 */
[----:B------:R4:W3:Y:S02]  /*0c30*/  SYNCS.EXCH.64 URZ, [UR4+0x98], UR8 ;  /* 0x0000980804ff75b2 */ /* 0x0008e40008000100 */
[----:B----4-:R-:W-:Y:S01]  /*0c40*/  NOP ;  /* 0x0000000000007918 */ /* 0x010fe20000000000 */
.L_x_13:
[----:B------:R-:W4:Y:S01]  /*0c50*/  SHFL.IDX PT, R0, R140, RZ, 0x1f ;  /* 0x00001fff8c007589 */ /* 0x000f2200000e0000 */
[----:B------:R-:W-:Y:S01]  /*0c60*/  ISETP.NE.OR P1, PT, RZ, UR17, !P1 ;  /* 0x00000011ff007c0c */ /* 0x000fe2000cf25670 */
[----:B------:R-:W-:Y:S01]  /*0c70*/  NOP ;  /* 0x0000000000007918 */ /* 0x000fe20000000000 */
[----:B----4-:R-:W-:-:S13]  /*0c80*/  ISETP.NE.AND P0, PT, R0, 0x3, PT ;  /* 0x000000030000780c */ /* 0x010fda0003f05270 */
[----:B------:R-:W-:Y:S05]  /*0c90*/  @P0 BRA `(.L_x_14) ;  /* 0x0000000000380947 */ /* 0x000fea0003800000 */
[----:B------:R-:W4:Y:S01]  /*0ca0*/  S2UR UR5, SR_CgaCtaId ;  /* 0x00000000000579c3 */ /* 0x000f220000008800 */
[----:B--23--:R-:W-:Y:S01]  /*0cb0*/  UMOV UR4, 0x400 ;  /* 0x0000040000047882 */ /* 0x00cfe20000000000 */
[----:B------:R-:W-:Y:S01]  /*0cc0*/  UMOV UR6, 0x20 ;  /* 0x0000002000067882 */ /* 0x000fe20000000000 */
[----:B------:R-:W-:Y:S01]  /*0cd0*/  ELECT P0, URZ, PT ;  /* 0x0000000000ff782f */ /* 0x000fe20003800000 */
[----:B------:R-:W-:-:S04]  /*0ce0*/  UIADD3 UR6, UPT, UPT, -UR6, 0x100000, URZ ;  /* 0x0010000006067890 */ /* 0x000fc8000fffe1ff */
[----:B------:R-:W-:Y:S02]  /*0cf0*/  USHF.L.U32 UR7, UR6, 0xb, URZ ;  /* 0x0000000b06077899 */ /* 0x000fe400080006ff */
[----:B------:R-:W-:Y:S02]  /*0d00*/  USHF.L.U32 UR6, UR6, 0x1, URZ ;  /* 0x0000000106067899 */ /* 0x000fe400080006ff */
[----:B----4-:R-:W-:Y:S01]  /*0d10*/  ULEA UR4, UR5, UR4, 0x18 ;  /* 0x0000000405047291 */ /* 0x010fe2000f8ec0ff */
[----:B------:R-:W2:Y:S11]  /*0d20*/  FENCE.VIEW.ASYNC.S ;  /* 0x00000000000073c6 */ /* 0x000eb60000000000 */
[----:B--2---:R4:W2:Y:S01]  /*0d30*/  SYNCS.EXCH.64 URZ, [UR4+0xa0], UR6 ;  /* 0x0000a00604ff75b2 */ /* 0x0048a20008000100 */
[----:B------:R4:W3:Y:S01]  /*0d40*/  SYNCS.EXCH.64 URZ, [UR4+0xb0], UR6 ;  /* 0x0000b00604ff75b2 */ /* 0x0008e20008000100 */
[----:B------:R4:W1:Y:S01]  /*0d50*/  SYNCS.EXCH.64 URZ, [UR4+0xa8], UR6 ;  /* 0x0000a80604ff75b2 */ /* 0x0008620008000100 */
[----:B------:R4:W1:Y:S02]  /*0d60*/  SYNCS.EXCH.64 URZ, [UR4+0xb8], UR6 ;  /* 0x0000b80604ff75b2 */ /* 0x0008640008000100 */
[----:B----4-:R-:W-:Y:S01]  /*0d70*/  NOP ;  /* 0x0000000000007918 */ /* 0x010fe20000000000 */
.L_x_14:
[----:B--23--:R-:W2:Y:S01]  /*0d80*/  S2UR UR7, SR_CgaCtaId ;  /* 0x00000000000779c3 */ /* 0x00cea20000008800 */
[----:B------:R-:W-:Y:S01]  /*0d90*/  VOTEU.ALL UP0, P1 ;  /* 0x0000000000ff7886 */ /* 0x000fe20000800000 */
[----:B------:R-:W-:Y:S01]  /*0da0*/  UMOV UR4, 0x100 ;  /* 0x0000010000047882 */ /* 0x000fe20000000000 */
[----:B------:R-:W-:Y:S01]  /*0db0*/  NOP ;  /* 0x0000000000007918 */ /* 0x000fe20000000000 */
[----:B-1----:R-:W-:Y:S01]  /*0dc0*/  LOP3.LUT R3, R152, 0x1f, RZ, 0xc0, !PT ;  /* 0x0000001f98037812 */ /* 0x002fe200078ec0ff */
[----:B------:R-:W-:Y:S01]  /*0dd0*/  UISETP.NE.AND UP4, UPT, UR17, URZ, UPT ;  /* 0x000000ff1100728c */ /* 0x000fe2000bf85270 */
[----:B------:R-:W-:Y:S01]  /*0de0*/  @!UP0 UMOV UR6, 0x400 ;  /* 0x0000040000068882 */ /* 0x000fe20000000000 */
[----:B------:R-:W-:-:S04]  /*0df0*/  @!UP0 UIADD3 UR4, UPT, UPT, -UR4, 0x100000, URZ ;  /* 0x0010000004048890 */ /* 0x000fc8000fffe1ff */
[----:B------:R-:W-:Y:S02]  /*0e00*/  @!UP0 USHF.L.U32 UR5, UR4, 0xb, URZ ;  /* 0x0000000b04058899 */ /* 0x000fe400080006ff */
[----:B------:R-:W-:Y:S02]  /*0e10*/  @!UP0 USHF.L.U32 UR4, UR4, 0x1, URZ ;  /* 0x0000000104048899 */ /* 0x000fe400080006ff */
[----:B--2---:R-:W-:Y:S01]  /*0e20*/  @!UP0 ULEA UR6, UR7, UR6, 0x18 ;  /* 0x0000000607068291 */ /* 0x004fe2000f8ec0ff */
[----:B------:R-:W1:Y:S01]  /*0e30*/  LDCU UR7, c[0x0][0x36c] ;  /* 0x00006d80ff0777ac */ /* 0x000e620008000800 */
[----:B------:R-:W-:Y:S01]  /*0e40*/  VOTEU.ALL UP0, P1 ;  /* 0x0000000000ff7886 */ /* 0x000fe20000800000 */
[----:B------:R-:W2:Y:S09]  /*0e50*/  FENCE.VIEW.ASYNC.S ;  /* 0x00000000000073c6 */ /* 0x000eb20000000000 */
[----:B--2---:R2:W3:Y:S01]  /*0e60*/  @!UP0 SYNCS.EXCH.64 URZ, [UR6+0xc0], UR4 ;  /* 0x0000c00406ff85b2 */ /* 0x0044e20008000100 */
[----:B-1----:R-:W-:-:S09]  /*0e70*/  UISETP.EQ.U32.AND UP5, UPT, UR7, 0x1, UPT ;  /* 0x000000010700788c */ /* 0x002fd2000bfa2070 */
[----:B--2---:R-:W-:Y:S05]  /*0e80*/  BRA.U !UP5, `(.L_x_15) ;  /* 0x000000010d087547 */ /* 0x004fea000b800000 */
[----:B---3--:R-:W-:Y:S01]  /*0e90*/  UCGABAR_ARV ;  /* 0x00000000000079c7 */ /* 0x008fe20008000000 */
[----:B------:R-:W-:Y:S05]  /*0ea0*/  BRA `(.L_x_16) ;  /* 0x0000000000047947 */ /* 0x000fea0003800000 */
.L_x_15:
[----:B---3--:R-:W-:Y:S01]  /*0eb0*/  NOP ;  /* 0x0000000000007918 */ /* 0x008fe20000000000 */
.L_x_16:
[----:B------:R-:W1:Y:S01]  /*0ec0*/  S2UR UR10, SR_CTAID.X ;  /* 0x00000000000a79c3 */ /* 0x000e620000002500 */
[----:B------:R-:W-:-:S05]  /*0ed0*/  CS2R.32 R142, SR_CgaSize ;  /* 0x00000000008e7805 */ /* 0x000fca0000008a00 */
[----:B------:R-:W-:-:S05]  /*0ee0*/  IMAD R142, R142, -0xa0, RZ ;  /* 0xffffff608e8e7824 */ /* 0x000fca00078e02ff */
[----:B------:R-:W-:-:S14]  /*0ef0*/  R2UR UR5, R142 ;  /* 0x000000008e0572ca */ /* 0x000fdc00000e0000 */
[----:B------:R-:W2:Y:S01]  /*0f00*/  LDCU UR5, c[0x0][UR5+0x2b0] ;  /* 0x00005600050577ac */ /* 0x000ea20008000800 */
[----:B------:R-:W-:-:S05]  /*0f10*/  CS2R.32 R142, SR_CgaSize ;  /* 0x00000000008e7805 */ /* 0x000fca0000008a00 */
[----:B------:R-:W-:-:S05]  /*0f20*/  IMAD R142, R142, -0xa0, RZ ;  /* 0xffffff608e8e7824 */ /* 0x000fca00078e02ff */
[----:B------:R-:W-:-:S14]  /*0f30*/  R2UR UR4, R142 ;  /* 0x000000008e0472ca */ /* 0x000fdc00000e0000 */
[----:B------:R-:W3:Y:S01]  /*0f40*/  LDCU UR4, c[0x0][UR4+0x2b4] ;  /* 0x00005680040477ac */ /* 0x000ee20008000800 */
[----:B------:R-:W4:Y:S01]  /*0f50*/  S2UR UR7, SR_CTAID.Y ;  /* 0x00000000000779c3 */ /* 0x000f220000002600 */
[----:B------:R-:W-:-:S05]  /*0f60*/  CS2R.32 R142, SR_CgaSize ;  /* 0x00000000008e7805 */ /* 0x000fca0000008a00 */
[----:B------:R-:W-:-:S05]  /*0f70*/  IMAD R142, R142, -0xa0, RZ ;  /* 0xffffff608e8e7824 */ /* 0x000fca00078e02ff */
[----:B------:R-:W-:-:S14]  /*0f80*/  R2UR UR8, R142 ;  /* 0x000000008e0872ca */ /* 0x000fdc00000e0000 */
[----:B------:R-:W3:Y:S01]  /*0f90*/  LDCU UR8, c[0x0][UR8+0x2a0] ;  /* 0x00005400080877ac */ /* 0x000ee20008000800 */
[----:B------:R-:W-:-:S05]  /*0fa0*/  CS2R.32 R142, SR_CgaSize ;  /* 0x00000000008e7805 */ /* 0x000fca0000008a00 */
[----:B------:R-:W-:-:S05]  /*0fb0*/  IMAD R142, R142, -0xa0, RZ ;  /* 0xffffff608e8e7824 */ /* 0x000fca00078e02ff */
[----:B------:R-:W-:-:S14]  /*0fc0*/  R2UR UR9, R142 ;  /* 0x000000008e0972ca */ /* 0x000fdc00000e0000 */
[----:B------:R-:W3:Y:S01]  /*0fd0*/  LDCU UR9, c[0x0][UR9+0x2a4] ;  /* 0x00005480090977ac */ /* 0x000ee20008000800 */
[----:B------:R-:W3:Y:S01]  /*0fe0*/  S2UR UR6, SR_CgaCtaId ;  /* 0x00000000000679c3 */ /* 0x000ee20000008800 */
[----:B------:R-:W-:Y:S01]  /*0ff0*/  UISETP.GT.U32.AND UP0, UPT, UR27, 0xffff, UPT ;  /* 0x0000ffff1b00788c */ /* 0x000fe2000bf04070 */
[----:B------:R-:W3:Y:S03]  /*1000*/  LDCU UR21, c[0x0][0xf24] ;  /* 0x0001e480ff1577ac */ /* 0x000ee60008000800 */
[----:B------:R-:W-:Y:S01]  /*1010*/  USEL UR58, UR27, 0xffff, !UP0 ;  /* 0x0000ffff1b3a7887 */ /* 0x000fe2000c000000 */
[----:B-1----:R-:W-:Y:S02]  /*1020*/  I2FP.F32.U32 R2, UR10 ;  /* 0x0000000a00027c45 */ /* 0x002fe40008201000 */
[----:B------:R-:W1:Y:S01]  /*1030*/  S2UR UR52, SR_CTAID.Z ;  /* 0x00000000003479c3 */ /* 0x000e620000002700 */
[----:B------:R-:W-:Y:S01]  /*1040*/  UMOV UR30, 0x5 ;  /* 0x00000005001e7882 */ /* 0x000fe20000000000 */
[----:B------:R-:W-:Y:S01]  /*1050*/  UMOV UR29, 0x3 ;  /* 0x00000003001d7882 */ /* 0x000fe20000000000 */
[----:B------:R-:W1:Y:S01]  /*1060*/  LDCU UR45, c[0x0][0xf24] ;  /* 0x0001e480ff2d77ac */ /* 0x000e620008000800 */
[----:B--2---:R-:W-:Y:S01]  /*1070*/  FMUL R2, R2, UR5 ;  /* 0x0000000502027c20 */ /* 0x004fe20008400000 */
[----:B----4-:R-:W-:Y:S01]  /*1080*/  I2FP.F32.U32 R0, UR7 ;  /* 0x0000000700007c45 */ /* 0x010fe20008201000 */
[----:B------:R-:W2:Y:S04]  /*1090*/  LDCU UR28, c[0x0][0xf30] ;  /* 0x0001e600ff1c77ac */ /* 0x000ea80008000800 */
[----:B------:R-:W4:Y:S01]  /*10a0*/  F2I.U32.TRUNC.NTZ R2, R2 ;  /* 0x0000000200027305 */ /* 0x000f22000020f000 */
[----:B---3--:R-:W-:Y:S01]  /*10b0*/  FMUL R0, R0, UR4 ;  /* 0x0000000400007c20 */ /* 0x008fe20008400000 */
[----:B------:R-:W-:Y:S01]  /*10c0*/  UMOV UR20, UR10 ;  /* 0x0000000a00147c82 */ /* 0x000fe20008000000 */
[----:B------:R-:W-:-:S02]  /*10d0*/  UISETP.GE.AND UP2, UPT, UR21, 0x1, UPT ;  /* 0x000000011500788c */ /* 0x000fc4000bf46270 */
[----:B------:R-:W-:-:S03]  /*10e0*/  USHF.R.U32.HI UR60, URZ, 0x1, UR6 ;  /* 0x00000001ff3c7899 */ /* 0x000fc60008011606 */
[----:B------:R-:W3:Y:S01]  /*10f0*/  F2I.U32.TRUNC.NTZ R0, R0 ;  /* 0x0000000000007305 */ /* 0x000ee2000020f000 */
[----:B------:R-:W-:Y:S02]  /*1100*/  ULOP3.LUT UR5, UR6, 0x2, URZ, 0xc0, !UPT ;  /* 0x0000000206057892 */ /* 0x000fe4000f8ec0ff */
[----:B------:R-:W-:Y:S02]  /*1110*/  USHF.L.U32 UR59, UR6, 0xc, URZ ;  /* 0x0000000c063b7899 */ /* 0x000fe400080006ff */
[----:B------:R-:W-:Y:S02]  /*1120*/  USHF.L.U32 UR63, UR6, 0x8, URZ ;  /* 0x00000008063f7899 */ /* 0x000fe400080006ff */
[----:B------:R-:W-:Y:S01]  /*1130*/  USHF.L.U32 UR62, UR6, 0xa, URZ ;  /* 0x0000000a063e7899 */ /* 0x000fe200080006ff */
[----:B----4-:R-:W-:Y:S01]  /*1140*/  R2UR UR4, R2 ;  /* 0x00000000020472ca */ /* 0x010fe200000e0000 */
[----:B------:R-:W-:Y:S01]  /*1150*/  UISETP.GT.U32.AND UP0, UPT, UR5, 0xffff, UPT ;  /* 0x0000ffff0500788c */ /* 0x000fe2000bf04070 */
[----:B------:R-:W-:Y:S01]  /*1160*/  PRMT R2, RZ, 0x7610, R2 ;  /* 0x00007610ff027816 */ /* 0x000fe20000000002 */
[----:B------:R-:W-:-:S02]  /*1170*/  UMOV UR16, UR7 ;  /* 0x0000000700107c82 */ /* 0x000fc40008000000 */
[----:B------:R-:W-:Y:S01]  /*1180*/  USEL UR53, UR5, 0xffff, !UP0 ;  /* 0x0000ffff05357887 */ /* 0x000fe2000c000000 */
[----:B---3--:R-:W-:Y:S02]  /*1190*/  R2UR UR6, R0 ;  /* 0x00000000000672ca */ /* 0x008fe400000e0000 */
[----:B------:R-:W-:-:S05]  /*11a0*/  PRMT R0, RZ, 0x7610, R0 ;  /* 0x00007610ff007816 */ /* 0x000fca0000000000 */
[----:B------:R-:W-:-:S04]  /*11b0*/  UIADD3 UR5, UPT, UPT, -UR4, URZ, URZ ;  /* 0x000000ff04057290 */ /* 0x000fc8000fffe1ff */
[----:B------:R-:W-:Y:S02]  /*11c0*/  UIMAD UR5, UR8, UR5, UR10 ;  /* 0x00000005080572a4 */ /* 0x000fe4000f8e020a */
[----:B------:R-:W-:-:S04]  /*11d0*/  UIADD3 UR4, UPT, UPT, -UR6, URZ, URZ ;  /* 0x000000ff06047290 */ /* 0x000fc8000fffe1ff */
[----:B------:R-:W-:Y:S01]  /*11e0*/  IMAD.U32 R142, RZ, RZ, UR5 ;  /* 0x00000005ff8e7e24 */ /* 0x000fe2000f8e00ff */
[----:B------:R-:W-:-:S06]  /*11f0*/  UIMAD UR4, UR9, UR4, UR7 ;  /* 0x00000004090472a4 */ /* 0x000fcc000f8e0207 */
[----:B------:R-:W-:Y:S01]  /*1200*/  IMAD.U32 R141, RZ, RZ, UR4 ;  /* 0x00000004ff8d7e24 */ /* 0x000fe2000f8e00ff */
[----:B-12---:R-:W-:Y:S06]  /*1210*/  BRA.U UP4, `(.L_x_17) ;  /* 0x0000000104407547 */ /* 0x006fec000b800000 */
[----:B------:R-:W-:Y:S02]  /*1220*/  R2UR UR4, R142 ;  /* 0x000000008e0472ca */ /* 0x000fe400000e0000 */
[----:B------:R-:W-:-:S11]  /*1230*/  R2UR UR8, R141 ;  /* 0x000000008d0872ca */ /* 0x000fd600000e0000 */
[----:B------:R-:W-:Y:S02]  /*1240*/  UISETP.GT.U32.AND UP0, UPT, UR4, 0x1, UPT ;  /* 0x000000010400788c */ /* 0x000fe4000bf04070 */
[----:B------:R-:W-:Y:S02]  /*1250*/  ULOP3.LUT UR4, UR4, 0xfffffffe, URZ, 0xc0, !UPT ;  /* 0xfffffffe04047892 */ /* 0x000fe4000f8ec0ff */
[----:B------:R-:W-:Y:S02]  /*1260*/  UISETP.NE.AND UP1, UPT, UR8, URZ, UP0 ;  /* 0x000000ff0800728c */ /* 0x000fe40008725270 */
[----:B------:R-:W-:Y:S02]  /*1270*/  UISETP.NE.AND UP0, UPT, UR8, 0x1, UP0 ;  /* 0x000000010800788c */ /* 0x000fe40008705270 */
[----:B------:R-:W-:Y:S02]  /*1280*/  USEL UR7, URZ, 0x1, UP1 ;  /* 0x00000001ff077887 */ /* 0x000fe40008800000 */
[----:B------:R-:W-:-:S02]  /*1290*/  USEL UR6, URZ, 0x4, UP0 ;  /* 0x00000004ff067887 */ /* 0x000fc40008000000 */
[----:B------:R-:W-:Y:S02]  /*12a0*/  USEL UR5, URZ, 0x2, UP1 ;  /* 0x00000002ff057887 */ /* 0x000fe40008800000 */
[----:B------:R-:W-:Y:S02]  /*12b0*/  ULEA UR4, UR8, UR4, 0x1 ;  /* 0x0000000408047291 */ /* 0x000fe4000f8e08ff */
[----:B------:R-:W-:Y:S02]  /*12c0*/  USEL UR8, URZ, 0x8, UP0 ;  /* 0x00000008ff087887 */ /* 0x000fe40008000000 */
[----:B------:R-:W-:Y:S02]  /*12d0*/  UIADD3 UR5, UPT, UPT, UR5, UR6, UR7 ;  /* 0x0000000605057290 */ /* 0x000fe4000fffe007 */
[----:B------:R-:W-:Y:S02]  /*12e0*/  USHF.L.U32 UR4, UR29, UR4, URZ ;  /* 0x000000041d047299 */ /* 0x000fe400080006ff */
[----:B------:R-:W-:-:S04]  /*12f0*/  UIADD3 UR5, UPT, UPT, UR5, UR8, URZ ;  /* 0x0000000805057290 */ /* 0x000fc8000fffe0ff */
[----:B------:R-:W-:Y:S02]  /*1300*/  IMAD.U32 R2, RZ, RZ, UR4 ;  /* 0x00000004ff027e24 */ /* 0x000fe4000f8e00ff */
[----:B------:R-:W-:Y:S02]  /*1310*/  IMAD.U32 R0, RZ, RZ, UR5 ;  /* 0x00000005ff007e24 */ /* 0x000fe4000f8e00ff */
.L_x_17:
[----:B------:R-:W-:Y:S05]  /*1320*/  BRA.U !UP2, `(.L_x_18) ;  /* 0x000000010ad47547 */ /* 0x000fea000b800000 */
[----:B------:R-:W1:Y:S01]  /*1330*/  LDCU.128 UR12, c[0x0][0xf10] ;  /* 0x0001e200ff0c77ac */ /* 0x000e620008000c00 */
[----:B------:R-:W2:Y:S01]  /*1340*/  LDCU UR6, c[0x0][0x370] ;  /* 0x00006e00ff0677ac */ /* 0x000ea20008000800 */
[----:B------:R-:W3:Y:S01]  /*1350*/  LDCU UR5, c[0x0][0x374] ;  /* 0x00006e80ff0577ac */ /* 0x000ee20008000800 */
[----:B------:R-:W4:Y:S01]  /*1360*/  LDCU UR26, c[0x0][0xf0c] ;  /* 0x0001e180ff1a77ac */ /* 0x000f220008000800 */
[----:B------:R-:W4:Y:S01]  /*1370*/  LDCU UR4, c[0x0][0xf20] ;  /* 0x0001e400ff0477ac */ /* 0x000f220008000800 */
[----:B------:R-:W4:Y:S01]  /*1380*/  LDCU.64 UR8, c[0x0][0xf28] ;  /* 0x0001e500ff0877ac */ /* 0x000f220008000a00 */
[----:B-1----:R-:W-:Y:S02]  /*1390*/  UISETP.NE.AND UP0, UPT, UR14, 0x1, UPT ;  /* 0x000000010e00788c */ /* 0x002fe4000bf05270 */
[----:B---3--:R-:W-:Y:S02]  /*13a0*/  UIMAD.WIDE.U32 UR10, UR5, UR15, URZ ;  /* 0x0000000f050a72a5 */ /* 0x008fe4000f8e00ff */
[----:B--2---:R-:W-:-:S02]  /*13b0*/  UIMAD.WIDE.U32 UR22, UR6, UR12, URZ ;  /* 0x0000000c061672a5 */ /* 0x004fc4000f8e00ff */
[----:B----4-:R-:W-:Y:S02]  /*13c0*/  UISETP.NE.AND UP1, UPT, UR26, 0x1, UPT ;  /* 0x000000011a00788c */ /* 0x010fe4000bf25270 */
[----:B------:R-:W-:Y:S01]  /*13d0*/  UISETP.NE.AND UP2, UPT, UR21, 0x1, UPT ;  /* 0x000000011500788c */ /* 0x000fe2000bf45270 */
[----:B------:R-:W-:Y:S02]  /*13e0*/  UMOV UR10, UR11 ;  /* 0x0000000b000a7c82 */ /* 0x000fe40008000000 */
[----:B------:R-:W-:Y:S01]  /*13f0*/  UMOV UR22, UR23 ;  /* 0x0000001700167c82 */ /* 0x000fe20008000000 */
[----:B------:R-:W-:Y:S02]  /*1400*/  @UP0 USHF.R.U32.HI UR5, URZ, UR4, UR10 ;  /* 0x00000004ff050299 */ /* 0x000fe4000801160a */
[----:B------:R-:W-:Y:S02]  /*1410*/  UIMAD.WIDE.U32 UR24, UR16, UR15, URZ ;  /* 0x0000000f101872a5 */ /* 0x000fe4000f8e00ff */
[----:B------:R-:W-:-:S02]  /*1420*/  UIMAD.WIDE.U32 UR10, UR5, UR8, URZ ;  /* 0x00000008050a72a5 */ /* 0x000fc4000f8e00ff */
[----:B------:R-:W-:Y:S02]  /*1430*/  @UP1 USHF.R.U32.HI UR6, URZ, UR13, UR22 ;  /* 0x0000000dff061299 */ /* 0x000fe40008011616 */
[----:B------:R-:W-:Y:S02]  /*1440*/  UIMAD.WIDE.U32 UR18, UR20, UR12, URZ ;  /* 0x0000000c141272a5 */ /* 0x000fe4000f8e00ff */
[----:B------:R-:W-:Y:S01]  /*1450*/  UIMAD.WIDE.U32 UR22, UR6, UR8, URZ ;  /* 0x00000008061672a5 */ /* 0x000fe2000f8e00ff */
[----:B------:R-:W-:Y:S01]  /*1460*/  UMOV UR24, UR25 ;  /* 0x0000001900187c82 */ /* 0x000fe20008000000 */
[----:B------:R-:W-:Y:S01]  /*1470*/  UMOV UR10, UR11 ;  /* 0x0000000b000a7c82 */ /* 0x000fe20008000000 */
[----:B------:R-:W-:Y:S02]  /*1480*/  USHF.R.U32.HI UR24, URZ, UR4, UR24 ;  /* 0x00000004ff187299 */ /* 0x000fe40008011618 */
[----:B------:R-:W-:Y:S02]  /*1490*/  @UP2 USHF.R.U32.HI UR5, URZ, UR9, UR10 ;  /* 0x00000009ff052299 */ /* 0x000fe4000801160a */
[----:B------:R-:W-:Y:S01]  /*14a0*/  UMOV UR7, UR23 ;  /* 0x0000001700077c82 */ /* 0x000fe20008000000 */
[----:B------:R-:W-:Y:S01]  /*14b0*/  UMOV UR18, UR19 ;  /* 0x0000001300127c82 */ /* 0x000fe20008000000 */
[----:B------:R-:W-:-:S02]  /*14c0*/  @UP2 USHF.R.U32.HI UR6, URZ, UR9, UR7 ;  /* 0x00000009ff062299 */ /* 0x000fc40008011607 */
[----:B------:R-:W-:Y:S02]  /*14d0*/  USHF.R.U32.HI UR18, URZ, UR13, UR18 ;  /* 0x0000000dff127299 */ /* 0x000fe40008011612 */
[----:B------:R-:W-:Y:S02]  /*14e0*/  USEL UR4, UR16, UR24, !UP0 ;  /* 0x0000001810047287 */ /* 0x000fe4000c000000 */
[----:B------:R-:W-:Y:S02]  /*14f0*/  UIMAD UR7, UR5, UR21, URZ ;  /* 0x00000015050772a4 */ /* 0x000fe4000f8e02ff */
[----:B------:R-:W-:Y:S02]  /*1500*/  USEL UR5, UR20, UR18, !UP1 ;  /* 0x0000001214057287 */ /* 0x000fe4000c800000 */
[----:B------:R-:W-:Y:S02]  /*1510*/  UIMAD UR12, UR6, UR21, URZ ;  /* 0x00000015060c72a4 */ /* 0x000fe4000f8e02ff */
[----:B------:R-:W-:-:S02]  /*1520*/  UISETP.GE.AND UP0, UPT, UR4, UR7, UPT ;  /* 0x000000070400728c */ /* 0x000fc4000bf06270 */
[----:B------:R-:W-:Y:S02]  /*1530*/  UIMAD.WIDE.U32 UR10, UR4, UR8, URZ ;  /* 0x00000008040a72a5 */ /* 0x000fe4000f8e00ff */
[----:B------:R-:W-:Y:S02]  /*1540*/  UISETP.GE.OR UP0, UPT, UR5, UR12, UP0 ;  /* 0x0000000c0500728c */ /* 0x000fe40008706670 */
[----:B------:R-:W-:Y:S02]  /*1550*/  UIMAD.WIDE.U32 UR12, UR5, UR8, URZ ;  /* 0x00000008050c72a5 */ /* 0x000fe4000f8e00ff */
[----:B------:R-:W-:Y:S01]  /*1560*/  UIADD3 UR10, UPT, UPT, -UR4, URZ, URZ ;  /* 0x000000ff040a7290 */ /* 0x000fe2000fffe1ff */
[----:B------:R-:W-:Y:S01]  /*1570*/  UMOV UR8, UR11 ;  /* 0x0000000b00087c82 */ /* 0x000fe20008000000 */
[----:B------:R-:W-:Y:S02]  /*1580*/  UIADD3 UR11, UPT, UPT, -UR5, URZ, URZ ;  /* 0x000000ff050b7290 */ /* 0x000fe4000fffe1ff */
[----:B------:R-:W-:-:S03]  /*1590*/  USHF.R.U32.HI UR8, URZ, UR9, UR8 ;  /* 0x00000009ff087299 */ /* 0x000fc60008011608 */
[----:B------:R-:W-:Y:S01]  /*15a0*/  @!UP0 UMOV UR7, UR13 ;  /* 0x0000000d00078c82 */ /* 0x000fe20008000000 */
[----:B------:R-:W-:Y:S02]  /*15b0*/  UIMAD UR16, UR14, UR10, UR16 ;  /* 0x0000000a0e1072a4 */ /* 0x000fe4000f8e0210 */
[----:B------:R-:W-:Y:S02]  /*15c0*/  USEL UR8, UR4, UR8, !UP2 ;  /* 0x0000000804087287 */ /* 0x000fe4000d000000 */
[----:B------:R-:W-:Y:S02]  /*15d0*/  @!UP0 USHF.R.U32.HI UR7, URZ, UR9, UR7 ;  /* 0x00000009ff078299 */ /* 0x000fe40008011607 */
[----:B------:R-:W-:Y:S02]  /*15e0*/  UIADD3 UR9, UPT, UPT, -UR8, URZ, URZ ;  /* 0x000000ff08097290 */ /* 0x000fe4000fffe1ff */
[----:B------:R-:W-:Y:S02]  /*15f0*/  @!UP0 USEL UR7, UR5, UR7, !UP2 ;  /* 0x0000000705078287 */ /* 0x000fe4000d000000 */
[----:B------:R-:W-:-:S02]  /*1600*/  UIMAD UR9, UR21, UR9, UR4 ;  /* 0x00000009150972a4 */ /* 0x000fc4000f8e0204 */
[----:B------:R-:W-:Y:S02]  /*1610*/  @!UP0 UIADD3 UR8, UPT, UPT, UR8, -UR7, URZ ;  /* 0x8000000708088290 */ /* 0x000fe4000fffe0ff */
[----:B------:R-:W-:Y:S02]  /*1620*/  @!UP0 UIMAD UR6, UR9, UR6, UR7 ;  /* 0x00000006090682a4 */ /* 0x000fe4000f8e0207 */
[----:B------:R-:W-:Y:S02]  /*1630*/  @!UP0 UIMAD UR4, UR8, UR21, UR5 ;  /* 0x00000015080482a4 */ /* 0x000fe4000f8e0205 */
[----:B------:R-:W-:Y:S02]  /*1640*/  UIMAD UR20, UR26, UR11, UR20 ;  /* 0x0000000b1a1472a4 */ /* 0x000fe4000f8e0214 */
[----:B------:R-:W-:Y:S01]  /*1650*/  UIMAD UR16, UR4, UR14, UR16 ;  /* 0x0000000e041072a4 */ /* 0x000fe2000f8e0210 */
[----:B------:R-:W-:Y:S02]  /*1660*/  @!UP0 UMOV UR5, UR6 ;  /* 0x0000000600058c82 */ /* 0x000fe40008000000 */
[----:B------:R-:W-:-:S12]  /*1670*/  UIMAD UR20, UR5, UR26, UR20 ;  /* 0x0000001a051472a4 */ /* 0x000fd8000f8e0214 */
.L_x_18:
[----:B------:R-:W1:Y:S01]  /*1680*/  S2UR UR4, SR_CTAID.X ;  /* 0x00000000000479c3 */ /* 0x000e620000002500 */
[----:B------:R-:W-:Y:S02]  /*1690*/  UISETP.NE.AND UP1, UPT, UR28, 0x1, UPT ;  /* 0x000000011c00788c */ /* 0x000fe4000bf25270 */
[----:B------:R-:W-:Y:S02]  /*16a0*/  ULOP3.LUT UR62, UR62, 0x400, URZ, 0xc0, !UPT ;  /* 0x000004003e3e7892 */ /* 0x000fe4000f8ec0ff */
[----:B------:R-:W-:Y:S02]  /*16b0*/  ULOP3.LUT UR58, UR58, 0xffff, URZ, 0xc0, !UPT ;  /* 0x0000ffff3a3a7892 */ /* 0x000fe4000f8ec0ff */
[----:B------:R-:W-:Y:S02]  /*16c0*/  ULOP3.LUT UR53, UR53, 0xffff, URZ, 0xc0, !UPT ;  /* 0x0000ffff35357892 */ /* 0x000fe4000f8ec0ff */
[----:B------:R-:W-:Y:S02]  /*16d0*/  UISETP.NE.AND UP0, UPT, UR17, 0x2, UPT ;  /* 0x000000021100788c */ /* 0x000fe4000bf05270 */
[----:B------:R-:W-:-:S02]  /*16e0*/  ULOP3.LUT UR60, UR60, 0x1, URZ, 0xc0, !UPT ;  /* 0x000000013c3c7892 */ /* 0x000fc4000f8ec0ff */
[----:B------:R-:W-:Y:S02]  /*16f0*/  ULOP3.LUT UR59, UR59, 0x2000, URZ, 0xc0, !UPT ;  /* 0x000020003b3b7892 */ /* 0x000fe4000f8ec0ff */
[----:B------:R-:W-:Y:S02]  /*1700*/  ULOP3.LUT UR63, UR63, 0x200, URZ, 0xc0, !UPT ;  /* 0x000002003f3f7892 */ /* 0x000fe4000f8ec0ff */
[----:B------:R-:W-:Y:S02]  /*1710*/  USHF.R.U32.HI UR61, URZ, 0xa, UR62 ;  /* 0x0000000aff3d7899 */ /* 0x000fe4000801163e */
[----:B------:R-:W-:Y:S02]  /*1720*/  USHF.L.U32 UR58, UR30, UR58, URZ ;  /* 0x0000003a1e3a7299 */ /* 0x000fe400080006ff */
[----:B------:R-:W-:Y:S02]  /*1730*/  USHF.L.U32 UR53, UR29, UR53, URZ ;  /* 0x000000351d357299 */ /* 0x000fe400080006ff */
[----:B-1----:R-:W-:-:S04]  /*1740*/  USHF.L.U32 UR4, UR4, 0x7, URZ ;  /* 0x0000000704047899 */ /* 0x002fc800080006ff */
[----:B------:R-:W-:Y:S01]  /*1750*/  ULOP3.LUT UR76, UR4, 0x80, URZ, 0xc0, !UPT ;  /* 0x00000080044c7892 */ /* 0x000fe2000f8ec0ff */
[----:B------:R-:W-:Y:S11]  /*1760*/  BRA.U UP1, `(.L_x_19) ;  /* 0x0000000101447547 */ /* 0x000ff6000b800000 */
[----:B------:R-:W1:Y:S01]  /*1770*/  LDCU.128 UR8, c[0x0][0xf10] ;  /* 0x0001e200ff0877ac */ /* 0x000e620008000c00 */
[----:B------:R-:W2:Y:S01]  /*1780*/  LDCU UR12, c[0x0][0xf0c] ;  /* 0x0001e180ff0c77ac */ /* 0x000ea20008000800 */
[----:B------:R-:W3:Y:S01]  /*1790*/  LDCU UR13, c[0x0][0xf20] ;  /* 0x0001e400ff0d77ac */ /* 0x000ee20008000800 */
[----:B-1----:R-:W-:Y:S02]  /*17a0*/  UIMAD.WIDE.U32 UR6, UR20, UR8, URZ ;  /* 0x00000008140672a5 */ /* 0x002fe4000f8e00ff */
[----:B------:R-:W-:Y:S02]  /*17b0*/  UIMAD.WIDE.U32 UR4, UR16, UR11, URZ ;  /* 0x0000000b100472a5 */ /* 0x000fe4000f8e00ff */
[----:B--2---:R-:W-:Y:S02]  /*17c0*/  UISETP.NE.AND UP2, UPT, UR12, 0x1, UPT ;  /* 0x000000010c00788c */ /* 0x004fe4000bf45270 */
[----:B------:R-:W-:Y:S01]  /*17d0*/  UISETP.NE.AND UP1, UPT, UR10, 0x1, UPT ;  /* 0x000000010a00788c */ /* 0x000fe2000bf25270 */
[----:B------:R-:W-:-:S02]  /*17e0*/  UMOV UR6, UR7 ;  /* 0x0000000700067c82 */ /* 0x000fc40008000000 */
[----:B------:R-:W-:Y:S01]  /*17f0*/  UMOV UR4, UR5 ;  /* 0x0000000500047c82 */ /* 0x000fe20008000000 */
[----:B------:R-:W-:Y:S02]  /*1800*/  USHF.R.U32.HI UR9, URZ, UR9, UR6 ;  /* 0x00000009ff097299 */ /* 0x000fe40008011606 */
[----:B---3--:R-:W-:Y:S02]  /*1810*/  USHF.R.U32.HI UR4, URZ, UR13, UR4 ;  /* 0x0000000dff047299 */ /* 0x008fe40008011604 */
[----:B------:R-:W-:Y:S02]  /*1820*/  USEL UR5, UR20, UR9, !UP2 ;  /* 0x0000000914057287 */ /* 0x000fe4000d000000 */
[----:B------:R-:W-:-:S04]  /*1830*/  USEL UR4, UR16, UR4, !UP1 ;  /* 0x0000000410047287 */ /* 0x000fc8000c800000 */
[----:B------:R-:W-:Y:S02]  /*1840*/  UIADD3 UR6, UPT, UPT, UR5, -UR4, URZ ;  /* 0x8000000405067290 */ /* 0x000fe4000fffe0ff */
[----:B------:R-:W-:Y:S02]  /*1850*/  UIADD3 UR4, UPT, UPT, -UR5, UR4, URZ ;  /* 0x0000000405047290 */ /* 0x000fe4000fffe1ff */
[----:B------:R-:W-:Y:S02]  /*1860*/  UIMAD UR16, UR6, UR10, UR16 ;  /* 0x0000000a061072a4 */ /* 0x000fe4000f8e0210 */
[----:B------:R-:W-:-:S12]  /*1870*/  UIMAD UR20, UR4, UR12, UR20 ;  /* 0x0000000c041472a4 */ /* 0x000fd8000f8e0214 */
.L_x_19:
[----:B------:R-:W-:Y:S05]  /*1880*/  BRA.U !UP5, `(.L_x_20) ;  /* 0x000000010d0c7547 */ /* 0x000fea000b800000 */
[----:B------:R-:W-:Y:S01]  /*1890*/  UCGABAR_WAIT ;  /* 0x0000000000007dc7 */ /* 0x000fe20008000000 */
[----:B------:R-:W-:Y:S01]  /*18a0*/  CCTL.IVALL ;  /* 0x00000000ff00798f */ /* 0x000fe20002000000 */
[----:B------:R-:W-:Y:S05]  /*18b0*/  BRA `(.L_x_21) ;  /* 0x0000000000047947 */ /* 0x000fea0003800000 */
.L_x_20:
[----:B------:R-:W-:Y:S06]  /*18c0*/  BAR.SYNC.DEFER_BLOCKING 0x0 ;  /* 0x0000000000007b1d */ /* 0x000fec0000010000 */
.L_x_21:
[----:B------:R-:W-:Y:S05]  /*18d0*/  BRA.U UP0, `(.L_x_22) ;  /* 0x0000001500d47547 */ /* 0x000fea000b800000 */
[----:B------:R-:W1:Y:S01]  /*18e0*/  LDCU UR6, c[0x0][0x38c] ;  /* 0x00007180ff0677ac */ /* 0x000e620008000800 */
[----:B------:R-:W2:Y:S01]  /*18f0*/  S2UR UR7, SR_CgaCtaId ;  /* 0x00000000000779c3 */ /* 0x000ea20000008800 */
[----:B------:R-:W-:Y:S01]  /*1900*/  PLOP3.LUT P2, PT, PT, PT, UP3, 0x80, 0x8 ;  /* 0x000000000008781c */ /* 0x000fe20003f4f038 */
[----:B------:R-:W-:Y:S01]  /*1910*/  IMAD.MOV.U32 R12, RZ, RZ, 0x1 ;  /* 0x00000001ff0c7424 */ /* 0x000fe200078e00ff */
[----:B------:R-:W-:Y:S01]  /*1920*/  UMOV UR22, 0x400 ;  /* 0x0000040000167882 */ /* 0x000fe20000000000 */
[----:B------:R-:W-:Y:S01]  /*1930*/  UISETP.NE.AND UP1, UPT, UR17, URZ, UPT ;  /* 0x000000ff1100728c */ /* 0x000fe2000bf25270 */
[----:B------:R-:W-:Y:S02]  /*1940*/  ISETP.NE.AND P3, PT, R3, RZ, P4 ;  /* 0x000000ff0300720c */ /* 0x000fe40002765270 */
[----:B------:R-:W-:Y:S02]  /*1950*/  CS2R R10, SRZ ;  /* 0x00000000000a7805 */ /* 0x000fe4000001ff00 */
[----:B------:R-:W-:Y:S01]  /*1960*/  PLOP3.LUT P2, PT, P2, PT, PT, 0x8, 0x80 ;  /* 0x000000000080781c */ /* 0x000fe2000174e170 */
[----:B------:R-:W-:Y:S01]  /*1970*/  IMAD.MOV.U32 R9, RZ, RZ, RZ ;  /* 0x000000ffff097224 */ /* 0x000fe200078e00ff */
[----:B------:R-:W3:Y:S01]  /*1980*/  LDCU UR70, c[0x0][0x370] ;  /* 0x00006e00ff4677ac */ /* 0x000ee20008000800 */
[----:B------:R-:W-:Y:S01]  /*1990*/  IMAD.MOV.U32 R8, RZ, RZ, 0x1 ;  /* 0x00000001ff087424 */ /* 0x000fe200078e00ff */
[----:B------:R-:W4:Y:S01]  /*19a0*/  LDCU.64 UR54, c[0x0][0x348] ;  /* 0x00006900ff3677ac */ /* 0x000f220008000a00 */
[----:B-1----:R-:W-:-:S02]  /*19b0*/  UIADD3 UR5, UPT, UPT, UR6, 0xff, URZ ;  /* 0x000000ff06057890 */ /* 0x002fc4000fffe0ff */
[----:B------:R-:W-:Y:S02]  /*19c0*/  ULEA UR75, UR60, UR76, 0x6 ;  /* 0x0000004c3c4b7291 */ /* 0x000fe4000f8e30ff */
[----:B------:R-:W-:Y:S02]  /*19d0*/  USHF.R.S32.HI UR4, URZ, 0x1f, UR5 ;  /* 0x0000001fff047899 */ /* 0x000fe40008011405 */
[----:B------:R-:W-:Y:S02]  /*19e0*/  UIADD3 UR77, UPT, UPT, UR6, 0x1fe, URZ ;  /* 0x000001fe064d7890 */ /* 0x000fe4000fffe0ff */
[----:B------:R-:W-:Y:S02]  /*19f0*/  ULEA.HI UR4, UR4, UR5, URZ, 0x8 ;  /* 0x0000000504047291 */ /* 0x000fe4000f8f40ff */
[----:B--2---:R-:W-:Y:S02]  /*1a00*/  ULEA UR22, UR7, UR22, 0x18 ;  /* 0x0000001607167291 */ /* 0x004fe4000f8ec0ff */
[----:B------:R-:W-:-:S02]  /*1a10*/  USHF.R.S32.HI UR72, URZ, 0x8, UR4 ;  /* 0x00000008ff487899 */ /* 0x000fc40008011404 */
[----:B------:R-:W-:Y:S02]  /*1a20*/  UIADD3 UR4, UPT, UPT, UR6, -0x1, URZ ;  /* 0xffffffff06047890 */ /* 0x000fe4000fffe0ff */
[----:B------:R-:W-:Y:S02]  /*1a30*/  UISETP.LT.U32.AND UP0, UPT, UR72, 0x2, UPT ;  /* 0x000000024800788c */ /* 0x000fe4000bf01070 */
[----:B------:R-:W-:Y:S02]  /*1a40*/  UISETP.GE.U32.AND UP2, UPT, UR4, -0x1ff, UPT ;  /* 0xfffffe010400788c */ /* 0x000fe4000bf46070 */
[----:B------:R-:W-:Y:S01]  /*1a50*/  USEL UR71, UR72, 0x2, UP0 ;  /* 0x0000000248477887 */ /* 0x000fe20008000000 */
[----:B------:R-:W1:Y:S03]  /*1a60*/  LDCU UR69, c[0x0][0x374] ;  /* 0x00006e80ff4577ac */ /* 0x000e660008000800 */
[----:B------:R-:W-:-:S02]  /*1a70*/  UIADD3 UR4, UPT, UPT, UR71, -0x1, URZ ;  /* 0xffffffff47047890 */ /* 0x000fc4000fffe0ff */
[----:B------:R-:W-:-:S03]  /*1a80*/  USEL UR37, UR49, 0x2, UP1 ;  /* 0x0000000231257887 */ /* 0x000fc60008800000 */
[----:B------:R-:W-:Y:S02]  /*1a90*/  @UP2 UIADD3 UR4, UPT, UPT, UR71, URZ, URZ ;  /* 0x000000ff47042290 */ /* 0x000fe4000fffe0ff */
[----:B------:R-:W-:Y:S02]  /*1aa0*/  UIADD3 UR66, UPT, UPT, UR22, 0x30800, UR63 ;  /* 0x0003080016427890 */ /* 0x000fe4000fffe03f */
[----:B------:R-:W-:Y:S02]  /*1ab0*/  UIADD3 UR65, UPT, UPT, UR22, 0x31000, UR62 ;  /* 0x0003100016417890 */ /* 0x000fe4000fffe03e */
[----:B------:R-:W-:Y:S02]  /*1ac0*/  UIADD3 UR74, UPT, UPT, UR72, -UR71, URZ ;  /* 0x80000047484a7290 */ /* 0x000fe4000fffe0ff */
[----:B------:R-:W-:Y:S02]  /*1ad0*/  UIADD3 UR64, UPT, UPT, UR4, 0x1, URZ ;  /* 0x0000000104407890 */ /* 0x000fe4000fffe0ff */
[----:B------:R-:W-:Y:S01]  /*1ae0*/  UIADD3 UR73, UPT, UPT, -UR4, URZ, URZ ;  /* 0x000000ff04497290 */ /* 0x000fe2000fffe1ff */
[----:B-1-34-:R-:W-:-:S11]  /*1af0*/  UMOV UR23, URZ ;  /* 0x000000ff00177c82 */ /* 0x01afd60008000000 */
.L_x_46:
[----:B-1----:R-:W1:Y:S02]  /*1b00*/  S2UR UR4, SR_CgaCtaId ;  /* 0x00000000000479c3 */ /* 0x002e640000008800 */
[----:B-1----:R-:W-:-:S09]  /*1b10*/  UISETP.NE.AND UP0, UPT, UR4, URZ, UPT ;  /* 0x000000ff0400728c */ /* 0x002fd2000bf05270 */
[----:B---3--:R-:W-:Y:S05]  /*1b20*/  BRA.U UP0, `(.L_x_23) ;  /* 0x0000000100287547 */ /* 0x008fea000b800000 */
[----:B------:R-:W-:Y:S02]  /*1b30*/  LEA R0, R9, UR22, 0x3 ;  /* 0x0000001609007c11 */ /* 0x000fe4000f8e18ff */
[----:B------:R-:W-:-:S04]  /*1b40*/  SHF.L.U32 R3, R8, 0x1f, RZ ;  /* 0x0000001f08037819 */ /* 0x000fc800000006ff */
[----:B------:R-:W1:Y:S02]  /*1b50*/  SYNCS.PHASECHK.TRANS64.TRYWAIT P0, [R0+URZ+0xb0], R3 ;  /* 0x0000b003000075a7 */ /* 0x000e6400080011ff */
[----:B-1----:R-:W-:Y:S05]  /*1b60*/  @!P0 BRA `(.L_x_24) ;  /* 0x000000b000e08947 */ /* 0x002fea0003800000 */
.L_x_149:
[----:B------:R2:W-:Y:S01]  /*1b70*/  SYNCS.ARRIVE.TRANS64.A1T0 RZ, [R0+URZ+0xa0], RZ ;  /* 0x0000a0ff00ff79a7 */ /* 0x0005e200081000ff */
[----:B------:R-:W-:-:S05]  /*1b80*/  VIADD R9, R9, 0x1 ;  /* 0x0000000109097836 */ /* 0x000fca0000000000 */
[----:B------:R-:W-:-:S04]  /*1b90*/  ISETP.NE.AND P0, PT, R9, 0x2, PT ;  /* 0x000000020900780c */ /* 0x000fc80003f05270 */
[----:B-1----:R-:W-:Y:S02]  /*1ba0*/  SEL R3, RZ, 0x1, P0 ;  /* 0x00000001ff037807 */ /* 0x002fe40000000000 */
[----:B------:R-:W-:Y:S02]  /*1bb0*/  SEL R9, R9, RZ, P0 ;  /* 0x000000ff09097207 */ /* 0x000fe40000000000 */
[----:B------:R-:W-:Y:S02]  /*1bc0*/  LOP3.LUT R8, R8, R3, RZ, 0x3c, !PT ;  /* 0x0000000308087212 */ /* 0x000fe400078e3cff */
.L_x_23:
[----:B------:R-:W1:Y:S01]  /*1bd0*/  S2UR UR6, SR_CTAID.X ;  /* 0x00000000000679c3 */ /* 0x000e620000002500 */
[----:B------:R-:W-:Y:S01]  /*1be0*/  ULEA UR4, UR23, UR22, 0x3 ;  /* 0x0000001617047291 */ /* 0x000fe2000f8e18ff */
[----:B--2---:R-:W-:Y:S01]  /*1bf0*/  SHF.L.U32 R0, R12, 0x1f, RZ ;  /* 0x0000001f0c007819 */ /* 0x004fe200000006ff */
[----:B------:R-:W-:Y:S02]  /*1c00*/  UISETP.GE.U32.AND UP0, UPT, UR77, 0x1ff, UPT ;  /* 0x000001ff4d00788c */ /* 0x000fe4000bf06070 */
[----:B------:R-:W-:Y:S02]  /*1c10*/  USHF.L.U32 UR11, UR16, 0x1, URZ ;  /* 0x00000001100b7899 */ /* 0x000fe400080006ff */
[----:B------:R-:W-:Y:S01]  /*1c20*/  ULEA UR35, UR16, UR76, 0x8 ;  /* 0x0000004c10237291 */ /* 0x000fe2000f8e40ff */
[----:B------:R-:W-:Y:S02]  /*1c30*/  UMOV UR14, URZ ;  /* 0x000000ff000e7c82 */ /* 0x000fe40008000000 */
[----:B------:R2:W3:Y:S01]  /*1c40*/  SYNCS.PHASECHK.TRANS64.TRYWAIT P1, [UR4+0x10], R0 ;  /* 0x00001000ff0075a7 */ /* 0x0004e20008021104 */
[----:B------:R-:W-:-:S04]  /*1c50*/  ULEA.HI UR4, UR20, UR20, URZ, 0x1 ;  /* 0x0000001414047291 */ /* 0x000fc8000f8f08ff */
[----:B------:R-:W-:Y:S02]  /*1c60*/  USHF.L.U32 UR5, UR4, 0x7, URZ ;  /* 0x0000000704057899 */ /* 0x000fe400080006ff */
[----:B------:R-:W-:Y:S02]  /*1c70*/  ULOP3.LUT UR20, UR4, 0xfffffffe, URZ, 0xc0, !UPT ;  /* 0xfffffffe04147892 */ /* 0x000fe4000f8ec0ff */
[----:B------:R-:W-:-:S04]  /*1c80*/  ULOP3.LUT UR5, UR5, 0xffffff00, URZ, 0xc0, !UPT ;  /* 0xffffff0005057892 */ /* 0x000fc8000f8ec0ff */
[----:B------:R-:W-:Y:S02]  /*1c90*/  UIADD3 UR51, UPT, UPT, UR75, UR5, URZ ;  /* 0x000000054b337290 */ /* 0x000fe4000fffe0ff */
[----:B-1----:R-:W-:Y:S01]  /*1ca0*/  ULOP3.LUT UR20, UR20, 0x1, UR6, 0xf8, !UPT ;  /* 0x0000000114147892 */ /* 0x002fe2000f8ef806 */
[----:B------:R-:W-:Y:S11]  /*1cb0*/  BRA.U !UP0, `(.L_x_25) ;  /* 0x0000000508647547 */ /* 0x000ff6000b800000 */
[----:B------:R-:W-:Y:S01]  /*1cc0*/  UMOV UR29, UR73 ;  /* 0x00000049001d7c82 */ /* 0x000fe20008000000 */
[----:B------:R-:W-:Y:S01]  /*1cd0*/  UMOV UR5, UR23 ;  /* 0x0000001700057c82 */ /* 0x000fe20008000000 */
[----:B------:R-:W-:Y:S01]  /*1ce0*/  UMOV UR42, 0x80 ;  /* 0x00000080002a7882 */ /* 0x000fe20000000000 */
[----:B------:R-:W-:Y:S01]  /*1cf0*/  UMOV UR19, UR60 ;  /* 0x0000003c00137c82 */ /* 0x000fe20008000000 */
[----:B------:R-:W-:-:S05]  /*1d00*/  UMOV UR12, UR61 ;  /* 0x0000003d000c7c82 */ /* 0x000fca0008000000 */
.L_x_33:
[----:B------:R-:W-:Y:S01]  /*1d10*/  ULEA UR6, UR5, UR22, 0x3 ;  /* 0x0000001605067291 */ /* 0x000fe2000f8e18ff */
[----:B---3--:R-:W-:Y:S01]  /*1d20*/  @P4 MOV R2, 0x21800 ;  /* 0x0002180000024802 */ /* 0x008fe20000000f00 */
[----:B-123--:R-:W-:Y:S10]  /*1d30*/  @P1 BRA `(.L_x_26) ;  /* 0x00000000000c1947 */ /* 0x00eff40003800000 */
[----:B------:R-:W-:-:S04]  /*1d40*/  SHF.L.U32 R3, R12, 0x1f, RZ ;  /* 0x0000001f0c037819 */ /* 0x000fc800000006ff */
[----:B------:R-:W1:Y:S02]  /*1d50*/  SYNCS.PHASECHK.TRANS64.TRYWAIT P0, [UR6+0x10], R3 ;  /* 0x00001003ff0075a7 */ /* 0x000e640008001106 */
[----:B-1----:R-:W-:Y:S05]  /*1d60*/  @!P0 BRA `(.L_x_27) ;  /* 0x000000b000748947 */ /* 0x002fea0003800000 */
.L_x_26:
[----:B------:R3:W-:Y:S01]  /*1d70*/  @P4 SYNCS.ARRIVE.TRANS64 RZ, [UR6], R2 ;  /* 0x00000002ffff49a7 */ /* 0x0007e20008000006 */
[----:B------:R-:W-:Y:S02]  /*1d80*/  ULOP3.LUT UR4, UR37, 0x2, URZ, 0xfc, !UPT ;  /* 0x0000000225047892 */ /* 0x000fe4000f8efcff */
[----:B------:R-:W-:Y:S02]  /*1d90*/  UIADD3 UR29, UPT, UPT, UR29, 0x1, URZ ;  /* 0x000000011d1d7890 */ /* 0x000fe4000fffe0ff */
[----:B------:R-:W-:Y:S02]  /*1da0*/  UISETP.NE.AND UP0, UPT, UR4, 0x2, UPT ;  /* 0x000000020400788c */ /* 0x000fe4000bf05270 */
[----:B------:R-:W-:-:S07]  /*1db0*/  UISETP.NE.AND UP4, UPT, UR29, 0x1, UPT ;  /* 0x000000011d00788c */ /* 0x000fce000bf85270 */
[----:B------:R-:W-:Y:S05]  /*1dc0*/  BRA.U UP0, `(.L_x_28) ;  /* 0x0000000100047547 */ /* 0x000fea000b800000 */
[----:B------:R-:W-:Y:S05]  /*1dd0*/  BPT.TRAP 0x1 ;  /* 0x000000040000795c */ /* 0x000fea0000300000 */
.L_x_28:
[----:B------:R-:W-:Y:S04]  /*1de0*/  BSSY.RECONVERGENT B0, `(.L_x_29) ;  /* 0x0000003000007945 */ /* 0x000fe80003800200 */
[----:B------:R-:W-:Y:S05]  /*1df0*/  @!P3 BRA `(.L_x_30) ;  /* 0x000000000004b947 */ /* 0x000fea0003800000 */
[----:B------:R-:W-:Y:S05]  /*1e00*/  BPT.TRAP 0x1 ;  /* 0x000000040000795c */ /* 0x000fea0000300000 */
.L_x_30:
[----:B------:R-:W-:Y:S05]  /*1e10*/  BSYNC.RECONVERGENT B0 ;  /* 0x0000000000007941 */ /* 0x000fea0003800200 */
.L_x_29:
[----:B------:R-:W-:Y:S01]  /*1e20*/  UIADD3 UR4, UPT, UPT, UR5, 0x1, URZ ;  /* 0x0000000105047890 */ /* 0x000fe2000fffe0ff */
[----:B------:R-:W-:Y:S01]  /*1e30*/  BSSY.RECONVERGENT B0, `(.L_x_31) ;  /* 0x000003b000007945 */ /* 0x000fe20003800200 */
[----:B------:R-:W-:Y:S02]  /*1e40*/  ELECT P0, URZ, PT ;  /* 0x0000000000ff782f */ /* 0x000fe40003800000 */
[----:B------:R-:W-:-:S04]  /*1e50*/  UISETP.NE.AND UP0, UPT, UR4, 0x2, UPT ;  /* 0x000000020400788c */ /* 0x000fc8000bf05270 */
[----:B------:R-:W-:Y:S02]  /*1e60*/  USEL UR7, URZ, 0x1, UP0 ;  /* 0x00000001ff077887 */ /* 0x000fe40008000000 */
[----:B------:R-:W-:-:S04]  /*1e70*/  USEL UR23, UR4, URZ, UP0 ;  /* 0x000000ff04177287 */ /* 0x000fc80008000000 */
[----:B------:R-:W-:Y:S01]  /*1e80*/  ULEA UR4, UR23, UR22, 0x3 ;  /* 0x0000001617047291 */ /* 0x000fe2000f8e18ff */
[----:B------:R-:W-:-:S04]  /*1e90*/  LOP3.LUT R12, R12, UR7, RZ, 0x3c, !PT ;  /* 0x000000070c0c7c12 */ /* 0x000fc8000f8e3cff */
[----:B-12---:R-:W-:-:S04]  /*1ea0*/  SHF.L.U32 R0, R12, 0x1f, RZ ;  /* 0x0000001f0c007819 */ /* 0x006fc800000006ff */
[----:B------:R1:W2:Y:S01]  /*1eb0*/  SYNCS.PHASECHK.TRANS64.TRYWAIT P1, [UR4+0x10], R0 ;  /* 0x00001000ff0075a7 */ /* 0x0002a20008021104 */
[----:B------:R-:W-:Y:S05]  /*1ec0*/  @!P0 BRA `(.L_x_32) ;  /* 0x0000000000c48947 */ /* 0x000fea0003800000 */
[----:B------:R-:W-:Y:S02]  /*1ed0*/  USHF.L.U32 UR4, UR5, 0xf, URZ ;  /* 0x0000000f05047899 */ /* 0x000fe400080006ff */
[----:B------:R-:W-:Y:S02]  /*1ee0*/  UIADD3 UR14, UP3, UPT, UR54, 0x80, URZ ;  /* 0x00000080360e7890 */ /* 0x000fe4000ff7e0ff */
[----:B------:R-:W-:Y:S02]  /*1ef0*/  ULOP3.LUT UR40, UR4, UR59, URZ, 0xfc, !UPT ;  /* 0x0000003b04287292 */ /* 0x000fe4000f8efcff */
[----:B------:R-:W-:Y:S02]  /*1f00*/  UIADD3 UR4, UPT, UPT, UR22, UR4, URZ ;  /* 0x0000000416047290 */ /* 0x000fe4000fffe0ff */
[----:B------:R-:W-:Y:S02]  /*1f10*/  UIADD3 UR40, UPT, UPT, UR22, UR40, URZ ;  /* 0x0000002816287290 */ /* 0x000fe4000fffe0ff */
[----:B------:R-:W-:-:S02]  /*1f20*/  UIADD3 UR8, UP2, UPT, UR54, 0x180, URZ ;  /* 0x0000018036087890 */ /* 0x000fc4000ff5e0ff */
[----:B------:R-:W-:Y:S02]  /*1f30*/  UIADD3 UR32, UPT, UPT, UR4, 0x20800, URZ ;  /* 0x0002080004207890 */ /* 0x000fe4000fffe0ff */
[----:B------:R-:W-:Y:S02]  /*1f40*/  UIADD3 UR24, UPT, UPT, UR4, 0x24800, URZ ;  /* 0x0002480004187890 */ /* 0x000fe4000fffe0ff */
[----:B------:R-:W-:Y:S02]  /*1f50*/  UIADD3 UR50, UPT, UPT, UR42, -0x80, URZ ;  /* 0xffffff802a327890 */ /* 0x000fe4000fffe0ff */
[----:B------:R-:W-:Y:S02]  /*1f60*/  ULOP3.LUT UR49, UR6, 0xfefffff8, URZ, 0xc0, !UPT ;  /* 0xfefffff806317892 */ /* 0x000fe4000f8ec0ff */
[----:B------:R-:W-:Y:S02]  /*1f70*/  UIADD3.X UR15, UPT, UPT, URZ, UR55, URZ, UP3, !UPT ;  /* 0x00000037ff0f7290 */ /* 0x000fe40009ffe4ff */
[----:B------:R-:W-:-:S02]  /*1f80*/  UIADD3 UR48, UPT, UPT, UR40, 0x10800, URZ ;  /* 0x0001080028307890 */ /* 0x000fc4000fffe0ff */
[----:B------:R-:W-:Y:S02]  /*1f90*/  UPRMT UR4, URZ, 0x5410, UR58 ;  /* 0x00005410ff047896 */ /* 0x000fe4000800003a */
[----:B------:R-:W-:Y:S02]  /*1fa0*/  UIADD3 UR40, UPT, UPT, UR40, 0x14800, URZ ;  /* 0x0001480028287890 */ /* 0x000fe4000fffe0ff */
[----:B------:R-:W-:Y:S01]  /*1fb0*/  UIADD3.X UR9, UPT, UPT, URZ, UR55, URZ, UP2, !UPT ;  /* 0x00000037ff097290 */ /* 0x000fe200097fe4ff */
[----:B------:R-:W-:Y:S01]  /*1fc0*/  UMOV UR46, 0x0 ;  /* 0x00000000002e7882 */ /* 0x000fe20000000000 */
[----:B------:R-:W-:Y:S01]  /*1fd0*/  UMOV UR47, 0x10000000 ;  /* 0x10000000002f7882 */ /* 0x000fe20000000000 */
[----:B------:R-:W-:Y:S01]  /*1fe0*/  UMOV UR43, UR51 ;  /* 0x00000033002b7c82 */ /* 0x000fe20008000000 */
[----:B------:R-:W-:Y:S01]  /*1ff0*/  UMOV UR44, UR52 ;  /* 0x00000034002c7c82 */ /* 0x000fe20008000000 */
[----:B------:R-:W-:Y:S01]  /*2000*/  UMOV UR41, UR49 ;  /* 0x0000003100297c82 */ /* 0x000fe20008000000 */
[----:B------:R-:W-:Y:S01]  /*2010*/  ULEA UR16, UR5, UR63, 0xa ;  /* 0x0000003f05107291 */ /* 0x000fe2000f8e50ff */
[----:B------:R-:W-:Y:S01]  /*2020*/  UTMALDG.3D.MULTICAST.2CTA [UR48], [UR14], UR4, desc[UR46] ;  /* 0x00002e300e0073b4 */ /* 0x000fe20008211804 */
[----:B------:R-:W-:-:S02]  /*2030*/  UIADD3 UR38, UP1, UPT, UR54, 0x280, URZ ;  /* 0x0000028036267890 */ /* 0x000fc4000ff3e0ff */
[----:B------:R-:W-:Y:S01]  /*2040*/  ULEA UR7, UR5, UR62, 0xb ;  /* 0x0000003e05077291 */ /* 0x000fe2000f8e58ff */
[----:B------:R-:W-:Y:S01]  /*2050*/  UMOV UR36, UR52 ;  /* 0x0000003400247c82 */ /* 0x000fe20008000000 */
[----:B------:R-:W-:Y:S01]  /*2060*/  UMOV UR33, UR49 ;  /* 0x0000003100217c82 */ /* 0x000fe20008000000 */
[----:B------:R-:W-:Y:S01]  /*2070*/  UMOV UR34, UR50 ;  /* 0x0000003200227c82 */ /* 0x000fe20008000000 */
[----:B------:R-:W-:Y:S01]  /*2080*/  UIADD3 UR30, UP0, UPT, UR54, 0x380, URZ ;  /* 0x00000380361e7890 */ /* 0x000fe2000ff1e0ff */
[----:B------:R-:W-:Y:S01]  /*2090*/  UTMALDG.3D.MULTICAST.2CTA [UR40], [UR14], UR4, desc[UR46] ;  /* 0x00002e280e0073b4 */ /* 0x000fe20008211804 */
[----:B------:R-:W-:Y:S01]  /*20a0*/  UMOV UR26, UR42 ;  /* 0x0000002a001a7c82 */ /* 0x000fe20008000000 */
[----:B------:R-:W-:Y:S01]  /*20b0*/  UMOV UR27, UR35 ;  /* 0x00000023001b7c82 */ /* 0x000fe20008000000 */
[----:B------:R-:W-:Y:S01]  /*20c0*/  UMOV UR28, UR52 ;  /* 0x00000034001c7c82 */ /* 0x000fe20008000000 */
[----:B------:R-:W-:Y:S01]  /*20d0*/  UMOV UR25, UR49 ;  /* 0x0000003100197c82 */ /* 0x000fe20008000000 */
[----:B------:R-:W-:-:S02]  /*20e0*/  UIADD3.X UR39, UPT, UPT, URZ, UR55, URZ, UP1, !UPT ;  /* 0x00000037ff277290 */ /* 0x000fc40008ffe4ff */
[----:B------:R-:W-:Y:S01]  /*20f0*/  UIADD3 UR16, UPT, UPT, UR22, 0x30800, UR16 ;  /* 0x0003080016107890 */ /* 0x000fe2000fffe010 */
[----:B------:R-:W-:Y:S01]  /*2100*/  UTMALDG.3D.2CTA [UR32], [UR8], desc[UR46] ;  /* 0x00002e20080075b4 */ /* 0x000fe20008211000 */
[----:B------:R-:W-:Y:S01]  /*2110*/  UIADD3.X UR31, UPT, UPT, URZ, UR55, URZ, UP0, !UPT ;  /* 0x00000037ff1f7290 */ /* 0x000fe200087fe4ff */
[----:B------:R-:W-:Y:S01]  /*2120*/  UMOV UR18, URZ ;  /* 0x000000ff00127c82 */ /* 0x000fe20008000000 */
[----:B------:R-:W-:Y:S01]  /*2130*/  UMOV UR21, UR52 ;  /* 0x0000003400157c82 */ /* 0x000fe20008000000 */
[----:B------:R-:W-:Y:S01]  /*2140*/  UMOV UR17, UR49 ;  /* 0x0000003100117c82 */ /* 0x000fe20008000000 */
[----:B------:R-:W-:Y:S01]  /*2150*/  UMOV UR13, UR52 ;  /* 0x00000034000d7c82 */ /* 0x000fe20008000000 */
[----:B------:R-:W-:Y:S01]  /*2160*/  UMOV UR10, UR18 ;  /* 0x00000012000a7c82 */ /* 0x000fe20008000000 */
[----:B------:R4:W-:Y:S01]  /*2170*/  UTMALDG.3D.2CTA [UR24], [UR8], desc[UR46] ;  /* 0x00002e18080075b4 */ /* 0x0009e20008211000 */
[----:B------:R1:W-:Y:S01]  /*2180*/  UTMALDG.4D.MULTICAST.2CTA [UR16], [UR38], UR4, desc[UR46] ;  /* 0x00002e10260073b4 */ /* 0x0003e20008219804 */
[----:B----4-:R-:W-:-:S02]  /*2190*/  UIADD3 UR8, UPT, UPT, UR22, 0x31000, UR7 ;  /* 0x0003100016087890 */ /* 0x010fc4000fffe007 */
[----:B------:R-:W-:Y:S01]  /*21a0*/  UPRMT UR7, URZ, 0x5410, UR53 ;  /* 0x00005410ff077896 */ /* 0x000fe20008000035 */
[----:B------:R-:W-:-:S08]  /*21b0*/  UMOV UR9, UR49 ;  /* 0x0000003100097c82 */ /* 0x000fd00008000000 */
[----:B------:R1:W-:Y:S02]  /*21c0*/  UTMALDG.4D.MULTICAST.2CTA [UR8], [UR30], UR7, desc[UR46] ;  /* 0x00002e081e0073b4 */ /* 0x0003e40008219807 */
[----:B-1----:R-:W-:Y:S01]  /*21d0*/  NOP ;  /* 0x0000000000007918 */ /* 0x002fe20000000000 */
.L_x_32:
[----:B------:R-:W-:Y:S05]  /*21e0*/  BSYNC.RECONVERGENT B0 ;  /* 0x0000000000007941 */ /* 0x000fea0003800200 */
.L_x_31:
[----:B------:R-:W-:Y:S02]  /*21f0*/  UIADD3 UR42, UPT, UPT, UR42, 0x100, URZ ;  /* 0x000001002a2a7890 */ /* 0x000fe4000fffe0ff */
[----:B------:R-:W-:Y:S02]  /*2200*/  UIADD3 UR12, UPT, UPT, UR12, 0x2, URZ ;  /* 0x000000020c0c7890 */ /* 0x000fe4000fffe0ff */
[----:B------:R-:W-:Y:S01]  /*2210*/  UIADD3 UR19, UPT, UPT, UR19, 0x2, URZ ;  /* 0x0000000213137890 */ /* 0x000fe2000fffe0ff */
[----:B------:R-:W-:Y:S01]  /*2220*/  UMOV UR5, UR23 ;  /* 0x0000001700057c82 */ /* 0x000fe20008000000 */
[----:B------:R-:W-:Y:S01]  /*2230*/  UMOV UR14, UR64 ;  /* 0x00000040000e7c82 */ /* 0x000fe20008000000 */
[----:B------:R-:W-:Y:S09]  /*2240*/  BRA.U UP4, `(.L_x_33) ;  /* 0xfffffff904b07547 */ /* 0x000ff2000b83ffff */
.L_x_25:
[----:B------:R-:W-:Y:S01]  /*2250*/  ULEA UR4, UR23, UR22, 0x3 ;  /* 0x0000001617047291 */ /* 0x000fe2000f8e18ff */
[----:B-12---:R-:W-:Y:S01]  /*2260*/  SHF.L.U32 R0, R12, 0x1f, RZ ;  /* 0x0000001f0c007819 */ /* 0x006fe200000006ff */
[----:B------:R-:W-:Y:S01]  /*2270*/  @!P2 SYNCS.ARRIVE.TRANS64.A1T0 RZ, [UR22+0x68], RZ ;  /* 0x000068ffffffa9a7 */ /* 0x000fe20008100016 */
[----:B------:R-:W-:-:S06]  /*2280*/  UISETP.GT.AND UP0, UPT, UR72, UR71, UPT ;  /* 0x000000474800728c */ /* 0x000fcc000bf04270 */
[----:B---3--:R1:W2:Y:S03]  /*2290*/  SYNCS.PHASECHK.TRANS64.TRYWAIT P1, [UR4+0x10], R0 ;  /* 0x00001000ff0075a7 */ /* 0x0082a60008021104 */
[----:B------:R-:W-:Y:S05]  /*22a0*/  BRA.U !UP0, `(.L_x_34) ;  /* 0x0000000508507547 */ /* 0x000fea000b800000 */
[----:B------:R-:W-:Y:S01]  /*22b0*/  UIADD3 UR15, UPT, UPT, UR74, UR14, URZ ;  /* 0x0000000e4a0f7290 */ /* 0x000fe2000fffe0ff */
[----:B------:R-:W-:-:S11]  /*22c0*/  UMOV UR6, UR23 ;  /* 0x0000001700067c82 */ /* 0x000fd60008000000 */
.L_x_42:
[----:B------:R-:W-:Y:S01]  /*22d0*/  ULEA UR7, UR6, UR22, 0x3 ;  /* 0x0000001606077291 */ /* 0x000fe2000f8e18ff */
[----:B--2---:R-:W-:Y:S01]  /*22e0*/  @P4 MOV R2, 0x21800 ;  /* 0x0002180000024802 */ /* 0x004fe20000000f00 */
[----:B--23--:R-:W-:Y:S10]  /*22f0*/  @P1 BRA `(.L_x_35) ;  /* 0x00000000000c1947 */ /* 0x00cff40003800000 */
[----:B------:R-:W-:-:S04]  /*2300*/  SHF.L.U32 R3, R12, 0x1f, RZ ;  /* 0x0000001f0c037819 */ /* 0x000fc800000006ff */
[----:B------:R-:W2:Y:S02]  /*2310*/  SYNCS.PHASECHK.TRANS64.TRYWAIT P0, [UR7+0x10], R3 ;  /* 0x00001003ff0075a7 */ /* 0x000ea40008001107 */
[----:B--2---:R-:W-:Y:S05]  /*2320*/  @!P0 BRA `(.L_x_36) ;  /* 0x000000ac001c8947 */ /* 0x004fea0003800000 */
.L_x_35:
[----:B------:R2:W-:Y:S01]  /*2330*/  @P4 SYNCS.ARRIVE.TRANS64 RZ, [UR7], R2 ;  /* 0x00000002ffff49a7 */ /* 0x0005e20008000007 */
[----:B------:R-:W-:-:S04]  /*2340*/  ULOP3.LUT UR4, UR37, 0x2, URZ, 0xfc, !UPT ;  /* 0x0000000225047892 */ /* 0x000fc8000f8efcff */
[----:B------:R-:W-:-:S09]  /*2350*/  UISETP.NE.AND UP0, UPT, UR4, 0x2, UPT ;  /* 0x000000020400788c */ /* 0x000fd2000bf05270 */
[----:B------:R-:W-:Y:S05]  /*2360*/  BRA.U UP0, `(.L_x_37) ;  /* 0x0000000100047547 */ /* 0x000fea000b800000 */
[----:B------:R-:W-:Y:S05]  /*2370*/  BPT.TRAP 0x1 ;  /* 0x000000040000795c */ /* 0x000fea0000300000 */
.L_x_37:
[----:B------:R-:W-:Y:S04]  /*2380*/  BSSY.RECONVERGENT B0, `(.L_x_38) ;  /* 0x0000003000007945 */ /* 0x000fe80003800200 */
[----:B------:R-:W-:Y:S05]  /*2390*/  @!P3 BRA `(.L_x_39) ;  /* 0x000000000004b947 */ /* 0x000fea0003800000 */
[----:B------:R-:W-:Y:S05]  /*23a0*/  BPT.TRAP 0x1 ;  /* 0x000000040000795c */ /* 0x000fea0000300000 */
.L_x_39:
[----:B------:R-:W-:Y:S05]  /*23b0*/  BSYNC.RECONVERGENT B0 ;  /* 0x0000000000007941 */ /* 0x000fea0003800200 */
.L_x_38:
        /* <DEDUP_REMOVED lines=8> */
[----:B-1----:R-:W-:-:S04]  /*2440*/  SHF.L.U32 R0, R12, 0x1f, RZ ;  /* 0x0000001f0c007819 */ /* 0x002fc800000006ff */
[----:B------:R1:W3:Y:S01]  /*2450*/  SYNCS.PHASECHK.TRANS64.TRYWAIT P1, [UR4+0x10], R0 ;  /* 0x00001000ff0075a7 */ /* 0x0002e20008021104 */
[----:B------:R-:W-:Y:S05]  /*2460*/  @!P0 BRA `(.L_x_41) ;  /* 0x0000000000cc8947 */ /* 0x000fea0003800000 */
[----:B------:R-:W-:Y:S02]  /*2470*/  USHF.L.U32 UR9, UR6, 0xf, URZ ;  /* 0x0000000f06097899 */ /* 0x000fe400080006ff */
[----:B------:R-:W-:Y:S02]  /*2480*/  UIADD3 UR4, UP3, UPT, UR54, 0x80, URZ ;  /* 0x0000008036047890 */ /* 0x000fe4000ff7e0ff */
[----:B------:R-:W-:Y:S02]  /*2490*/  ULOP3.LUT UR40, UR9, UR59, URZ, 0xfc, !UPT ;  /* 0x0000003b09287292 */ /* 0x000fe4000f8efcff */
[----:B------:R-:W-:Y:S02]  /*24a0*/  USHF.L.U32 UR50, UR14, 0x8, URZ ;  /* 0x000000080e327899 */ /* 0x000fe400080006ff */
[----:B------:R-:W-:Y:S02]  /*24b0*/  UIADD3 UR40, UPT, UPT, UR22, UR40, URZ ;  /* 0x0000002816287290 */ /* 0x000fe4000fffe0ff */
[----:B------:R-:W-:-:S02]  /*24c0*/  ULOP3.LUT UR49, UR7, 0xfefffff8, URZ, 0xc0, !UPT ;  /* 0xfefffff807317892 */ /* 0x000fc4000f8ec0ff */
[----:B------:R-:W-:Y:S02]  /*24d0*/  UIADD3.X UR5, UPT, UPT, URZ, UR55, URZ, UP3, !UPT ;  /* 0x00000037ff057290 */ /* 0x000fe40009ffe4ff */
[----:B------:R-:W-:Y:S02]  /*24e0*/  UIADD3 UR48, UPT, UPT, UR40, 0x10800, URZ ;  /* 0x0001080028307890 */ /* 0x000fe4000fffe0ff */
[----:B------:R-:W-:Y:S02]  /*24f0*/  UPRMT UR10, URZ, 0x5410, UR58 ;  /* 0x00005410ff0a7896 */ /* 0x000fe4000800003a */
[----:B------:R-:W-:Y:S02]  /*2500*/  UIADD3 UR42, UPT, UPT, UR50, 0x80, URZ ;  /* 0x00000080322a7890 */ /* 0x000fe4000fffe0ff */
[----:B------:R-:W-:Y:S02]  /*2510*/  UIADD3 UR40, UPT, UPT, UR40, 0x14800, URZ ;  /* 0x0001480028287890 */ /* 0x000fe4000fffe0ff */
[----:B------:R-:W-:-:S02]  /*2520*/  UIADD3 UR30, UP2, UPT, UR54, 0x180, URZ ;  /* 0x00000180361e7890 */ /* 0x000fc4000ff5e0ff */
[----:B------:R-:W-:Y:S02]  /*2530*/  UIADD3 UR9, UPT, UPT, UR22, UR9, URZ ;  /* 0x0000000916097290 */ /* 0x000fe4000fffe0ff */
[----:B------:R-:W-:Y:S02]  /*2540*/  USHF.L.U32 UR12, UR14, 0x1, URZ ;  /* 0x000000010e0c7899 */ /* 0x000fe400080006ff */
[----:B------:R-:W-:Y:S02]  /*2550*/  UIADD3 UR38, UP1, UPT, UR54, 0x280, URZ ;  /* 0x0000028036267890 */ /* 0x000fe4000ff3e0ff */
[----:B------:R-:W-:Y:S02]  /*2560*/  UIADD3.X UR31, UPT, UPT, URZ, UR55, URZ, UP2, !UPT ;  /* 0x00000037ff1f7290 */ /* 0x000fe400097fe4ff */
[----:B------:R-:W-:Y:S01]  /*2570*/  UIADD3 UR32, UPT, UPT, UR9, 0x20800, URZ ;  /* 0x0002080009207890 */ /* 0x000fe2000fffe0ff */
[----:B------:R-:W-:Y:S01]  /*2580*/  UMOV UR56, 0x0 ;  /* 0x0000000000387882 */ /* 0x000fe20000000000 */
[----:B------:R-:W-:Y:S01]  /*2590*/  UMOV UR57, 0x10000000 ;  /* 0x1000000000397882 */ /* 0x000fe20000000000 */
[----:B------:R-:W-:Y:S01]  /*25a0*/  UIADD3 UR46, UP0, UPT, UR54, 0x380, URZ ;  /* 0x00000380362e7890 */ /* 0x000fe2000ff1e0ff */
[----:B------:R-:W-:Y:S01]  /*25b0*/  UTMALDG.3D.MULTICAST.2CTA [UR48], [UR4], UR10, desc[UR56] ;  /* 0x00003830040073b4 */ /* 0x000fe2000821180a */
[----:B------:R-:W-:Y:S01]  /*25c0*/  UIADD3 UR24, UPT, UPT, UR9, 0x24800, URZ ;  /* 0x0002480009187890 */ /* 0x000fe2000fffe0ff */
[----:B------:R-:W-:Y:S01]  /*25d0*/  UMOV UR43, UR51 ;  /* 0x00000033002b7c82 */ /* 0x000fe20008000000 */
[----:B------:R-:W-:Y:S01]  /*25e0*/  UMOV UR44, UR52 ;  /* 0x00000034002c7c82 */ /* 0x000fe20008000000 */
[----:B------:R-:W-:Y:S01]  /*25f0*/  ULEA UR16, UR6, UR66, 0xa ;  /* 0x0000004206107291 */ /* 0x000fe2000f8e50ff */
[----:B------:R-:W-:Y:S01]  /*2600*/  UMOV UR41, UR49 ;  /* 0x0000003100297c82 */ /* 0x000fe20008000000 */
[----:B------:R-:W-:Y:S01]  /*2610*/  ULOP3.LUT UR19, UR12, UR60, URZ, 0xfc, !UPT ;  /* 0x0000003c0c137292 */ /* 0x000fe2000f8efcff */
[----:B------:R4:W-:Y:S01]  /*2620*/  UTMALDG.3D.MULTICAST.2CTA [UR40], [UR4], UR10, desc[UR56] ;  /* 0x00003828040073b4 */ /* 0x0009e2000821180a */
[----:B------:R-:W-:-:S02]  /*2630*/  UIADD3.X UR39, UPT, UPT, URZ, UR55, URZ, UP1, !UPT ;  /* 0x00000037ff277290 */ /* 0x000fc40008ffe4ff */
[----:B------:R-:W-:Y:S02]  /*2640*/  ULEA UR8, UR6, UR65, 0xb ;  /* 0x0000004106087291 */ /* 0x000fe4000f8e58ff */
[----:B------:R-:W-:Y:S02]  /*2650*/  UIADD3 UR12, UPT, UPT, UR61, UR12, URZ ;  /* 0x0000000c3d0c7290 */ /* 0x000fe4000fffe0ff */
[----:B------:R-:W-:Y:S01]  /*2660*/  UIADD3.X UR47, UPT, UPT, URZ, UR55, URZ, UP0, !UPT ;  /* 0x00000037ff2f7290 */ /* 0x000fe200087fe4ff */
[----:B------:R-:W-:Y:S01]  /*2670*/  UMOV UR36, UR52 ;  /* 0x0000003400247c82 */ /* 0x000fe20008000000 */
[----:B------:R-:W-:Y:S01]  /*2680*/  UMOV UR33, UR49 ;  /* 0x0000003100217c82 */ /* 0x000fe20008000000 */
[----:B------:R-:W-:Y:S01]  /*2690*/  UMOV UR34, UR50 ;  /* 0x0000003200227c82 */ /* 0x000fe20008000000 */
[----:B------:R-:W-:Y:S01]  /*26a0*/  UMOV UR27, UR35 ;  /* 0x00000023001b7c82 */ /* 0x000fe20008000000 */
[----:B------:R-:W-:Y:S01]  /*26b0*/  UMOV UR28, UR52 ;  /* 0x00000034001c7c82 */ /* 0x000fe20008000000 */
[----:B------:R-:W-:Y:S01]  /*26c0*/  UMOV UR25, UR49 ;  /* 0x0000003100197c82 */ /* 0x000fe20008000000 */
[----:B------:R-:W-:Y:S01]  /*26d0*/  UMOV UR26, UR42 ;  /* 0x0000002a001a7c82 */ /* 0x000fe20008000000 */
[----:B------:R-:W-:Y:S01]  /*26e0*/  UMOV UR18, URZ ;  /* 0x000000ff00127c82 */ /* 0x000fe20008000000 */
[----:B------:R-:W-:Y:S01]  /*26f0*/  UMOV UR21, UR52 ;  /* 0x0000003400157c82 */ /* 0x000fe20008000000 */
[----:B------:R-:W-:Y:S01]  /*2700*/  UTMALDG.3D.2CTA [UR32], [UR30], desc[UR56] ;  /* 0x000038201e0075b4 */ /* 0x000fe20008211000 */
[----:B------:R-:W-:Y:S01]  /*2710*/  UMOV UR17, UR49 ;  /* 0x0000003100117c82 */ /* 0x000fe20008000000 */
[----:B------:R-:W-:Y:S01]  /*2720*/  UMOV UR13, UR52 ;  /* 0x00000034000d7c82 */ /* 0x000fe20008000000 */
[----:B------:R-:W-:Y:S01]  /*2730*/  UMOV UR9, UR49 ;  /* 0x0000003100097c82 */ /* 0x000fe20008000000 */
[----:B------:R-:W-:Y:S01]  /*2740*/  UTMALDG.3D.2CTA [UR24], [UR30], desc[UR56] ;  /* 0x000038181e0075b4 */ /* 0x000fe20008211000 */
[----:B------:R2:W-:Y:S01]  /*2750*/  UTMALDG.4D.MULTICAST.2CTA [UR16], [UR38], UR10, desc[UR56] ;  /* 0x00003810260073b4 */ /* 0x0005e2000821980a */
[----:B----4-:R-:W-:Y:S01]  /*2760*/  UPRMT UR4, URZ, 0x5410, UR53 ;  /* 0x00005410ff047896 */ /* 0x010fe20008000035 */
[----:B--2---:R-:W-:-:S08]  /*2770*/  UMOV UR10, UR18 ;  /* 0x00000012000a7c82 */ /* 0x004fd00008000000 */
[----:B------:R4:W-:Y:S02]  /*2780*/  UTMALDG.4D.MULTICAST.2CTA [UR8], [UR46], UR4, desc[UR56] ;  /* 0x000038082e0073b4 */ /* 0x0009e40008219804 */
[----:B----4-:R-:W-:Y:S01]  /*2790*/  NOP ;  /* 0x0000000000007918 */ /* 0x010fe20000000000 */
.L_x_41:
[----:B------:R-:W-:Y:S05]  /*27a0*/  BSYNC.RECONVERGENT B0 ;  /* 0x0000000000007941 */ /* 0x000fea0003800200 */
.L_x_40:
[----:B------:R-:W-:Y:S01]  /*27b0*/  UIADD3 UR14, UPT, UPT, UR14, 0x1, URZ ;  /* 0x000000010e0e7890 */ /* 0x000fe2000fffe0ff */
[----:B------:R-:W-:-:S03]  /*27c0*/  UMOV UR6, UR23 ;  /* 0x0000001700067c82 */ /* 0x000fc60008000000 */
[----:B------:R-:W-:-:S09]  /*27d0*/  UISETP.NE.AND UP0, UPT, UR14, UR15, UPT ;  /* 0x0000000f0e00728c */ /* 0x000fd2000bf05270 */
[----:B------:R-:W-:Y:S05]  /*27e0*/  BRA.U UP0, `(.L_x_42) ;  /* 0xfffffff900b87547 */ /* 0x000fea000b83ffff */
.L_x_34:
[C---:B------:R-:W-:Y:S01]  /*27f0*/  LEA R3, R11.reuse, UR22, 0x3 ;  /* 0x000000160b037c11 */ /* 0x040fe2000f8e18ff */
[----:B------:R-:W-:Y:S01]  /*2800*/  NOP ;  /* 0x0000000000007918 */ /* 0x000fe20000000000 */
[----:B-1----:R-:W-:Y:S02]  /*2810*/  SHF.L.U32 R0, R10, 0x1f, RZ ;  /* 0x0000001f0a007819 */ /* 0x002fe400000006ff */
[----:B------:R-:W-:Y:S02]  /*2820*/  LEA R5, R11, UR22, 0x4 ;  /* 0x000000160b057c11 */ /* 0x000fe4000f8e20ff */
[----:B------:R-:W1:Y:S02]  /*2830*/  SYNCS.PHASECHK.TRANS64.TRYWAIT P0, [R3+URZ+0x70], R0 ;  /* 0x00007000030075a7 */ /* 0x000e6400080011ff */
[----:B-1----:R-:W-:Y:S05]  /*2840*/  @!P0 BRA `(.L_x_43) ;  /* 0x000000a400ec8947 */ /* 0x002fea0003800000 */
.L_x_152:
[----:B------:R-:W4:Y:S01]  /*2850*/  LDS.128 R4, [R5+0xd0] ;  /* 0x0000d00005047984 */ /* 0x000f220000000c00 */
[----:B------:R-:W-:Y:S01]  /*2860*/  UISETP.GE.AND UP0, UPT, UR45, 0x1, UPT ;  /* 0x000000012d00788c */ /* 0x000fe2000bf06270 */
[----:B------:R-:W-:Y:S01]  /*2870*/  @!PT LDS RZ, [RZ] ;  /* 0x00000000fffff984 */ /* 0x000fe20000000800 */
[----:B------:R-:W-:Y:S01]  /*2880*/  @!PT LDS RZ, [RZ] ;  /* 0x00000000fffff984 */ /* 0x000fe20000000800 */
[----:B------:R-:W-:Y:S01]  /*2890*/  @!PT LDS RZ, [RZ] ;  /* 0x00000000fffff984 */ /* 0x000fe20000000800 */
[----:B------:R-:W-:Y:S01]  /*28a0*/  @!PT LDS RZ, [RZ] ;  /* 0x00000000fffff984 */ /* 0x000fe20000000800 */
[----:B------:R1:W-:Y:S06]  /*28b0*/  MEMBAR.ALL.CTA ;  /* 0x0000000000007992 */ /* 0x0003ec0000008000 */
[----:B-1----:R-:W1:Y:S01]  /*28c0*/  FENCE.VIEW.ASYNC.S ;  /* 0x00000000000073c6 */ /* 0x002e620000000000 */
[----:B----4-:R-:W-:-:S13]  /*28d0*/  LOP3.LUT P0, RZ, R6, 0x1, RZ, 0xc0, !PT ;  /* 0x0000000106ff7812 */ /* 0x010fda000780c0ff */
[----:B-1----:R-:W-:Y:S01]  /*28e0*/  VOTEU.ANY UP1, P0 ;  /* 0x0000000000ff7886 */ /* 0x002fe20000020100 */
[----:B------:R-:W-:-:S13]  /*28f0*/  PLOP3.LUT P0, PT, PT, PT, UP1, 0x80, 0x8 ;  /* 0x000000000008781c */ /* 0x000fda0003f0f018 */
[----:B------:R-:W-:Y:S02]  /*2900*/  @P0 LOP3.LUT R0, R5, 0xffff, RZ, 0xc0, !PT ;  /* 0x0000ffff05000812 */ /* 0x000fe400078ec0ff */
[----:B--2---:R-:W-:Y:S02]  /*2910*/  @P0 MOV R2, R4 ;  /* 0x0000000400020202 */ /* 0x004fe40000000f00 */
[----:B------:R-:W-:Y:S01]  /*2920*/  @P0 R2UR UR5, R0 ;  /* 0x00000000000502ca */ /* 0x000fe200000e0000 */
[----:B------:R-:W-:Y:S01]  /*2930*/  VIADD R0, R3, 0x80 ;  /* 0x0000008003007836 */ /* 0x000fe20000000000 */
[----:B------:R-:W-:Y:S02]  /*2940*/  @P0 SHF.R.U32.HI R4, RZ, 0x10, R5 ;  /* 0x00000010ff040819 */ /* 0x000fe40000011605 */
[----:B------:R-:W-:Y:S02]  /*2950*/  @P0 R2UR UR6, R2 ;  /* 0x00000000020602ca */ /* 0x000fe400000e0000 */
[----:B------:R-:W-:-:S02]  /*2960*/  PRMT R0, RZ, 0x654, R0 ;  /* 0x00000654ff007816 */ /* 0x000fc40000000000 */
[----:B------:R-:W-:Y:S02]  /*2970*/  @P0 R2UR UR4, R4 ;  /* 0x00000000040402ca */ /* 0x000fe400000e0000 */
[----:B------:R1:W-:Y:S03]  /*2980*/  SYNCS.ARRIVE.TRANS64.RED.A1T0 RZ, [R0+URZ], RZ ;  /* 0x000000ff00ff79a7 */ /* 0x0003e600081004ff */
[----:B------:R-:W-:-:S04]  /*2990*/  @UP1 UMOV UR67, UR5 ;  /* 0x0000000500431c82 */ /* 0x000fc80008000000 */
[----:B------:R-:W-:-:S04]  /*29a0*/  @UP1 UMOV UR68, UR6 ;  /* 0x0000000600441c82 */ /* 0x000fc80008000000 */
[----:B------:R-:W-:Y:S01]  /*29b0*/  @UP1 UMOV UR52, UR4 ;  /* 0x0000000400341c82 */ /* 0x000fe20008000000 */
[----:B------:R-:W-:Y:S05]  /*29c0*/  BRA.U !UP0, `(.L_x_44) ;  /* 0x0000000108d47547 */ /* 0x000fea000b800000 */
[----:B------:R-:W2:Y:S01]  /*29d0*/  LDCU.128 UR12, c[0x0][0xf10] ;  /* 0x0001e200ff0c77ac */ /* 0x000ea20008000c00 */
[----:B------:R-:W4:Y:S01]  /*29e0*/  LDCU UR21, c[0x0][0xf20] ;  /* 0x0001e400ff1577ac */ /* 0x000f220008000800 */
[----:B------:R-:W3:Y:S01]  /*29f0*/  LDCU UR20, c[0x0][0xf0c] ;  /* 0x0001e180ff1477ac */ /* 0x000ee20008000800 */
[----:B------:R-:W1:Y:S01]  /*2a00*/  LDCU.64 UR8, c[0x0][0xf28] ;  /* 0x0001e500ff0877ac */ /* 0x000e620008000a00 */
[----:B------:R-:W-:Y:S02]  /*2a10*/  UISETP.NE.AND UP3, UPT, UR45, 0x1, UPT ;  /* 0x000000012d00788c */ /* 0x000fe4000bf65270 */
[----:B--2---:R-:W-:Y:S02]  /*2a20*/  UIMAD.WIDE.U32 UR6, UR69, UR15, URZ ;  /* 0x0000000f450672a5 */ /* 0x004fe4000f8e00ff */
[----:B------:R-:W-:Y:S02]  /*2a30*/  UIMAD.WIDE.U32 UR4, UR70, UR12, URZ ;  /* 0x0000000c460472a5 */ /* 0x000fe4000f8e00ff */
[----:B------:R-:W-:-:S02]  /*2a40*/  UISETP.NE.AND UP0, UPT, UR14, 0x1, UPT ;  /* 0x000000010e00788c */ /* 0x000fc4000bf05270 */
[----:B------:R-:W-:Y:S01]  /*2a50*/  UIMAD.WIDE.U32 UR18, UR67, UR15, URZ ;  /* 0x0000000f431272a5 */ /* 0x000fe2000f8e00ff */
[----:B------:R-:W-:Y:S02]  /*2a60*/  UMOV UR6, UR7 ;  /* 0x0000000700067c82 */ /* 0x000fe40008000000 */
[----:B------:R-:W-:Y:S01]  /*2a70*/  UMOV UR4, UR5 ;  /* 0x0000000500047c82 */ /* 0x000fe20008000000 */
[----:B----4-:R-:W-:Y:S02]  /*2a80*/  USHF.R.U32.HI UR6, URZ, UR21, UR6 ;  /* 0x00000015ff067299 */ /* 0x010fe40008011606 */
[----:B---3--:R-:W-:Y:S02]  /*2a90*/  UISETP.NE.AND UP2, UPT, UR20, 0x1, UPT ;  /* 0x000000011400788c */ /* 0x008fe4000bf45270 */
[----:B------:R-:W-:Y:S02]  /*2aa0*/  USHF.R.U32.HI UR4, URZ, UR13, UR4 ;  /* 0x0000000dff047299 */ /* 0x000fe40008011604 */
[----:B------:R-:W-:-:S02]  /*2ab0*/  USEL UR5, UR69, UR6, !UP0 ;  /* 0x0000000645057287 */ /* 0x000fc4000c000000 */
[----:B------:R-:W-:Y:S02]  /*2ac0*/  USEL UR6, UR70, UR4, !UP2 ;  /* 0x0000000446067287 */ /* 0x000fe4000d000000 */
[----:B-1----:R-:W-:Y:S01]  /*2ad0*/  UIMAD.WIDE.U32 UR10, UR5, UR8, URZ ;  /* 0x00000008050a72a5 */ /* 0x002fe2000f8e00ff */
[----:B------:R-:W-:Y:S01]  /*2ae0*/  UMOV UR4, UR19 ;  /* 0x0000001300047c82 */ /* 0x000fe20008000000 */
[----:B------:R-:W-:Y:S02]  /*2af0*/  UIMAD.WIDE.U32 UR16, UR68, UR12, URZ ;  /* 0x0000000c441072a5 */ /* 0x000fe4000f8e00ff */
[----:B------:R-:W-:-:S03]  /*2b00*/  UIMAD.WIDE.U32 UR18, UR6, UR8, URZ ;  /* 0x00000008061272a5 */ /* 0x000fc6000f8e00ff */
[----:B------:R-:W-:Y:S01]  /*2b10*/  UMOV UR10, UR11 ;  /* 0x0000000b000a7c82 */ /* 0x000fe20008000000 */
[----:B------:R-:W-:Y:S02]  /*2b20*/  USHF.R.U32.HI UR4, URZ, UR21, UR4 ;  /* 0x00000015ff047299 */ /* 0x000fe40008011604 */
[----:B------:R-:W-:Y:S01]  /*2b30*/  @UP3 USHF.R.U32.HI UR5, URZ, UR9, UR10 ;  /* 0x00000009ff053299 */ /* 0x000fe2000801160a */
[----:B------:R-:W-:Y:S01]  /*2b40*/  UMOV UR16, UR17 ;  /* 0x0000001100107c82 */ /* 0x000fe20008000000 */
[----:B------:R-:W-:Y:S01]  /*2b50*/  UMOV UR18, UR19 ;  /* 0x0000001300127c82 */ /* 0x000fe20008000000 */
[----:B------:R-:W-:Y:S02]  /*2b60*/  USHF.R.U32.HI UR13, URZ, UR13, UR16 ;  /* 0x0000000dff0d7299 */ /* 0x000fe40008011610 */
[----:B------:R-:W-:Y:S02]  /*2b70*/  USEL UR4, UR67, UR4, !UP0 ;  /* 0x0000000443047287 */ /* 0x000fe4000c000000 */
[----:B------:R-:W-:-:S02]  /*2b80*/  @UP3 USHF.R.U32.HI UR6, URZ, UR9, UR18 ;  /* 0x00000009ff063299 */ /* 0x000fc40008011612 */
[----:B------:R-:W-:Y:S02]  /*2b90*/  UIMAD UR7, UR45, UR5, URZ ;  /* 0x000000052d0772a4 */ /* 0x000fe4000f8e02ff */
[----:B------:R-:W-:Y:S02]  /*2ba0*/  USEL UR5, UR68, UR13, !UP2 ;  /* 0x0000000d44057287 */ /* 0x000fe4000d000000 */
[----:B------:R-:W-:Y:S02]  /*2bb0*/  UIMAD UR10, UR45, UR6, URZ ;  /* 0x000000062d0a72a4 */ /* 0x000fe4000f8e02ff */
[----:B------:R-:W-:Y:S02]  /*2bc0*/  UISETP.GE.AND UP0, UPT, UR4, UR7, UPT ;  /* 0x000000070400728c */ /* 0x000fe4000bf06270 */
[----:B------:R-:W-:Y:S02]  /*2bd0*/  UIMAD.WIDE.U32 UR12, UR4, UR8, URZ ;  /* 0x00000008040c72a5 */ /* 0x000fe4000f8e00ff */
[----:B------:R-:W-:-:S02]  /*2be0*/  UISETP.GE.OR UP0, UPT, UR5, UR10, UP0 ;  /* 0x0000000a0500728c */ /* 0x000fc40008706670 */
        /* <DEDUP_REMOVED lines=19> */
.L_x_44:
[----:B------:R-:W2:Y:S02]  /*2d20*/  LDCU UR4, c[0x0][0xf30] ;  /* 0x0001e600ff0477ac */ /* 0x000ea40008000800 */
[----:B--2---:R-:W-:-:S09]  /*2d30*/  UISETP.NE.AND UP0, UPT, UR4, 0x1, UPT ;  /* 0x000000010400788c */ /* 0x004fd2000bf05270 */
[----:B------:R-:W-:Y:S05]  /*2d40*/  BRA.U UP0, `(.L_x_45) ;  /* 0x0000000100447547 */ /* 0x000fea000b800000 */
[----:B------:R-:W2:Y:S01]  /*2d50*/  LDCU.128 UR8, c[0x0][0xf10] ;  /* 0x0001e200ff0877ac */ /* 0x000ea20008000c00 */
[----:B------:R-:W4:Y:S01]  /*2d60*/  LDCU UR12, c[0x0][0xf0c] ;  /* 0x0001e180ff0c77ac */ /* 0x000f220008000800 */
[----:B------:R-:W1:Y:S01]  /*2d70*/  LDCU UR13, c[0x0][0xf20] ;  /* 0x0001e400ff0d77ac */ /* 0x000e620008000800 */
[----:B--2---:R-:W-:Y:S02]  /*2d80*/  UIMAD.WIDE.U32 UR6, UR68, UR8, URZ ;  /* 0x00000008440672a5 */ /* 0x004fe4000f8e00ff */
[----:B------:R-:W-:Y:S02]  /*2d90*/  UIMAD.WIDE.U32 UR4, UR67, UR11, URZ ;  /* 0x0000000b430472a5 */ /* 0x000fe4000f8e00ff */
[----:B----4-:R-:W-:Y:S02]  /*2da0*/  UISETP.NE.AND UP2, UPT, UR12, 0x1, UPT ;  /* 0x000000010c00788c */ /* 0x010fe4000bf45270 */
[----:B------:R-:W-:Y:S01]  /*2db0*/  UISETP.NE.AND UP0, UPT, UR10, 0x1, UPT ;  /* 0x000000010a00788c */ /* 0x000fe2000bf05270 */
[----:B------:R-:W-:-:S02]  /*2dc0*/  UMOV UR6, UR7 ;  /* 0x0000000700067c82 */ /* 0x000fc40008000000 */
[----:B------:R-:W-:Y:S01]  /*2dd0*/  UMOV UR4, UR5 ;  /* 0x0000000500047c82 */ /* 0x000fe20008000000 */
[----:B------:R-:W-:Y:S02]  /*2de0*/  USHF.R.U32.HI UR9, URZ, UR9, UR6 ;  /* 0x00000009ff097299 */ /* 0x000fe40008011606 */
[----:B-1----:R-:W-:Y:S02]  /*2df0*/  USHF.R.U32.HI UR4, URZ, UR13, UR4 ;  /* 0x0000000dff047299 */ /* 0x002fe40008011604 */
[----:B------:R-:W-:Y:S02]  /*2e00*/  USEL UR5, UR68, UR9, !UP2 ;  /* 0x0000000944057287 */ /* 0x000fe4000d000000 */
[----:B------:R-:W-:-:S04]  /*2e10*/  USEL UR4, UR67, UR4, !UP0 ;  /* 0x0000000443047287 */ /* 0x000fc8000c000000 */
[----:B------:R-:W-:Y:S02]  /*2e20*/  UIADD3 UR6, UPT, UPT, UR5, -UR4, URZ ;  /* 0x8000000405067290 */ /* 0x000fe4000fffe0ff */
[----:B------:R-:W-:Y:S02]  /*2e30*/  UIADD3 UR4, UPT, UPT, -UR5, UR4, URZ ;  /* 0x0000000405047290 */ /* 0x000fe4000fffe1ff */
[----:B------:R-:W-:Y:S02]  /*2e40*/  UIMAD UR67, UR6, UR10, UR67 ;  /* 0x0000000a064372a4 */ /* 0x000fe4000f8e0243 */
[----:B------:R-:W-:-:S12]  /*2e50*/  UIMAD UR68, UR4, UR12, UR68 ;  /* 0x0000000c044472a4 */ /* 0x000fd8000f8e0244 */
.L_x_45:
[----:B------:R-:W-:Y:S01]  /*2e60*/  VIADD R11, R11, 0x1 ;  /* 0x000000010b0b7836 */ /* 0x000fe20000000000 */
[----:B------:R-:W-:Y:S02]  /*2e70*/  R2UR UR5, R142 ;  /* 0x000000008e0572ca */ /* 0x000fe400000e0000 */
[----:B------:R-:W-:Y:S02]  /*2e80*/  R2UR UR4, R141 ;  /* 0x000000008d0472ca */ /* 0x000fe400000e0000 */
[C---:B------:R-:W-:Y:S02]  /*2e90*/  ISETP.NE.AND P0, PT, R11.reuse, 0x2, PT ;  /* 0x000000020b00780c */ /* 0x040fe40003f05270 */
[----:B------:R-:W-:Y:S02]  /*2ea0*/  PLOP3.LUT P2, PT, PT, PT, PT, 0x80, 0x8 ;  /* 0x000000000008781c */ /* 0x000fe40003f4f070 */
[----:B------:R-:W-:Y:S02]  /*2eb0*/  SEL R3, RZ, 0x1, P0 ;  /* 0x00000001ff037807 */ /* 0x000fe40000000000 */
[----:B------:R-:W-:-:S02]  /*2ec0*/  SEL R11, R11, RZ, P0 ;  /* 0x000000ff0b0b7207 */ /* 0x000fc40000000000 */
[----:B------:R-:W-:Y:S01]  /*2ed0*/  LOP3.LUT R10, R10, R3, RZ, 0x3c, !PT ;  /* 0x000000030a0a7212 */ /* 0x000fe200078e3cff */
[----:B------:R-:W-:Y:S02]  /*2ee0*/  UIADD3 UR20, UPT, UPT, UR68, UR5, URZ ;  /* 0x0000000544147290 */ /* 0x000fe4000fffe0ff */
[----:B------:R-:W-:Y:S01]  /*2ef0*/  UIADD3 UR16, UPT, UPT, UR67, UR4, URZ ;  /* 0x0000000443107290 */ /* 0x000fe2000fffe0ff */
[----:B------:R-:W-:Y:S11]  /*2f00*/  BRA.U UP1, `(.L_x_46) ;  /* 0xffffffe901fc7547 */ /* 0x000ff6000b83ffff */
[----:B------:R-:W-:Y:S01]  /*2f10*/  UIADD3 UR22, UPT, UPT, UR22, 0x10, URZ ;  /* 0x0000001016167890 */ /* 0x000fe2000fffe0ff */
[----:B------:R-:W-:-:S03]  /*2f20*/  SHF.L.U32 R3, R12, 0x1f, RZ ;  /* 0x0000001f0c037819 */ /* 0x000fc600000006ff */
[----:B------:R-:W-:-:S09]  /*2f30*/  ULEA UR4, UR23, UR22, 0x3 ;  /* 0x0000001617047291 */ /* 0x000fd2000f8e18ff */
[----:B------:R-:W2:Y:S02]  /*2f40*/  SYNCS.PHASECHK.TRANS64.TRYWAIT P0, [UR4], R3 ;  /* 0x00000003ff0075a7 */ /* 0x000ea40008001104 */
[----:B--2---:R-:W-:Y:S05]  /*2f50*/  @!P0 BRA `(.L_x_47) ;  /* 0x000000a0003c8947 */ /* 0x004fea0003800000 */
.L_x_154:
[----:B------:R-:W-:-:S04]  /*2f60*/  UIADD3 UR4, UPT, UPT, UR23, 0x1, URZ ;  /* 0x0000000117047890 */ /* 0x000fc8000fffe0ff */
[----:B------:R-:W-:-:S04]  /*2f70*/  UISETP.NE.AND UP0, UPT, UR4, 0x2, UPT ;  /* 0x000000020400788c */ /* 0x000fc8000bf05270 */
[----:B------:R-:W-:Y:S02]  /*2f80*/  USEL UR5, URZ, 0x1, UP0 ;  /* 0x00000001ff057887 */ /* 0x000fe40008000000 */
[----:B------:R-:W-:-:S04]  /*2f90*/  USEL UR4, UR4, URZ, UP0 ;  /* 0x000000ff04047287 */ /* 0x000fc80008000000 */
[----:B------:R-:W-:Y:S01]  /*2fa0*/  ULEA UR4, UR4, UR22, 0x3 ;  /* 0x0000001604047291 */ /* 0x000fe2000f8e18ff */
[----:B-1----:R-:W-:-:S04]  /*2fb0*/  LOP3.LUT R3, R12, UR5, RZ, 0x3c, !PT ;  /* 0x000000050c037c12 */ /* 0x002fc8000f8e3cff */
[----:B------:R-:W-:Y:S01]  /*2fc0*/  SHF.L.U32 R3, R3, 0x1f, RZ ;  /* 0x0000001f03037819 */ /* 0x000fe200000006ff */
[----:B------:R-:W-:-:S07]  /*2fd0*/  IMAD.U32 R0, RZ, RZ, UR4 ;  /* 0x00000004ff007e24 */ /* 0x000fce000f8e00ff */
.L_x_48:
[----:B-1----:R1:W2:Y:S02]  /*2fe0*/  SYNCS.PHASECHK.TRANS64.TRYWAIT P0, [R0+URZ], R3 ;  /* 0x00000003000075a7 */ /* 0x0022a400080011ff */
[----:B--2---:R-:W-:Y:S05]  /*2ff0*/  @!P0 NANOSLEEP.SYNCS 0x989680 ;  /* 0x009896800000895d */ /* 0x004fea0003900000 */
[----:B------:R-:W2:Y:S02]  /*3000*/  @!P0 SYNCS.PHASECHK.TRANS64 P0, [R0+URZ], R3 ;  /* 0x00000003000085a7 */ /* 0x000ea400080010ff */
[----:B--2---:R-:W-:Y:S05]  /*3010*/  @P0 EXIT ;  /* 0x000000000000094d */ /* 0x004fea0003800000 */
[----:B------:R-:W-:Y:S05]  /*3020*/  BRA `(.L_x_48) ;  /* 0xfffffffc00ec7947 */ /* 0x000fea000383ffff */
.L_x_22:
[----:B------:R-:W1:Y:S02]  /*3030*/  S2UR UR4, SR_CgaCtaId ;  /* 0x00000000000479c3 */ /* 0x000e640000008800 */
[----:B-1----:R-:W-:-:S04]  /*3040*/  UISETP.NE.AND UP0, UPT, UR4, URZ, UPT ;  /* 0x000000ff0400728c */ /* 0x002fc8000bf05270 */
[----:B------:R-:W-:-:S09]  /*3050*/  UISETP.NE.OR UP0, UPT, UR17, 0x1, UP0 ;  /* 0x000000011100788c */ /* 0x000fd20008705670 */
[----:B------:R-:W-:Y:S05]  /*3060*/  BRA.U UP0, `(.L_x_49) ;  /* 0x00000005004c7547 */ /* 0x000fea000b800000 */
[----:B------:R-:W1:Y:S01]  /*3070*/  S2UR UR5, SR_CgaCtaId ;  /* 0x00000000000579c3 */ /* 0x000e620000008800 */
[----:B------:R-:W-:Y:S01]  /*3080*/  UMOV UR4, 0x400 ;  /* 0x0000040000047882 */ /* 0x000fe20000000000 */
[----:B------:R-:W-:Y:S01]  /*3090*/  ISETP.GE.U32.AND P2, PT, R3, 0x4, PT ;  /* 0x000000040300780c */ /* 0x000fe20003f46070 */
[----:B------:R-:W-:Y:S01]  /*30a0*/  IMAD.MOV.U32 R12, RZ, RZ, 0x1 ;  /* 0x00000001ff0c7424 */ /* 0x000fe200078e00ff */
[----:B------:R-:W-:Y:S02]  /*30b0*/  CS2R R10, SRZ ;  /* 0x00000000000a7805 */ /* 0x000fe4000001ff00 */
[----:B------:R-:W-:Y:S01]  /*30c0*/  CS2R R8, SRZ ;  /* 0x0000000000087805 */ /* 0x000fe2000001ff00 */
[----:B-1----:R-:W-:-:S03]  /*30d0*/  ULEA UR6, UR5, UR4, 0x18 ;  /* 0x0000000405067291 */ /* 0x002fc6000f8ec0ff */
[----:B------:R-:W-:-:S09]  /*30e0*/  UMOV UR5, URZ ;  /* 0x000000ff00057c82 */ /* 0x000fd20008000000 */
.L_x_53:
[----:B------:R-:W-:Y:S02]  /*30f0*/  LEA R0, R8, UR6, 0x3 ;  /* 0x0000000608007c11 */ /* 0x000fe4000f8e18ff */
[----:B------:R-:W-:-:S03]  /*3100*/  SHF.L.U32 R5, R9, 0x1f, RZ ;  /* 0x0000001f09057819 */ /* 0x000fc600000006ff */
[----:B------:R-:W-:Y:S01]  /*3110*/  VIADD R4, R0, 0xb0 ;  /* 0x000000b000047836 */ /* 0x000fe20000000000 */
[----:B------:R-:W1:Y:S02]  /*3120*/  SYNCS.PHASECHK.TRANS64.TRYWAIT P0, [R0+URZ+0xa0], R5 ;  /* 0x0000a005000075a7 */ /* 0x000e6400080011ff */
[----:B-1----:R-:W-:Y:S05]  /*3130*/  @!P0 BRA `(.L_x_50) ;  /* 0x0000009c00dc8947 */ /* 0x002fea0003800000 */
.L_x_155:
[----:B------:R-:W-:Y:S01]  /*3140*/  ULEA UR4, UR5, UR6, 0x3 ;  /* 0x0000000605047291 */ /* 0x000fe2000f8e18ff */
[----:B------:R-:W-:Y:S01]  /*3150*/  PRMT R4, RZ, 0x654, R4 ;  /* 0x00000654ff047816 */ /* 0x000fe20000000004 */
[----:B-1----:R-:W-:Y:S01]  /*3160*/  @!P2 IMAD.MOV.U32 R5, RZ, RZ, 0x10 ;  /* 0x00000010ff05a424 */ /* 0x002fe200078e00ff */
[----:B------:R-:W-:Y:S01]  /*3170*/  SHF.L.U32 R7, R12, 0x1f, RZ ;  /* 0x0000001f0c077819 */ /* 0x000fe200000006ff */
[----:B------:R-:W-:Y:S01]  /*3180*/  UIADD3 UR7, UPT, UPT, UR4, 0x70, URZ ;  /* 0x0000007004077890 */ /* 0x000fe2000fffe0ff */
[----:B------:R1:W-:Y:S05]  /*3190*/  SYNCS.ARRIVE.TRANS64.RED.A1T0 RZ, [R4+URZ], RZ ;  /* 0x000000ff04ff79a7 */ /* 0x0003ea00081004ff */
[----:B------:R-:W-:Y:S01]  /*31a0*/  IMAD.U32 R0, RZ, RZ, UR7 ;  /* 0x00000007ff007e24 */ /* 0x000fe2000f8e00ff */
[----:B------:R-:W2:Y:S04]  /*31b0*/  SYNCS.PHASECHK.TRANS64.TRYWAIT P0, [UR4+0x80], R7 ;  /* 0x00008007ff0075a7 */ /* 0x000ea80008001104 */
[----:B------:R-:W-:Y:S01]  /*31c0*/  PRMT R13, R3, 0x654, R0 ;  /* 0x00000654030d7816 */ /* 0x000fe20000000000 */
[----:B-12---:R-:W-:Y:S06]  /*31d0*/  @!P0 BRA `(.L_x_51) ;  /* 0x0000009c00c88947 */ /* 0x006fec0003800000 */
.L_x_157:
[----:B------:R-:W-:Y:S01]  /*31e0*/  ULEA UR8, UR5, UR6, 0x4 ;  /* 0x0000000605087291 */ /* 0x000fe2000f8e20ff */
[----:B------:R-:W-:Y:S01]  /*31f0*/  SEL R2, R13, R2, !P2 ;  /* 0x000000020d027207 */ /* 0x000fe20005000000 */
[----:B------:R-:W-:Y:S01]  /*3200*/  UIADD3 UR9, UPT, UPT, UR4, 0x70, URZ ;  /* 0x0000007004097890 */ /* 0x000fe2000fffe0ff */
[----:B-1----:R-:W-:Y:S01]  /*3210*/  LEA R0, R11, UR6, 0x3 ;  /* 0x000000060b007c11 */ /* 0x002fe2000f8e18ff */
[----:B------:R-:W-:Y:S01]  /*3220*/  UIADD3 UR8, UPT, UPT, UR8, 0xd0, URZ ;  /* 0x000000d008087890 */ /* 0x000fe2000fffe0ff */
[----:B------:R1:W-:Y:S01]  /*3230*/  @!P2 SYNCS.ARRIVE.TRANS64.RED RZ, [R2+URZ], R5 ;  /* 0x0000000502ffa9a7 */ /* 0x0003e200080004ff */
[----:B------:R-:W-:Y:S01]  /*3240*/  UIADD3 UR4, UPT, UPT, UR5, 0x1, URZ ;  /* 0x0000000105047890 */ /* 0x000fe2000fffe0ff */
[----:B------:R-:W-:-:S03]  /*3250*/  VIADD R8, R8, 0x1 ;  /* 0x0000000108087836 */ /* 0x000fc60000000000 */
[----:B------:R-:W-:Y:S02]  /*3260*/  UISETP.NE.AND UP0, UPT, UR4, 0x2, UPT ;  /* 0x000000020400788c */ /* 0x000fe4000bf05270 */
[----:B------:R-:W-:Y:S01]  /*3270*/  ISETP.NE.AND P0, PT, R8, 0x2, PT ;  /* 0x000000020800780c */ /* 0x000fe20003f05270 */
[----:B------:R-:W-:Y:S06]  /*3280*/  UGETNEXTWORKID.BROADCAST [UR8], [UR9] ;  /* 0x00000000080073ca */ /* 0x000fec0008000100 */
[----:B------:R-:W-:Y:S02]  /*3290*/  USEL UR7, URZ, 0x1, UP0 ;  /* 0x00000001ff077887 */ /* 0x000fe40008000000 */
[----:B------:R-:W-:-:S04]  /*32a0*/  USEL UR5, UR4, URZ, UP0 ;  /* 0x000000ff04057287 */ /* 0x000fc80008000000 */
[----:B------:R-:W-:Y:S02]  /*32b0*/  LOP3.LUT R12, R12, UR7, RZ, 0x3c, !PT ;  /* 0x000000070c0c7c12 */ /* 0x000fe4000f8e3cff */
[----:B-1----:R-:W-:-:S04]  /*32c0*/  SHF.L.U32 R5, R10, 0x1f, RZ ;  /* 0x0000001f0a057819 */ /* 0x002fc800000006ff */
[----:B------:R-:W1:Y:S02]  /*32d0*/  SYNCS.PHASECHK.TRANS64.TRYWAIT P1, [R0+URZ+0x70], R5 ;  /* 0x00007005000075a7 */ /* 0x000e6400080211ff */
[----:B-1----:R-:W-:Y:S05]  /*32e0*/  @!P1 BRA `(.L_x_52) ;  /* 0x0000009c009c9947 */ /* 0x002fea0003800000 */
.L_x_158:
[C---:B------:R-:W-:Y:S01]  /*32f0*/  LEA R4, R11.reuse, UR6, 0x4 ;  /* 0x000000060b047c11 */ /* 0x040fe2000f8e20ff */
[----:B-1----:R-:W-:Y:S01]  /*3300*/  VIADD R0, R0, 0x80 ;  /* 0x0000008000007836 */ /* 0x002fe20000000000 */
[----:B------:R-:W-:Y:S01]  /*3310*/  SEL R8, R8, RZ, P0 ;  /* 0x000000ff08087207 */ /* 0x000fe20000000000 */
[----:B------:R-:W-:-:S03]  /*3320*/  VIADD R11, R11, 0x1 ;  /* 0x000000010b0b7836 */ /* 0x000fc60000000000 */
[----:B------:R-:W1:Y:S01]  /*3330*/  LDS.128 R4, [R4+0xd0] ;  /* 0x0000d00004047984 */ /* 0x000e620000000c00 */
[----:B------:R-:W-:Y:S02]  /*3340*/  PRMT R0, RZ, 0x654, R0 ;  /* 0x00000654ff007816 */ /* 0x000fe40000000000 */
[C---:B------:R-:W-:Y:S01]  /*3350*/  ISETP.NE.AND P1, PT, R11.reuse, 0x2, PT ;  /* 0x000000020b00780c */ /* 0x040fe20003f25270 */
[----:B------:R-:W-:Y:S01]  /*3360*/  @!PT LDS RZ, [RZ] ;  /* 0x00000000fffff984 */ /* 0x000fe20000000800 */
[----:B------:R-:W-:Y:S01]  /*3370*/  @!PT LDS RZ, [RZ] ;  /* 0x00000000fffff984 */ /* 0x000fe20000000800 */
[----:B------:R-:W-:Y:S01]  /*3380*/  @!PT LDS RZ, [RZ] ;  /* 0x00000000fffff984 */ /* 0x000fe20000000800 */
[----:B------:R-:W-:Y:S01]  /*3390*/  @!PT LDS RZ, [RZ] ;  /* 0x00000000fffff984 */ /* 0x000fe20000000800 */
[----:B------:R2:W-:Y:S06]  /*33a0*/  MEMBAR.ALL.CTA ;  /* 0x0000000000007992 */ /* 0x0005ec0000008000 */
[----:B--2---:R-:W2:Y:S01]  /*33b0*/  FENCE.VIEW.ASYNC.S ;  /* 0x00000000000073c6 */ /* 0x004ea20000000000 */
[----:B------:R-:W-:Y:S01]  /*33c0*/  SEL R11, R11, RZ, P1 ;  /* 0x000000ff0b0b7207 */ /* 0x000fe20000800000 */
[----:B--2---:R2:W-:Y:S01]  /*33d0*/  SYNCS.ARRIVE.TRANS64.RED.A1T0 RZ, [R0+URZ], RZ ;  /* 0x000000ff00ff79a7 */ /* 0x0045e200081004ff */
[----:B-1----:R-:W-:-:S02]  /*33e0*/  LOP3.LUT P3, RZ, R6, 0x1, RZ, 0xc0, !PT ;  /* 0x0000000106ff7812 */ /* 0x002fc4000786c0ff */
[----:B------:R-:W-:-:S04]  /*33f0*/  SEL R5, RZ, 0x1, P1 ;  /* 0x00000001ff057807 */ /* 0x000fc80000800000 */
[----:B------:R-:W-:Y:S02]  /*3400*/  LOP3.LUT R10, R10, R5, RZ, 0x3c, !PT ;  /* 0x000000050a0a7212 */ /* 0x000fe400078e3cff */
[----:B--2---:R-:W-:-:S04]  /*3410*/  SEL R0, RZ, 0x1, P0 ;  /* 0x00000001ff007807 */ /* 0x004fc80000000000 */
[----:B------:R-:W-:Y:S01]  /*3420*/  LOP3.LUT R9, R9, R0, RZ, 0x3c, !PT ;  /* 0x0000000009097212 */ /* 0x000fe200078e3cff */
[----:B------:R-:W-:Y:S06]  /*3430*/  @P3 BRA `(.L_x_53) ;  /* 0xfffffffc002c3947 */ /* 0x000fec000383ffff */
[----:B------:R-:W-:Y:S01]  /*3440*/  ULEA UR4, UR5, UR6, 0x3 ;  /* 0x0000000605047291 */ /* 0x000fe2000f8e18ff */
[----:B------:R-:W-:-:S08]  /*3450*/  SHF.L.U32 R3, R12, 0x1f, RZ ;  /* 0x0000001f0c037819 */ /* 0x000fd000000006ff */
[----:B------:R-:W1:Y:S02]  /*3460*/  SYNCS.PHASECHK.TRANS64 P0, [UR4+0x80], R3 ;  /* 0x00008003ff0075a7 */ /* 0x000e640008001004 */
[----:B-1----:R-:W-:Y:S05]  /*3470*/  @P0 BRA `(.L_x_54) ;  /* 0x0000000000080947 */ /* 0x002fea0003800000 */
[----:B------:R-:W1:Y:S02]  /*3480*/  SYNCS.PHASECHK.TRANS64.TRYWAIT P0, [UR4+0x80], R3 ;  /* 0x00008003ff0075a7 */ /* 0x000e640008001104 */
[----:B-1----:R-:W-:Y:S05]  /*3490*/  @!P0 BRA `(.L_x_55) ;  /* 0x0000009c00448947 */ /* 0x002fea0003800000 */
.L_x_54:
[----:B------:R-:W-:-:S04]  /*34a0*/  UIADD3 UR7, UPT, UPT, UR5, 0x1, URZ ;  /* 0x0000000105077890 */ /* 0x000fc8000fffe0ff */
[----:B------:R-:W-:-:S04]  /*34b0*/  UISETP.NE.AND UP0, UPT, UR7, 0x2, UPT ;  /* 0x000000020700788c */ /* 0x000fc8000bf05270 */
[----:B------:R-:W-:Y:S02]  /*34c0*/  USEL UR8, URZ, 0x1, UP0 ;  /* 0x00000001ff087887 */ /* 0x000fe40008000000 */
[----:B------:R-:W-:-:S04]  /*34d0*/  USEL UR7, UR7, URZ, UP0 ;  /* 0x000000ff07077287 */ /* 0x000fc80008000000 */
[----:B------:R-:W-:Y:S01]  /*34e0*/  ULEA UR7, UR7, UR6, 0x3 ;  /* 0x0000000607077291 */ /* 0x000fe2000f8e18ff */
[----:B-1----:R-:W-:-:S04]  /*34f0*/  LOP3.LUT R3, R12, UR8, RZ, 0x3c, !PT ;  /* 0x000000080c037c12 */ /* 0x002fc8000f8e3cff */
[----:B------:R-:W-:-:S04]  /*3500*/  SHF.L.U32 R0, R3, 0x1f, RZ ;  /* 0x0000001f03007819 */ /* 0x000fc800000006ff */
[----:B------:R-:W1:Y:S02]  /*3510*/  SYNCS.PHASECHK.TRANS64 P0, [UR7+0x80], R0 ;  /* 0x00008000ff0075a7 */ /* 0x000e640008001007 */
[----:B-1----:R-:W-:Y:S05]  /*3520*/  @P0 EXIT ;  /* 0x000000000000094d */ /* 0x002fea0003800000 */
[----:B------:R-:W-:Y:S02]  /*3530*/  SHF.L.U32 R3, R3, 0x1f, RZ ;  /* 0x0000001f03037819 */ /* 0x000fe400000006ff */
[----:B------:R-:W-:-:S07]  /*3540*/  MOV R0, UR7 ;  /* 0x0000000700007c02 */ /* 0x000fce0008000f00 */
.L_x_56:
[----:B-1----:R1:W2:Y:S02]  /*3550*/  SYNCS.PHASECHK.TRANS64.TRYWAIT P0, [R0+URZ+0x80], R3 ;  /* 0x00008003000075a7 */ /* 0x0022a400080011ff */
[----:B--2---:R-:W-:Y:S05]  /*3560*/  @!P0 NANOSLEEP.SYNCS 0x989680 ;  /* 0x009896800000895d */ /* 0x004fea0003900000 */
[----:B------:R-:W2:Y:S02]  /*3570*/  @!P0 SYNCS.PHASECHK.TRANS64 P0, [R0+URZ+0x80], R3 ;  /* 0x00008003000085a7 */ /* 0x000ea400080010ff */
[----:B--2---:R-:W-:Y:S05]  /*3580*/  @P0 EXIT ;  /* 0x000000000000094d */ /* 0x004fea0003800000 */
[----:B------:R-:W-:Y:S05]  /*3590*/  BRA `(.L_x_56) ;  /* 0xfffffffc00ec7947 */ /* 0x000fea000383ffff */
.L_x_49:
[----:B------:R-:W-:Y:S05]  /*35a0*/  BRA.U UP4, `(.L_x_57) ;  /* 0x0000001d04f47547 */ /* 0x000fea000b800000 */
[----:B------:R-:W1:Y:S01]  /*35b0*/  S2UR UR7, SR_CgaCtaId ;  /* 0x00000000000779c3 */ /* 0x000e620000008800 */
[----:B------:R-:W-:Y:S01]  /*35c0*/  UMOV UR4, 0x40 ;  /* 0x0000004000047882 */ /* 0x000fe20000000000 */
[----:B------:R-:W-:Y:S01]  /*35d0*/  NOP ;  /* 0x0000000000007918 */ /* 0x000fe20000000000 */
[----:B------:R-:W-:Y:S01]  /*35e0*/  UMOV UR6, 0x400 ;  /* 0x0000040000067882 */ /* 0x000fe20000000000 */
[----:B-1----:R-:W-:Y:S02]  /*35f0*/  ULEA UR5, UR7, UR4, 0x18 ;  /* 0x0000000407057291 */ /* 0x002fe4000f8ec0ff */
[----:B------:R-:W-:-:S07]  /*3600*/  ULEA UR6, UR7, UR6, 0x18 ;  /* 0x0000000607067291 */ /* 0x000fce000f8ec0ff */
[----:B------:R-:W1:Y:S02]  /*3610*/  LDS.U8 R3, [UR5+0x1c] ;  /* 0x00001c05ff037984 */ /* 0x000e640008000000 */
[----:B-1----:R-:W-:-:S13]  /*3620*/  ISETP.NE.AND P0, PT, R3, RZ, PT ;  /* 0x000000ff0300720c */ /* 0x002fda0003f05270 */
[----:B------:R-:W-:Y:S05]  /*3630*/  @P0 BRA `(.L_x_58) ;  /* 0x0000000400100947 */ /* 0x000fea0003800000 */
[----:B------:R-:W1:Y:S01]  /*3640*/  S2UR UR4, SR_CgaCtaId ;  /* 0x00000000000479c3 */ /* 0x000e620000008800 */
[----:B------:R-:W-:Y:S02]  /*3650*/  UISETP.NE.U32.AND UP1, UPT, UR27, 0x1, UPT ;  /* 0x000000011b00788c */ /* 0x000fe4000bf25070 */
[----:B------:R-:W-:Y:S02]  /*3660*/  UIADD3 UR7, UPT, UPT, UR5, 0x8, URZ ;  /* 0x0000000805077890 */ /* 0x000fe4000fffe0ff */
[----:B-1----:R-:W-:-:S05]  /*3670*/  ULOP3.LUT UR8, UR4, 0x1, URZ, 0x3c, !UPT ;  /* 0x0000000104087892 */ /* 0x002fca000f8e3cff */
[----:B------:R-:W-:Y:S07]  /*3680*/  BRA.U !UP1, `(.L_x_59) ;  /* 0x00000001099c7547 */ /* 0x000fee000b800000 */
[----:B------:R-:W-:Y:S01]  /*3690*/  ELECT P0, URZ, PT ;  /* 0x0000000000ff782f */ /* 0x000fe20003800000 */
[----:B------:R-:W-:-:S12]  /*36a0*/  BSSY B0, `(.L_x_59) ;  /* 0x0000025000007945 */ /* 0x000fd80003800000 */
[----:B------:R-:W-:Y:S05]  /*36b0*/  @!P0 BRA `(.L_x_60) ;  /* 0x00000000008c8947 */ /* 0x000fea0003800000 */
[----:B------:R-:W-:-:S05]  /*36c0*/  UMOV UR4, 0x10 ;  /* 0x0000001000047882 */ /* 0x000fca0000000000 */
[----:B------:R-:W-:Y:S04]  /*36d0*/  DEPBAR.LE SB1, 0x36 ;  /* 0x00009d800000791a */ /* 0x000fe80000000000 */
[----:B------:R-:W1:Y:S02]  /*36e0*/  UTCATOMSWS.2CTA.FIND_AND_SET.ALIGN UP0, UR4, UR4 ;  /* 0x00000004000475e3 */ /* 0x000e640008200800 */
[----:B-1----:R-:W-:Y:S01]  /*36f0*/  MOV R10, UR4 ;  /* 0x00000004000a7c02 */ /* 0x002fe20008000f00 */
[----:B------:R-:W-:Y:S06]  /*3700*/  BRA.U UP0, `(.L_x_61) ;  /* 0x0000000100187547 */ /* 0x000fec000b800000 */
.L_x_62:
[----:B------:R-:W-:Y:S05]  /*3710*/  NANOSLEEP 0x64 ;  /* 0x000000640000795d */ /* 0x000fea0003800000 */
[----:B------:R-:W-:-:S05]  /*3720*/  UMOV UR4, 0x10 ;  /* 0x0000001000047882 */ /* 0x000fca0000000000 */
[----:B------:R-:W-:Y:S04]  /*3730*/  DEPBAR.LE SB1, 0x36 ;  /* 0x00009d800000791a */ /* 0x000fe80000000000 */
[----:B------:R-:W1:Y:S02]  /*3740*/  UTCATOMSWS.2CTA.FIND_AND_SET.ALIGN UP0, UR4, UR4 ;  /* 0x00000004000475e3 */ /* 0x000e640008200800 */
[----:B-1----:R-:W-:Y:S01]  /*3750*/  MOV R10, UR4 ;  /* 0x00000004000a7c02 */ /* 0x002fe20008000f00 */
[----:B------:R-:W-:Y:S05]  /*3760*/  BRA.U !UP0, `(.L_x_62) ;  /* 0xfffffffd08e87547 */ /* 0x000fea000b83ffff */
.L_x_61:
[----:B------:R-:W1:Y:S01]  /*3770*/  LDS R6, [UR5+0x10] ;  /* 0x00001005ff067984 */ /* 0x000e620008000800 */
[----:B------:R-:W-:Y:S01]  /*3780*/  IMAD.U32 R3, RZ, RZ, UR6 ;  /* 0x00000006ff037e24 */ /* 0x000fe2000f8e00ff */
[----:B------:R-:W-:-:S03]  /*3790*/  MOV R4, UR8 ;  /* 0x0000000800047c02 */ /* 0x000fc60008000f00 */
[----:B------:R-:W-:Y:S01]  /*37a0*/  VIADD R3, R3, 0xf0 ;  /* 0x000000f003037836 */ /* 0x000fe20000000000 */
[----:B-1----:R-:W-:-:S04]  /*37b0*/  SHF.L.U32 R6, R6, 0x1f, RZ ;  /* 0x0000001f06067819 */ /* 0x002fc800000006ff */
[----:B------:R-:W1:Y:S02]  /*37c0*/  SYNCS.PHASECHK.TRANS64.TRYWAIT P0, [UR5+0x8], R6 ;  /* 0x00000806ff0075a7 */ /* 0x000e640008001105 */
[----:B-1----:R-:W-:Y:S05]  /*37d0*/  @P0 BRA `(.L_x_63) ;  /* 0x0000000000080947 */ /* 0x002fea0003800000 */
[----:B------:R-:W1:Y:S02]  /*37e0*/  SYNCS.PHASECHK.TRANS64.TRYWAIT P0, [UR5+0x8], R6 ;  /* 0x00000806ff0075a7 */ /* 0x000e640008001105 */
[----:B-1----:R-:W-:Y:S05]  /*37f0*/  @!P0 BRA `(.L_x_64) ;  /* 0x0000009800848947 */ /* 0x002fea0003800000 */
.L_x_63:
[----:B------:R-:W-:Y:S01]  /*3800*/  PRMT R4, R4, 0x654, R3 ;  /* 0x0000065404047816 */ /* 0x000fe20000000003 */
[----:B------:R-:W-:Y:S01]  /*3810*/  HFMA2 R3, -RZ, RZ, 0, 5.9604644775390625e-08 ;  /* 0x00000001ff037431 */ /* 0x000fe200000001ff */
[----:B------:R-:W-:Y:S01]  /*3820*/  UPRMT UR4, UR8, 0x654, UR7 ;  /* 0x0000065408047896 */ /* 0x000fe20008000007 */
[----:B------:R-:W-:Y:S02]  /*3830*/  IMAD.MOV.U32 R7, RZ, RZ, 0xffff ;  /* 0x0000ffffff077424 */ /* 0x000fe400078e00ff */
[----:B-1----:R-:W-:Y:S02]  /*3840*/  IMAD.MOV.U32 R6, RZ, RZ, 0x4 ;  /* 0x00000004ff067424 */ /* 0x002fe400078e00ff */
[----:B------:R-:W-:Y:S01]  /*3850*/  IMAD.SHL.U32 R9, R10, 0x20, RZ ;  /* 0x000000200a097824 */ /* 0x000fe200078e00ff */
[----:B------:R-:W-:Y:S02]  /*3860*/  MOV R5, UR4 ;  /* 0x0000000400057c02 */ /* 0x000fe40008000f00 */
[-C--:B------:R-:W-:Y:S01]  /*3870*/  SHF.L.U32 R8, R7, R10.reuse, RZ ;  /* 0x0000000a07087219 */ /* 0x080fe200000006ff */
[----:B------:R1:W-:Y:S01]  /*3880*/  SYNCS.ARRIVE.TRANS64.RED RZ, [UR4], R6 ;  /* 0x00000006ffff79a7 */ /* 0x0003e20008000404 */
[----:B------:R-:W-:Y:S01]  /*3890*/  SHF.L.U32 R7, R3, R10, RZ ;  /* 0x0000000a03077219 */ /* 0x000fe200000006ff */
[----:B------:R1:W-:Y:S04]  /*38a0*/  STS [UR6+0xf0], R9 ;  /* 0x0000f009ff007988 */ /* 0x0003e80008000806 */
[----:B------:R1:W-:Y:S04]  /*38b0*/  STAS [R4.64], R10 ;  /* 0x0000000a04007dbd */ /* 0x0003e8000c0008ff */
[----:B------:R1:W-:Y:S04]  /*38c0*/  ATOMS.OR RZ, [UR5+0x14], R8 ;  /* 0x00001408ffff798c */ /* 0x0003e8000b000005 */
[----:B------:R1:W-:Y:S04]  /*38d0*/  ATOMS.OR RZ, [UR5+0x18], R7 ;  /* 0x00001807ffff798c */ /* 0x0003e8000b000005 */
[----:B------:R1:W-:Y:S02]  /*38e0*/  ATOMS.XOR RZ, [UR5+0x10], R3 ;  /* 0x00001003ffff798c */ /* 0x0003e4000b800005 */
.L_x_60:
[----:B------:R-:W-:Y:S05]  /*38f0*/  BSYNC B0 ;  /* 0x0000000000007941 */ /* 0x000fea0003800000 */
.L_x_59:
[----:B------:R-:W-:Y:S05]  /*3900*/  BRA.U UP1, `(.L_x_65) ;  /* 0x00000001016c7547 */ /* 0x000fea000b800000 */
[----:B------:R-:W-:-:S03]  /*3910*/  UMOV UR4, 0xffffffff ;  /* 0xffffffff00047882 */ /* 0x000fc60000000000 */
[----:B------:R-:W-:Y:S05]  /*3920*/  BRA.DIV UR4, `(.L_x_66) ;  /* 0x0000009a04507947 */ /* 0x000fea000b800000 */
[----:B------:R-:W-:-:S13]  /*3930*/  ELECT P6, URZ, PT ;  /* 0x0000000000ff782f */ /* 0x000fda00038c0000 */
.L_x_162:
[----:B------:R-:W-:Y:S05]  /*3940*/  @!P6 BRA `(.L_x_65) ;  /* 0x00000000005ce947 */ /* 0x000fea0003800000 */
[----:B-1----:R-:W1:Y:S02]  /*3950*/  LDS R4, [UR5+0x10] ;  /* 0x00001005ff047984 */ /* 0x002e640008000800 */
[----:B-1----:R-:W-:-:S04]  /*3960*/  SHF.L.U32 R4, R4, 0x1f, RZ ;  /* 0x0000001f04047819 */ /* 0x002fc800000006ff */
[----:B------:R-:W1:Y:S02]  /*3970*/  SYNCS.PHASECHK.TRANS64.TRYWAIT P0, [UR5+0x8], R4 ;  /* 0x00000804ff0075a7 */ /* 0x000e640008001105 */
[----:B-1----:R-:W-:Y:S05]  /*3980*/  @P0 BRA `(.L_x_67) ;  /* 0x0000000000080947 */ /* 0x002fea0003800000 */
[----:B------:R-:W1:Y:S02]  /*3990*/  SYNCS.PHASECHK.TRANS64.TRYWAIT P0, [UR5+0x8], R4 ;  /* 0x00000804ff0075a7 */ /* 0x000e640008001105 */
[----:B-1----:R-:W-:Y:S05]  /*39a0*/  @!P0 BRA `(.L_x_68) ;  /* 0x0000009800508947 */ /* 0x002fea0003800000 */
.L_x_67:
[----:B------:R-:W2:Y:S01]  /*39b0*/  LDS R6, [UR6+0xf0] ;  /* 0x0000f006ff067984 */ /* 0x000ea20008000800 */
[----:B-1----:R-:W-:Y:S02]  /*39c0*/  HFMA2 R3, -RZ, RZ, 0, 5.9604644775390625e-08 ;  /* 0x00000001ff037431 */ /* 0x002fe400000001ff */
[----:B------:R-:W-:Y:S01]  /*39d0*/  IMAD.MOV.U32 R4, RZ, RZ, 0xffff ;  /* 0x0000ffffff047424 */ /* 0x000fe200078e00ff */
[----:B------:R-:W-:Y:S01]  /*39e0*/  UPRMT UR4, UR8, 0x654, UR7 ;  /* 0x0000065408047896 */ /* 0x000fe20008000007 */
[----:B--2---:R-:W-:-:S03]  /*39f0*/  IMAD.SHL.U32 R5, R6, 0x20, RZ ;  /* 0x0000002006057824 */ /* 0x004fc600078e00ff */
[-C--:B------:R-:W-:Y:S02]  /*3a00*/  SHF.L.U32 R4, R4, R6.reuse, RZ ;  /* 0x0000000604047219 */ /* 0x080fe400000006ff */
[----:B------:R-:W-:Y:S01]  /*3a10*/  SHF.L.U32 R6, R3, R6, RZ ;  /* 0x0000000603067219 */ /* 0x000fe200000006ff */
[----:B------:R2:W-:Y:S04]  /*3a20*/  STS [UR6+0xf0], R5 ;  /* 0x0000f005ff007988 */ /* 0x0005e80008000806 */
[----:B------:R2:W-:Y:S04]  /*3a30*/  ATOMS.OR RZ, [UR5+0x14], R4 ;  /* 0x00001404ffff798c */ /* 0x0005e8000b000005 */
[----:B------:R2:W-:Y:S01]  /*3a40*/  ATOMS.OR RZ, [UR5+0x18], R6 ;  /* 0x00001806ffff798c */ /* 0x0005e2000b000005 */
[----:B------:R-:W-:Y:S03]  /*3a50*/  SYNCS.ARRIVE.TRANS64.RED.A1T0 RZ, [UR4], RZ ;  /* 0x000000ffffff79a7 */ /* 0x000fe60008100404 */
[----:B------:R2:W-:Y:S01]  /*3a60*/  ATOMS.XOR RZ, [UR5+0x10], R3 ;  /* 0x00001003ffff798c */ /* 0x0005e2000b800005 */
[----:B------:R-:W-:Y:S05]  /*3a70*/  BRA `(.L_x_65) ;  /* 0x0000000000107947 */ /* 0x000fea0003800000 */
.L_x_58:
[----:B------:R-:W-:Y:S02]  /*3a80*/  MOV R3, 0xffffffff ;  /* 0xffffffff00037802 */ /* 0x000fe40000000f00 */
[----:B------:R-:W-:-:S03]  /*3a90*/  MOV R4, 0x3ac0 ;  /* 0x00003ac000047802 */ /* 0x000fc60000000f00 */
[----:B------:R1:W-:Y:S04]  /*3aa0*/  STS [UR6+0xf0], R3 ;  /* 0x0000f003ff007988 */ /* 0x0003e80008000806 */
[----:B-1---5:R-:W-:Y:S05]  /*3ab0*/  CALL.REL.NOINC `($__internal_1_$__cuda_sm10x_tcgen05_guardrail_trap_phase_invalid_during_alloc) ;  /* 0x0000009c00f87944 */ /* 0x022fea0003c00000 */
.L_x_65:
[----:B------:R-:W-:Y:S05]  /*3ac0*/  WARPSYNC.ALL ;  /* 0x0000000000007948 */ /* 0x000fea0003800000 */
[----:B------:R-:W3:Y:S01]  /*3ad0*/  S2UR UR4, SR_CgaCtaId ;  /* 0x00000000000479c3 */ /* 0x000ee20000008800 */
[----:B------:R-:W-:Y:S01]  /*3ae0*/  UMOV UR39, 0x400 ;  /* 0x0000040000277882 */ /* 0x000fe20000000000 */
[----:B------:R-:W-:-:S06]  /*3af0*/  NOP ;  /* 0x0000000000007918 */ /* 0x000fcc0000000000 */
[----:B------:R-:W-:Y:S06]  /*3b00*/  BAR.ARV 0x6, 0xa0 ;  /* 0x0182800000007b1d */ /* 0x000fec0000002000 */
[----:B------:R-:W4:Y:S01]  /*3b10*/  LDCU UR8, c[0x0][0x38c] ;  /* 0x00007180ff0877ac */ /* 0x000f220008000800 */
[----:B------:R-:W-:Y:S02]  /*3b20*/  LOP3.LUT R2, R2, 0xffff, RZ, 0xc0, !PT ;  /* 0x0000ffff02027812 */ /* 0x000fe400078ec0ff */
[----:B-1----:R-:W-:Y:S01]  /*3b30*/  CS2R R8, SRZ ;  /* 0x0000000000087805 */ /* 0x002fe2000001ff00 */
[----:B------:R-:W-:Y:S01]  /*3b40*/  UISETP.NE.AND UP3, UPT, UR27, URZ, UPT ;  /* 0x000000ff1b00728c */ /* 0x000fe2000bf65270 */
[----:B------:R-:W-:Y:S01]  /*3b50*/  UMOV UR32, URZ ;  /* 0x000000ff00207c82 */ /* 0x000fe20008000000 */
[----:B------:R-:W-:Y:S01]  /*3b60*/  UMOV UR30, URZ ;  /* 0x000000ff001e7c82 */ /* 0x000fe20008000000 */
[----:B------:R-:W-:Y:S01]  /*3b70*/  UMOV UR28, URZ ;  /* 0x000000ff001c7c82 */ /* 0x000fe20008000000 */
[----:B------:R-:W-:Y:S01]  /*3b80*/  UMOV UR26, URZ ;  /* 0x000000ff001a7c82 */ /* 0x000fe20008000000 */
[----:B---3--:R-:W-:Y:S01]  /*3b90*/  ULEA UR39, UR4, UR39, 0x18 ;  /* 0x0000002704277291 */ /* 0x008fe2000f8ec0ff */
[----:B------:R-:W-:Y:S01]  /*3ba0*/  IMAD.U32 R26, RZ, RZ, UR32 ;  /* 0x00000020ff1a7e24 */ /* 0x000fe2000f8e00ff */
[----:B------:R-:W-:Y:S01]  /*3bb0*/  UMOV UR76, 0x1 ;  /* 0x00000001004c7882 */ /* 0x000fe20000000000 */
[----:B------:R-:W-:Y:S01]  /*3bc0*/  IMAD.U32 R24, RZ, RZ, UR30 ;  /* 0x0000001eff187e24 */ /* 0x000fe2000f8e00ff */
[----:B------:R-:W-:Y:S01]  /*3bd0*/  UIADD3 UR6, UPT, UPT, UR39, 0x10800, URZ ;  /* 0x0001080027067890 */ /* 0x000fe2000fffe0ff */
[----:B------:R-:W-:Y:S01]  /*3be0*/  IMAD.U32 R22, RZ, RZ, UR28 ;  /* 0x0000001cff167e24 */ /* 0x000fe2000f8e00ff */
[----:B------:R-:W-:Y:S01]  /*3bf0*/  UIADD3 UR5, UPT, UPT, UR39, 0x20800, URZ ;  /* 0x0002080027057890 */ /* 0x000fe2000fffe0ff */
[----:B------:R-:W-:Y:S01]  /*3c00*/  IMAD.U32 R20, RZ, RZ, UR26 ;  /* 0x0000001aff147e24 */ /* 0x000fe2000f8e00ff */
[----:B----4-:R-:W-:Y:S01]  /*3c10*/  UIADD3 UR8, UPT, UPT, UR8, 0xff, URZ ;  /* 0x000000ff08087890 */ /* 0x010fe2000fffe0ff */
[----:B--2---:R-:W1:Y:S01]  /*3c20*/  LDS R3, [UR39+0xf0] ;  /* 0x0000f027ff037984 */ /* 0x004e620008000800 */
[----:B------:R-:W-:-:S02]  /*3c30*/  UIADD3 UR11, UPT, UPT, UR39, 0x31000, URZ ;  /* 0x00031000270b7890 */ /* 0x000fc4000fffe0ff */
[----:B------:R-:W-:Y:S02]  /*3c40*/  USHF.R.S32.HI UR4, URZ, 0x1f, UR8 ;  /* 0x0000001fff047899 */ /* 0x000fe40008011408 */
[----:B------:R-:W-:Y:S02]  /*3c50*/  UIADD3 UR10, UPT, UPT, UR39, 0x30800, URZ ;  /* 0x00030800270a7890 */ /* 0x000fe4000fffe0ff */
[----:B------:R-:W-:Y:S02]  /*3c60*/  ULEA.HI UR9, UR4, UR8, URZ, 0x8 ;  /* 0x0000000804097291 */ /* 0x000fe4000f8f40ff */
[----:B------:R-:W-:Y:S02]  /*3c70*/  USHF.R.U32.HI UR8, URZ, 0x4, UR6 ;  /* 0x00000004ff087899 */ /* 0x000fe40008011606 */
[----:B------:R-:W-:Y:S02]  /*3c80*/  USHF.R.U32.HI UR6, URZ, 0x4, UR5 ;  /* 0x00000004ff067899 */ /* 0x000fe40008011605 */
[----:B------:R-:W-:-:S02]  /*3c90*/  USHF.R.U32.HI UR4, URZ, 0x4, UR11 ;  /* 0x00000004ff047899 */ /* 0x000fc4000801160b */
[----:B------:R-:W-:Y:S02]  /*3ca0*/  ULOP3.LUT UR6, UR6, 0x3fff, URZ, 0xc0, !UPT ;  /* 0x00003fff06067892 */ /* 0x000fe4000f8ec0ff */
[----:B------:R-:W-:Y:S02]  /*3cb0*/  ULOP3.LUT UR4, UR4, 0x3fff, URZ, 0xc0, !UPT ;  /* 0x00003fff04047892 */ /* 0x000fe4000f8ec0ff */
[----:B------:R-:W-:Y:S02]  /*3cc0*/  USHF.R.S32.HI UR77, URZ, 0x8, UR9 ;  /* 0x00000008ff4d7899 */ /* 0x000fe40008011409 */
[----:B------:R-:W-:Y:S02]  /*3cd0*/  USHF.R.U32.HI UR5, URZ, 0x4, UR10 ;  /* 0x00000004ff057899 */ /* 0x000fe4000801160a */
[----:B------:R-:W-:Y:S02]  /*3ce0*/  ULOP3.LUT UR73, UR6, 0x10000, URZ, 0xfc, !UPT ;  /* 0x0001000006497892 */ /* 0x000fe4000f8efcff */
[----:B------:R-:W-:-:S02]  /*3cf0*/  UIADD3 UR12, UPT, UPT, UR39, 0x90, URZ ;  /* 0x00000090270c7890 */ /* 0x000fc4000fffe0ff */
[----:B------:R-:W-:Y:S02]  /*3d00*/  ULOP3.LUT UR75, UR4, 0x10000, URZ, 0xfc, !UPT ;  /* 0x00010000044b7892 */ /* 0x000fe4000f8efcff */
[----:B------:R-:W-:Y:S02]  /*3d10*/  UIADD3 UR4, UPT, UPT, UR77, -0x1, URZ ;  /* 0xffffffff4d047890 */ /* 0x000fe4000fffe0ff */
[----:B------:R-:W-:Y:S02]  /*3d20*/  ULOP3.LUT UR8, UR8, 0x3fff, URZ, 0xc0, !UPT ;  /* 0x00003fff08087892 */ /* 0x000fe4000f8ec0ff */
[----:B------:R-:W-:Y:S02]  /*3d30*/  ULOP3.LUT UR5, UR5, 0x3fff, URZ, 0xc0, !UPT ;  /* 0x00003fff05057892 */ /* 0x000fe4000f8ec0ff */
[----:B------:R-:W-:Y:S02]  /*3d40*/  ULOP3.LUT UR72, UR8, 0x10000, URZ, 0xfc, !UPT ;  /* 0x0001000008487892 */ /* 0x000fe4000f8efcff */
[----:B------:R-:W-:Y:S01]  /*3d50*/  ULOP3.LUT UR74, UR5, 0x10000, URZ, 0xfc, !UPT ;  /* 0x00010000054a7892 */ /* 0x000fe2000f8efcff */
[----:B------:R-:W-:Y:S01]  /*3d60*/  UMOV UR7, URZ ;  /* 0x000000ff00077c82 */ /* 0x000fe20008000000 */
[----:B-1----:R-:W-:Y:S01]  /*3d70*/  R2UR UR35, R3 ;  /* 0x00000000032372ca */ /* 0x002fe200000e0000 */
[----:B------:R-:W-:Y:S01]  /*3d80*/  IMAD.U32 R3, RZ, RZ, UR12 ;  /* 0x0000000cff037e24 */ /* 0x000fe2000f8e00ff */
[----:B------:R-:W-:Y:S01]  /*3d90*/  UMOV UR54, URZ ;  /* 0x000000ff00367c82 */ /* 0x000fe20008000000 */
[----:B------:R-:W-:Y:S01]  /*3da0*/  IMAD.U32 R3, RZ, RZ, UR4 ;  /* 0x00000004ff037e24 */ /* 0x000fe2000f8e00ff */
[----:B------:R-:W-:Y:S01]  /*3db0*/  UMOV UR52, URZ ;  /* 0x000000ff00347c82 */ /* 0x000fe20008000000 */
[----:B------:R-:W-:Y:S01]  /*3dc0*/  IMAD.MOV.U32 R3, RZ, RZ, RZ ;  /* 0x000000ffff037224 */ /* 0x000fe200078e00ff */
[----:B------:R-:W-:Y:S01]  /*3dd0*/  UMOV UR50, URZ ;  /* 0x000000ff00327c82 */ /* 0x000fe20008000000 */
[----:B------:R-:W-:Y:S01]  /*3de0*/  UMOV UR48, URZ ;  /* 0x000000ff00307c82 */ /* 0x000fe20008000000 */
[----:B------:R-:W-:Y:S01]  /*3df0*/  UMOV UR46, URZ ;  /* 0x000000ff002e7c82 */ /* 0x000fe20008000000 */
[----:B------:R-:W-:Y:S01]  /*3e00*/  UMOV UR44, URZ ;  /* 0x000000ff002c7c82 */ /* 0x000fe20008000000 */
[----:B------:R-:W-:Y:S01]  /*3e10*/  UMOV UR42, URZ ;  /* 0x000000ff002a7c82 */ /* 0x000fe20008000000 */
[----:B------:R-:W-:-:S02]  /*3e20*/  UMOV UR40, URZ ;  /* 0x000000ff00287c82 */ /* 0x000fc40008000000 */
[----:B------:R-:W-:Y:S02]  /*3e30*/  UIADD3 UR58, UPT, UPT, UR35, -0x7ffffe3c, URZ ;  /* 0x800001c4233a7890 */ /* 0x000fe4000fffe0ff */
[----:B------:R-:W-:Y:S02]  /*3e40*/  UIADD3 UR64, UPT, UPT, UR35, -0x7ffffe40, URZ ;  /* 0x800001c023407890 */ /* 0x000fe4000fffe0ff */
[----:B------:R-:W-:Y:S02]  /*3e50*/  USHF.R.U32.HI UR17, URZ, 0x11, UR58 ;  /* 0x00000011ff117899 */ /* 0x000fe4000801163a */
[----:B------:R-:W-:Y:S02]  /*3e60*/  USHF.R.U32.HI UR6, URZ, 0x11, UR64 ;  /* 0x00000011ff067899 */ /* 0x000fe40008011640 */
[----:B------:R-:W-:Y:S02]  /*3e70*/  UIADD3 UR70, UPT, UPT, UR35, 0x1c0, URZ ;  /* 0x000001c023467890 */ /* 0x000fe4000fffe0ff */
[----:B------:R-:W-:-:S02]  /*3e80*/  UIADD3 UR66, UPT, UPT, UR35, 0x400001c0, URZ ;  /* 0x400001c023427890 */ /* 0x000fc4000fffe0ff */
[----:B------:R-:W-:Y:S02]  /*3e90*/  UIADD3 UR67, UPT, UPT, UR35, 0x400001c8, URZ ;  /* 0x400001c823437890 */ /* 0x000fe4000fffe0ff */
[----:B------:R-:W-:Y:S02]  /*3ea0*/  UIADD3 UR65, UPT, UPT, UR35, -0x7ffffe38, URZ ;  /* 0x800001c823417890 */ /* 0x000fe4000fffe0ff */
[----:B------:R-:W-:Y:S02]  /*3eb0*/  UIADD3 UR62, UPT, UPT, UR35, -0x3ffffe40, URZ ;  /* 0xc00001c0233e7890 */ /* 0x000fe4000fffe0ff */
[----:B------:R-:W-:Y:S02]  /*3ec0*/  UIADD3 UR68, UPT, UPT, UR35, 0x1c4, URZ ;  /* 0x000001c423447890 */ /* 0x000fe4000fffe0ff */
[----:B------:R-:W-:Y:S02]  /*3ed0*/  UIADD3 UR60, UPT, UPT, UR35, 0x400001c4, URZ ;  /* 0x400001c4233c7890 */ /* 0x000fe4000fffe0ff */
[----:B------:R-:W-:-:S02]  /*3ee0*/  UIADD3 UR56, UPT, UPT, UR35, -0x3ffffe3c, URZ ;  /* 0xc00001c423387890 */ /* 0x000fc4000fffe0ff */
[----:B------:R-:W-:Y:S02]  /*3ef0*/  ULOP3.LUT UR16, UR6, 0x6000, URZ, 0xc0, !UPT ;  /* 0x0000600006107892 */ /* 0x000fe4000f8ec0ff */
[----:B------:R-:W-:Y:S01]  /*3f00*/  ULOP3.LUT UR6, UR17, 0x6000, URZ, 0xc0, !UPT ;  /* 0x0000600011067892 */ /* 0x000fe2000f8ec0ff */
[----:B------:R-:W-:Y:S01]  /*3f10*/  R2UR UR17, R2 ;  /* 0x00000000021172ca */ /* 0x000fe200000e0000 */
[----:B------:R-:W-:Y:S02]  /*3f20*/  USHF.R.U32.HI UR11, URZ, 0x11, UR70 ;  /* 0x00000011ff0b7899 */ /* 0x000fe40008011646 */
[----:B------:R-:W-:Y:S02]  /*3f30*/  UIADD3 UR71, UPT, UPT, UR35, 0x1c8, URZ ;  /* 0x000001c823477890 */ /* 0x000fe4000fffe0ff */
[----:B------:R-:W-:Y:S02]  /*3f40*/  USHF.R.U32.HI UR9, URZ, 0x11, UR66 ;  /* 0x00000011ff097899 */ /* 0x000fe40008011642 */
[----:B------:R-:W-:-:S02]  /*3f50*/  USHF.R.U32.HI UR8, URZ, 0x1a, UR67 ;  /* 0x0000001aff087899 */ /* 0x000fc40008011643 */
[----:B------:R-:W-:Y:S02]  /*3f60*/  USHF.R.U32.HI UR5, URZ, 0x1a, UR65 ;  /* 0x0000001aff057899 */ /* 0x000fe40008011641 */
[----:B------:R-:W-:Y:S02]  /*3f70*/  UIADD3 UR63, UPT, UPT, UR35, -0x3ffffe38, URZ ;  /* 0xc00001c8233f7890 */ /* 0x000fe4000fffe0ff */
[----:B------:R-:W-:Y:S01]  /*3f80*/  UIADD3 UR69, UPT, UPT, UR35, 0x1d0, URZ ;  /* 0x000001d023457890 */ /* 0x000fe2000fffe0ff */
[----:B------:R-:W-:Y:S01]  /*3f90*/  MOV R10, UR17 ;  /* 0x00000011000a7c02 */ /* 0x000fe20008000f00 */
[----:B------:R-:W-:Y:S02]  /*3fa0*/  UIADD3 UR61, UPT, UPT, UR35, 0x400001d0, URZ ;  /* 0x400001d0233d7890 */ /* 0x000fe4000fffe0ff */
[----:B------:R-:W-:Y:S02]  /*3fb0*/  UIADD3 UR59, UPT, UPT, UR35, -0x7ffffe30, URZ ;  /* 0x800001d0233b7890 */ /* 0x000fe4000fffe0ff */
[----:B------:R-:W-:-:S02]  /*3fc0*/  UIADD3 UR57, UPT, UPT, UR35, -0x3ffffe30, URZ ;  /* 0xc00001d023397890 */ /* 0x000fc4000fffe0ff */
[----:B------:R-:W-:Y:S02]  /*3fd0*/  USHF.R.U32.HI UR4, URZ, 0x11, UR62 ;  /* 0x00000011ff047899 */ /* 0x000fe4000801163e */
[----:B------:R-:W-:Y:S02]  /*3fe0*/  USHF.R.U32.HI UR12, URZ, 0x11, UR68 ;  /* 0x00000011ff0c7899 */ /* 0x000fe40008011644 */
[----:B------:R-:W-:Y:S02]  /*3ff0*/  USHF.R.U32.HI UR14, URZ, 0x11, UR60 ;  /* 0x00000011ff0e7899 */ /* 0x000fe4000801163c */
[----:B------:R-:W-:Y:S02]  /*4000*/  USHF.R.U32.HI UR19, URZ, 0x11, UR56 ;  /* 0x00000011ff137899 */ /* 0x000fe40008011638 */
[----:B------:R-:W-:Y:S02]  /*4010*/  ULOP3.LUT UR21, UR11, 0x6000, URZ, 0xc0, !UPT ;  /* 0x000060000b157892 */ /* 0x000fe4000f8ec0ff */
[----:B------:R-:W-:-:S02]  /*4020*/  USHF.R.U32.HI UR10, URZ, 0x1a, UR71 ;  /* 0x0000001aff0a7899 */ /* 0x000fc40008011647 */
[----:B------:R-:W-:Y:S02]  /*4030*/  ULOP3.LUT UR11, UR9, 0x6000, URZ, 0xc0, !UPT ;  /* 0x00006000090b7892 */ /* 0x000fe4000f8ec0ff */
[----:B------:R-:W-:Y:S02]  /*4040*/  ULOP3.LUT UR24, UR8, 0x30, URZ, 0xc0, !UPT ;  /* 0x0000003008187892 */ /* 0x000fe4000f8ec0ff */
[----:B------:R-:W-:Y:S02]  /*4050*/  ULOP3.LUT UR23, UR5, 0x30, URZ, 0xc0, !UPT ;  /* 0x0000003005177892 */ /* 0x000fe4000f8ec0ff */
[----:B------:R-:W-:Y:S02]  /*4060*/  USHF.R.U32.HI UR13, URZ, 0x1a, UR63 ;  /* 0x0000001aff0d7899 */ /* 0x000fe4000801163f */
[----:B------:R-:W-:Y:S02]  /*4070*/  USHF.R.U32.HI UR15, URZ, 0x1a, UR69 ;  /* 0x0000001aff0f7899 */ /* 0x000fe40008011645 */
[----:B------:R-:W-:-:S02]  /*4080*/  USHF.R.U32.HI UR18, URZ, 0x1a, UR61 ;  /* 0x0000001aff127899 */ /* 0x000fc4000801163d */
[----:B------:R-:W-:Y:S02]  /*4090*/  USHF.R.U32.HI UR20, URZ, 0x1a, UR59 ;  /* 0x0000001aff147899 */ /* 0x000fe4000801163b */
[----:B------:R-:W-:Y:S02]  /*40a0*/  USHF.R.U32.HI UR22, URZ, 0x1a, UR57 ;  /* 0x0000001aff167899 */ /* 0x000fe40008011639 */
[----:B------:R-:W-:Y:S02]  /*40b0*/  ULOP3.LUT UR4, UR4, 0x6000, URZ, 0xc0, !UPT ;  /* 0x0000600004047892 */ /* 0x000fe4000f8ec0ff */
[----:B------:R-:W-:Y:S02]  /*40c0*/  ULOP3.LUT UR9, UR12, 0x6000, URZ, 0xc0, !UPT ;  /* 0x000060000c097892 */ /* 0x000fe4000f8ec0ff */
[----:B------:R-:W-:Y:S02]  /*40d0*/  ULOP3.LUT UR8, UR14, 0x6000, URZ, 0xc0, !UPT ;  /* 0x000060000e087892 */ /* 0x000fe4000f8ec0ff */
[----:B------:R-:W-:-:S02]  /*40e0*/  ULOP3.LUT UR5, UR19, 0x6000, URZ, 0xc0, !UPT ;  /* 0x0000600013057892 */ /* 0x000fc4000f8ec0ff */
[----:B------:R-:W-:Y:S02]  /*40f0*/  ULOP3.LUT UR25, UR10, 0x30, URZ, 0xc0, !UPT ;  /* 0x000000300a197892 */ /* 0x000fe4000f8ec0ff */
[----:B------:R-:W-:Y:S02]  /*4100*/  ULOP3.LUT UR13, UR13, 0x30, URZ, 0xc0, !UPT ;  /* 0x000000300d0d7892 */ /* 0x000fe4000f8ec0ff */
        /* <DEDUP_REMOVED lines=12> */
[----:B------:R-:W-:Y:S02]  /*41d0*/  UPRMT UR33, UR25, 0x5410, UR10 ;  /* 0x0000541019217896 */ /* 0x000fe4000800000a */
[----:B------:R-:W-:Y:S02]  /*41e0*/  UPRMT UR31, UR24, 0x5410, UR11 ;  /* 0x00005410181f7896 */ /* 0x000fe4000800000b */
[----:B------:R-:W-:Y:S02]  /*41f0*/  UPRMT UR29, UR23, 0x5410, UR12 ;  /* 0x00005410171d7896 */ /* 0x000fe4000800000c */
[----:B------:R-:W-:Y:S01]  /*4200*/  UPRMT UR27, UR13, 0x5410, UR4 ;  /* 0x000054100d1b7896 */ /* 0x000fe20008000004 */
[----:B------:R-:W-:Y:S01]  /*4210*/  MOV R27, UR33 ;  /* 0x00000021001b7c02 */ /* 0x000fe20008000f00 */
        /* <DEDUP_REMOVED lines=8> */
[----:B------:R-:W-:Y:S01]  /*42a0*/  UMOV UR14, URZ ;  /* 0x000000ff000e7c82 */ /* 0x000fe20008000000 */
[----:B------:R-:W-:Y:S01]  /*42b0*/  UMOV UR18, URZ ;  /* 0x000000ff00127c82 */ /* 0x000fe20008000000 */
[----:B------:R-:W-:Y:S01]  /*42c0*/  UMOV UR20, URZ ;  /* 0x000000ff00147c82 */ /* 0x000fe20008000000 */
[----:B------:R-:W-:Y:S01]  /*42d0*/  UMOV UR16, URZ ;  /* 0x000000ff00107c82 */ /* 0x000fe20008000000 */
[----:B------:R-:W-:Y:S01]  /*42e0*/  IMAD.U32 R18, RZ, RZ, UR14 ;  /* 0x0000000eff127e24 */ /* 0x000fe2000f8e00ff */
[----:B------:R-:W-:Y:S01]  /*42f0*/  MOV R17, UR19 ;  /* 0x0000001300117c02 */ /* 0x000fe20008000f00 */
[----:B------:R-:W-:Y:S01]  /*4300*/  IMAD.U32 R16, RZ, RZ, UR18 ;  /* 0x00000012ff107e24 */ /* 0x000fe2000f8e00ff */
[----:B------:R-:W-:Y:S01]  /*4310*/  MOV R15, UR21 ;  /* 0x00000015000f7c02 */ /* 0x000fe20008000f00 */
[----:B------:R-:W-:Y:S01]  /*4320*/  IMAD.U32 R14, RZ, RZ, UR20 ;  /* 0x00000014ff0e7e24 */ /* 0x000fe2000f8e00ff */
[----:B------:R-:W-:Y:S01]  /*4330*/  MOV R13, UR17 ;  /* 0x00000011000d7c02 */ /* 0x000fe20008000f00 */
[----:B------:R-:W-:Y:S01]  /*4340*/  IMAD.U32 R12, RZ, RZ, UR16 ;  /* 0x00000010ff0c7e24 */ /* 0x000fe2000f8e00ff */
[----:B------:R-:W-:Y:S01]  /*4350*/  UMOV UR55, UR33 ;  /* 0x0000002100377c82 */ /* 0x000fe20008000000 */
[----:B------:R-:W-:Y:S01]  /*4360*/  UMOV UR53, UR31 ;  /* 0x0000001f00357c82 */ /* 0x000fe20008000000 */
[----:B------:R-:W-:Y:S01]  /*4370*/  UMOV UR51, UR29 ;  /* 0x0000001d00337c82 */ /* 0x000fe20008000000 */
[----:B------:R-:W-:Y:S01]  /*4380*/  UMOV UR49, UR27 ;  /* 0x0000001b00317c82 */ /* 0x000fe20008000000 */
[----:B------:R-:W-:Y:S01]  /*4390*/  UMOV UR47, UR15 ;  /* 0x0000000f002f7c82 */ /* 0x000fe20008000000 */
[----:B------:R-:W-:Y:S01]  /*43a0*/  UMOV UR45, UR19 ;  /* 0x00000013002d7c82 */ /* 0x000fe20008000000 */
[----:B------:R-:W-:Y:S01]  /*43b0*/  UMOV UR43, UR21 ;  /* 0x00000015002b7c82 */ /* 0x000fe20008000000 */
[----:B------:R-:W-:-:S05]  /*43c0*/  UMOV UR41, UR17 ;  /* 0x0000001100297c82 */ /* 0x000fca0008000000 */
.L_x_79:
[C---:B------:R-:W-:Y:S02]  /*43d0*/  LEA R2, R9.reuse, UR39, 0x3 ;  /* 0x0000002709027c11 */ /* 0x040fe4000f8e18ff */
[----:B------:R-:W-:Y:S02]  /*43e0*/  SHF.L.U32 R5, R8, 0x1f, RZ ;  /* 0x0000001f08057819 */ /* 0x000fe400000006ff */
[----:B------:R-:W-:Y:S02]  /*43f0*/  LEA R4, R9, UR39, 0x4 ;  /* 0x0000002709047c11 */ /* 0x000fe4000f8e20ff */
[----:B-1----:R-:W1:Y:S02]  /*4400*/  SYNCS.PHASECHK.TRANS64.TRYWAIT P0, [R2+URZ+0x70], R5 ;  /* 0x00007005020075a7 */ /* 0x002e6400080011ff */
[----:B-1----:R-:W-:Y:S05]  /*4410*/  @!P0 BRA `(.L_x_69) ;  /* 0x0000008c00cc8947 */ /* 0x002fea0003800000 */
.L_x_163:
[----:B-1----:R-:W1:Y:S01]  /*4420*/  LDS.128 R4, [R4+0xd0] ;  /* 0x0000d00004047984 */ /* 0x002e620000000c00 */
[----:B------:R-:W-:Y:S02]  /*4430*/  VIADD R2, R2, 0x80 ;  /* 0x0000008002027836 */ /* 0x000fe40000000000 */
[----:B------:R-:W-:Y:S01]  /*4440*/  VIADD R9, R9, 0x1 ;  /* 0x0000000109097836 */ /* 0x000fe20000000000 */
[----:B------:R-:W-:Y:S01]  /*4450*/  @!PT LDS RZ, [RZ] ;  /* 0x00000000fffff984 */ /* 0x000fe20000000800 */
[----:B------:R-:W-:Y:S01]  /*4460*/  @!PT LDS RZ, [RZ] ;  /* 0x00000000fffff984 */ /* 0x000fe20000000800 */
[----:B------:R-:W-:Y:S01]  /*4470*/  @!PT LDS RZ, [RZ] ;  /* 0x00000000fffff984 */ /* 0x000fe20000000800 */
[----:B------:R-:W-:Y:S01]  /*4480*/  @!PT LDS RZ, [RZ] ;  /* 0x00000000fffff984 */ /* 0x000fe20000000800 */
[----:B------:R2:W-:Y:S06]  /*4490*/  MEMBAR.ALL.CTA ;  /* 0x0000000000007992 */ /* 0x0005ec0000008000 */
[----:B--2---:R-:W2:Y:S01]  /*44a0*/  FENCE.VIEW.ASYNC.S ;  /* 0x00000000000073c6 */ /* 0x004ea20000000000 */
[----:B------:R-:W-:-:S04]  /*44b0*/  PRMT R2, RZ, 0x654, R2 ;  /* 0x00000654ff027816 */ /* 0x000fc80000000002 */
[----:B--2---:R2:W-:Y:S01]  /*44c0*/  SYNCS.ARRIVE.TRANS64.RED.A1T0 RZ, [R2+URZ], RZ ;  /* 0x000000ff02ff79a7 */ /* 0x0045e200081004ff */
[----:B-1----:R-:W-:Y:S01]  /*44d0*/  LOP3.LUT P2, RZ, R6, 0x1, RZ, 0xc0, !PT ;  /* 0x0000000106ff7812 */ /* 0x002fe2000784c0ff */
[----:B--2---:R-:W-:-:S12]  /*44e0*/  BRA.U UP3, `(.L_x_70) ;  /* 0x0000000d03507547 */ /* 0x004fd8000b800000 */
[----:B------:R-:W1:Y:S01]  /*44f0*/  LDCU UR4, c[0x0][0x38c] ;  /* 0x00007180ff0477ac */ /* 0x000e620008000800 */
[----:B------:R-:W-:Y:S01]  /*4500*/  ULOP3.LUT UR34, UR76, 0x1, URZ, 0x3c, !UPT ;  /* 0x000000014c227892 */ /* 0x000fe2000f8e3cff */
[----:B------:R-:W-:Y:S01]  /*4510*/  UMOV UR11, URZ ;  /* 0x000000ff000b7c82 */ /* 0x000fe20008000000 */
[----:B------:R-:W-:Y:S02]  /*4520*/  UMOV UR6, 0x1 ;  /* 0x0000000100067882 */ /* 0x000fe40000000000 */
[----:B------:R-:W-:Y:S01]  /*4530*/  UIMAD UR34, UR34, 0xc0, UR35 ;  /* 0x000000c0222278a4 */ /* 0x000fe2000f8e0223 */
[----:B------:R-:W-:Y:S01]  /*4540*/  UMOV UR37, UR7 ;  /* 0x0000000700257c82 */ /* 0x000fe20008000000 */
[----:B------:R-:W-:Y:S01]  /*4550*/  UMOV UR36, UR77 ;  /* 0x0000004d00247c82 */ /* 0x000fe20008000000 */
[----:B-1----:R-:W-:-:S09]  /*4560*/  UISETP.GE.AND UP0, UPT, UR4, 0x1, UPT ;  /* 0x000000010400788c */ /* 0x002fd2000bf06270 */
[----:B------:R-:W-:Y:S05]  /*4570*/  BRA.U !UP0, `(.L_x_71) ;  /* 0x0000000508b07547 */ /* 0x000fea000b800000 */
[----:B------:R-:W-:Y:S01]  /*4580*/  ULEA UR18, UR7, UR39, 0x3 ;  /* 0x0000002707127291 */ /* 0x000fe2000f8e18ff */
[----:B------:R-:W-:-:S08]  /*4590*/  SHF.L.U32 R5, R3, 0x1f, RZ ;  /* 0x0000001f03057819 */ /* 0x000fd000000006ff */
[----:B------:R-:W1:Y:S02]  /*45a0*/  SYNCS.PHASECHK.TRANS64.TRYWAIT P0, [UR18], R5 ;  /* 0x00000005ff0075a7 */ /* 0x000e640008001112 */
[----:B-1----:R-:W-:Y:S05]  /*45b0*/  @P0 BRA `(.L_x_72) ;  /* 0x0000000000080947 */ /* 0x002fea0003800000 */
[----:B------:R-:W1:Y:S02]  /*45c0*/  SYNCS.PHASECHK.TRANS64.TRYWAIT P0, [UR18], R5 ;  /* 0x00000005ff0075a7 */ /* 0x000e640008001112 */
[----:B-1----:R-:W-:Y:S05]  /*45d0*/  @!P0 BRA `(.L_x_73) ;  /* 0x0000008c00708947 */ /* 0x002fea0003800000 */
.L_x_72:
[----:B------:R-:W-:Y:S01]  /*45e0*/  UIADD3 UR37, UPT, UPT, UR7, 0x1, URZ ;  /* 0x0000000107257890 */ /* 0x000fe2000fffe0ff */
[----:B-1----:R-:W-:Y:S01]  /*45f0*/  IMAD.U32 R2, RZ, RZ, UR76 ;  /* 0x0000004cff027e24 */ /* 0x002fe2000f8e00ff */
[----:B------:R-:W-:Y:S02]  /*4600*/  UISETP.GE.U32.AND UP1, UPT, UR4, 0x101, UPT ;  /* 0x000001010400788c */ /* 0x000fe4000bf26070 */
[----:B------:R-:W-:Y:S02]  /*4610*/  UISETP.NE.AND UP0, UPT, UR37, 0x2, UPT ;  /* 0x000000022500788c */ /* 0x000fe4000bf05270 */
[----:B------:R-:W-:Y:S01]  /*4620*/  ULEA UR8, UR7, UR74, 0x6 ;  /* 0x0000004a07087291 */ /* 0x000fe2000f8e30ff */
[----:B------:R-:W-:Y:S01]  /*4630*/  SHF.L.U32 R5, R2, 0x1f, RZ ;  /* 0x0000001f02057819 */ /* 0x000fe200000006ff */
[----:B------:R-:W-:Y:S01]  /*4640*/  USEL UR4, URZ, 0x1, UP0 ;  /* 0x00000001ff047887 */ /* 0x000fe20008000000 */
[----:B------:R-:W-:Y:S01]  /*4650*/  PLOP3.LUT P1, PT, PT, PT, UP1, 0x80, 0x8 ;  /* 0x000000000008781c */ /* 0x000fe20003f2f018 */
[----:B------:R-:W-:-:S02]  /*4660*/  USEL UR37, UR37, URZ, UP0 ;  /* 0x000000ff25257287 */ /* 0x000fc40008000000 */
[----:B------:R-:W-:Y:S02]  /*4670*/  UIADD3 UR16, UPT, UPT, UR8, 0x20, URZ ;  /* 0x0000002008107890 */ /* 0x000fe4000fffe0ff */
[----:B------:R-:W-:Y:S01]  /*4680*/  LOP3.LUT R3, R3, UR4, RZ, 0x3c, !PT ;  /* 0x0000000403037c12 */ /* 0x000fe2000f8e3cff */
[----:B------:R-:W-:Y:S02]  /*4690*/  @UP1 ULEA UR5, UR37, UR39, 0x3 ;  /* 0x0000002725051291 */ /* 0x000fe4000f8e18ff */
[----:B------:R-:W-:Y:S01]  /*46a0*/  ULEA UR4, UR7, UR75, 0x7 ;  /* 0x0000004b07047291 */ /* 0x000fe2000f8e38ff */
[----:B------:R-:W-:Y:S01]  /*46b0*/  UMOV UR9, 0x4008 ;  /* 0x0000400800097882 */ /* 0x000fe20000000000 */
[----:B------:R-:W-:Y:S02]  /*46c0*/  UMOV UR17, 0x4008 ;  /* 0x0000400800117882 */ /* 0x000fe40000000000 */
[----:B------:R-:W-:Y:S01]  /*46d0*/  UIADD3 UR10, UPT, UPT, UR4, 0x20, URZ ;  /* 0x00000020040a7890 */ /* 0x000fe2000fffe0ff */
[----:B------:R-:W-:Y:S01]  /*46e0*/  @P1 SHF.L.U32 R4, R3, 0x1f, RZ ;  /* 0x0000001f03041819 */ /* 0x000fe200000006ff */
[----:B------:R-:W-:-:S02]  /*46f0*/  UIADD3 UR12, UPT, UPT, UR4, 0x40, URZ ;  /* 0x00000040040c7890 */ /* 0x000fc4000fffe0ff */
[----:B------:R-:W-:Y:S01]  /*4700*/  UIADD3 UR14, UPT, UPT, UR4, 0x60, URZ ;  /* 0x00000060040e7890 */ /* 0x000fe2000fffe0ff */
[----:B------:R-:W1:Y:S01]  /*4710*/  @P1 SYNCS.PHASECHK.TRANS64.TRYWAIT P0, [UR5], R4 ;  /* 0x00000004ff0015a7 */ /* 0x000e620008001105 */
[----:B------:R-:W-:Y:S01]  /*4720*/  UMOV UR5, 0x4008 ;  /* 0x0000400800057882 */ /* 0x000fe20000000000 */
[----:B------:R2:W-:Y:S01]  /*4730*/  UTCCP.T.S.2CTA.4x32dp128bit tmem[UR35+0x1c0], gdesc[UR8] ;  /* 0x0001c008230079e7 */ /* 0x0005e20009300000 */
[----:B------:R-:W-:Y:S01]  /*4740*/  UMOV UR11, 0x4008 ;  /* 0x00004008000b7882 */ /* 0x000fe20000000000 */
[----:B------:R2:W-:Y:S01]  /*4750*/  UTCCP.T.S.2CTA.4x32dp128bit tmem[UR35+0x1c4], gdesc[UR16] ;  /* 0x0001c410230079e7 */ /* 0x0005e20009300000 */
[----:B------:R-:W-:Y:S01]  /*4760*/  UMOV UR13, 0x4008 ;  /* 0x00004008000d7882 */ /* 0x000fe20000000000 */
[----:B------:R2:W-:Y:S01]  /*4770*/  UTCCP.T.S.2CTA.4x32dp128bit tmem[UR35+0x1c8], gdesc[UR4] ;  /* 0x0001c804230079e7 */ /* 0x0005e20009300000 */
[----:B------:R-:W-:Y:S01]  /*4780*/  UMOV UR15, 0x4008 ;  /* 0x00004008000f7882 */ /* 0x000fe20000000000 */
[----:B------:R2:W-:Y:S01]  /*4790*/  UTCCP.T.S.2CTA.4x32dp128bit tmem[UR35+0x1cc], gdesc[UR10] ;  /* 0x0001cc0a230079e7 */ /* 0x0005e20009300000 */
[----:B------:R2:W-:Y:S01]  /*47a0*/  UTCCP.T.S.2CTA.4x32dp128bit tmem[UR35+0x1d0], gdesc[UR12] ;  /* 0x0001d00c230079e7 */ /* 0x0005e20009300000 */
[----:B------:R2:W-:Y:S01]  /*47b0*/  UTCCP.T.S.2CTA.4x32dp128bit tmem[UR35+0x1d4], gdesc[UR14] ;  /* 0x0001d40e230079e7 */ /* 0x0005e20009300000 */
[----:B------:R-:W-:Y:S01]  /*47c0*/  UMOV UR6, 0x1 ;  /* 0x0000000100067882 */ /* 0x000fe20000000000 */
[----:B------:R-:W3:Y:S01]  /*47d0*/  SYNCS.PHASECHK.TRANS64.TRYWAIT P3, [UR39+0x98], R5 ;  /* 0x00009805ff0075a7 */ /* 0x000ee20008061127 */
[----:B-1----:R-:W-:Y:S01]  /*47e0*/  @P1 VOTEU.ANY UP0, P0 ;  /* 0x0000000000ff1886 */ /* 0x002fe20000000100 */
[----:B------:R-:W-:Y:S01]  /*47f0*/  @UP1 USEL UR6, URZ, 0x1, !UP0 ;  /* 0x00000001ff061887 */ /* 0x000fe2000c000000 */
[----:B--23--:R-:W-:Y:S11]  /*4800*/  @!P3 BRA `(.L_x_74) ;  /* 0x0000008800fcb947 */ /* 0x00cff60003800000 */
.L_x_166:
[----:B-1----:R-:W-:Y:S01]  /*4810*/  MOV.SPILL R5, UR41 ;  /* 0x0000002900057c02 */ /* 0x002fe20009000f00 */
[----:B------:R-:W-:Y:S01]  /*4820*/  ULEA UR4, UR7, UR72, 0xb ;  /* 0x0000004807047291 */ /* 0x000fe2000f8e58ff */
[----:B------:R-:W-:Y:S01]  /*4830*/  MOV.SPILL R4, UR40 ;  /* 0x0000002800047c02 */ /* 0x000fe20009000f00 */
[----:B------:R-:W-:Y:S01]  /*4840*/  ULEA UR8, UR7, UR73, 0xb ;  /* 0x0000004907087291 */ /* 0x000fe2000f8e58ff */
[----:B------:R-:W-:Y:S01]  /*4850*/  R2UR UR40, R26 ;  /* 0x000000001a2872ca */ /* 0x000fe200000e0000 */
[----:B------:R-:W-:Y:S01]  /*4860*/  UIADD3 UR32, UPT, UPT, UR18, 0x10, URZ ;  /* 0x0000001012207890 */ /* 0x000fe2000fffe0ff */
[----:B------:R-:W-:Y:S01]  /*4870*/  R2UR UR41, R27 ;  /* 0x000000001b2972ca */ /* 0x000fe200000e0000 */
[----:B------:R-:W-:Y:S01]  /*4880*/  UIADD3 UR18, UPT, UPT, UR8, 0x2, URZ ;  /* 0x0000000208127890 */ /* 0x000fe2000fffe0ff */
[----:B------:R-:W-:Y:S01]  /*4890*/  MOV.SPILL R2, UR39 ;  /* 0x0000002700027c02 */ /* 0x000fe20009000f00 */
[----:B------:R-:W-:Y:S01]  /*48a0*/  UIADD3 UR14, UPT, UPT, UR4, 0x2, URZ ;  /* 0x00000002040e7890 */ /* 0x000fe2000fffe0ff */
[----:B------:R-:W-:Y:S01]  /*48b0*/  R2UR UR38, R24 ;  /* 0x00000000182672ca */ /* 0x000fe200000e0000 */
[----:B------:R-:W-:Y:S01]  /*48c0*/  UMOV UR9, 0x40004040 ;  /* 0x4000404000097882 */ /* 0x000fe20000000000 */
[----:B------:R-:W-:Y:S01]  /*48d0*/  R2UR UR39, R25 ;  /* 0x00000000192772ca */ /* 0x000fe200000e0000 */
[----:B------:R-:W-:Y:S01]  /*48e0*/  UMOV UR5, 0x40004040 ;  /* 0x4000404000057882 */ /* 0x000fe20000000000 */
[----:B------:R-:W-:Y:S01]  /*48f0*/  UMOV UR19, 0x40004040 ;  /* 0x4000404000137882 */ /* 0x000fe20000000000 */
[----:B------:R-:W-:Y:S01]  /*4900*/  UMOV UR15, 0x40004040 ;  /* 0x40004040000f7882 */ /* 0x000fe20000000000 */
[----:B------:R-:W-:-:S02]  /*4910*/  UIADD3 UR12, UPT, UPT, UR8, 0x4, URZ ;  /* 0x00000004080c7890 */ /* 0x000fc4000fffe0ff */
[----:B------:R-:W-:Y:S01]  /*4920*/  UIADD3 UR10, UPT, UPT, UR4, 0x4, URZ ;  /* 0x00000004040a7890 */ /* 0x000fe2000fffe0ff */
[----:B------:R1:W-:Y:S01]  /*4930*/  UTCQMMA.2CTA gdesc[UR4], gdesc[UR8], tmem[UR34], tmem[UR40], idesc[UR41], tmem[UR70], !UPT ;  /* 0x0046280804007dea */ /* 0x0003e2000fa00322 */
[----:B------:R-:W-:Y:S01]  /*4940*/  UMOV UR13, 0x40004040 ;  /* 0x40004040000d7882 */ /* 0x000fe20000000000 */
[----:B------:R-:W-:Y:S01]  /*4950*/  UMOV UR11, 0x40004040 ;  /* 0x40004040000b7882 */ /* 0x000fe20000000000 */
[----:B------:R-:W-:Y:S01]  /*4960*/  ELECT P0, URZ, PT ;  /* 0x0000000000ff782f */ /* 0x000fe20003800000 */
[----:B------:R-:W-:Y:S02]  /*4970*/  UIADD3 UR24, UPT, UPT, UR8, 0x6, URZ ;  /* 0x0000000608187890 */ /* 0x000fe4000fffe0ff */
[----:B------:R2:W-:Y:S01]  /*4980*/  UTCQMMA.2CTA gdesc[UR14], gdesc[UR18], tmem[UR34], tmem[UR38], idesc[UR39], tmem[UR66], UPT ;  /* 0x004226120e007dea */ /* 0x0005e2000ba00322 */
[----:B------:R-:W-:Y:S01]  /*4990*/  UIADD3 UR22, UPT, UPT, UR4, 0x6, URZ ;  /* 0x0000000604167890 */ /* 0x000fe2000fffe0ff */
[----:B------:R-:W-:Y:S01]  /*49a0*/  UMOV UR25, 0x40004040 ;  /* 0x4000404000197882 */ /* 0x000fe20000000000 */
[----:B------:R-:W-:Y:S01]  /*49b0*/  UMOV UR23, 0x40004040 ;  /* 0x4000404000177882 */ /* 0x000fe20000000000 */
[----:B------:R-:W-:-:S02]  /*49c0*/  UIADD3 UR30, UPT, UPT, UR8, 0x400, URZ ;  /* 0x00000400081e7890 */ /* 0x000fc4000fffe0ff */
[----:B------:R-:W-:Y:S02]  /*49d0*/  UIADD3 UR28, UPT, UPT, UR4, 0x400, URZ ;  /* 0x00000400041c7890 */ /* 0x000fe4000fffe0ff */
[----:B------:R-:W-:Y:S02]  /*49e0*/  UIADD3 UR26, UPT, UPT, UR8, 0x402, URZ ;  /* 0x00000402081a7890 */ /* 0x000fe4000fffe0ff */
[----:B------:R-:W-:Y:S02]  /*49f0*/  UIADD3 UR20, UPT, UPT, UR4, 0x402, URZ ;  /* 0x0000040204147890 */ /* 0x000fe4000fffe0ff */
[----:B------:R-:W-:Y:S01]  /*4a00*/  UIADD3 UR16, UPT, UPT, UR8, 0x404, URZ ;  /* 0x0000040408107890 */ /* 0x000fe2000fffe0ff */
[----:B------:R-:W-:Y:S01]  /*4a10*/  UMOV UR31, 0x40004040 ;  /* 0x40004040001f7882 */ /* 0x000fe20000000000 */
[----:B------:R-:W-:Y:S01]  /*4a20*/  UMOV UR29, 0x40004040 ;  /* 0x40004040001d7882 */ /* 0x000fe20000000000 */
[----:B------:R-:W-:Y:S01]  /*4a30*/  UMOV UR27, 0x40004040 ;  /* 0x40004040001b7882 */ /* 0x000fe20000000000 */
[----:B------:R-:W-:Y:S01]  /*4a40*/  UMOV UR21, 0x40004040 ;  /* 0x4000404000157882 */ /* 0x000fe20000000000 */
[----:B------:R-:W-:Y:S01]  /*4a50*/  UMOV UR17, 0x40004040 ;  /* 0x4000404000117882 */ /* 0x000fe20000000000 */
[----:B-1----:R-:W-:Y:S01]  /*4a60*/  UIADD3 UR8, UPT, UPT, UR8, 0x406, URZ ;  /* 0x0000040608087890 */ /* 0x002fe2000fffe0ff */
[----:B------:R-:W-:-:S02]  /*4a70*/  R2UR.FILL UR41, R5 ;  /* 0x00000000052972ca */ /* 0x000fc400004e0000 */
[----:B------:R-:W-:Y:S02]  /*4a80*/  R2UR.FILL UR40, R4 ;  /* 0x00000000042872ca */ /* 0x000fe400004e0000 */
[----:B--2---:R-:W-:Y:S01]  /*4a90*/  R2UR UR18, R22 ;  /* 0x00000000161272ca */ /* 0x004fe200000e0000 */
[----:B------:R-:W-:Y:S01]  /*4aa0*/  UIADD3 UR14, UPT, UPT, UR4, 0x404, URZ ;  /* 0x00000404040e7890 */ /* 0x000fe2000fffe0ff */
[----:B------:R-:W-:Y:S01]  /*4ab0*/  R2UR UR19, R23 ;  /* 0x00000000171372ca */ /* 0x000fe200000e0000 */
[----:B------:R-:W-:Y:S01]  /*4ac0*/  UIADD3 UR4, UPT, UPT, UR4, 0x406, URZ ;  /* 0x0000040604047890 */ /* 0x000fe2000fffe0ff */
[----:B------:R-:W-:Y:S02]  /*4ad0*/  R2UR.FILL UR39, R2 ;  /* 0x00000000022772ca */ /* 0x000fe400004e0000 */
[----:B------:R-:W-:-:S04]  /*4ae0*/  @P0 LOP3.LUT R2, R0, 0xffff, RZ, 0xc0, !PT ;  /* 0x0000ffff00020812 */ /* 0x000fc800078ec0ff */
[----:B------:R-:W-:-:S05]  /*4af0*/  @P0 R2UR UR7, R2 ;  /* 0x00000000020702ca */ /* 0x000fca00000e0000 */
[----:B------:R1:W-:Y:S02]  /*4b00*/  UTCQMMA.2CTA gdesc[UR10], gdesc[UR12], tmem[UR34], tmem[UR18], idesc[UR19], tmem[UR64], UPT ;  /* 0x0040120c0a007dea */ /* 0x0003e4000ba00322 */
[----:B-1----:R-:W-:Y:S02]  /*4b10*/  R2UR UR12, R20 ;  /* 0x00000000140c72ca */ /* 0x002fe400000e0000 */
[----:B------:R-:W-:Y:S02]  /*4b20*/  R2UR UR13, R21 ;  /* 0x00000000150d72ca */ /* 0x000fe400000e0000 */
[----:B------:R-:W-:Y:S02]  /*4b30*/  R2UR UR10, R16 ;  /* 0x00000000100a72ca */ /* 0x000fe400000e0000 */
[----:B------:R-:W-:Y:S02]  /*4b40*/  R2UR UR11, R17 ;  /* 0x00000000110b72ca */ /* 0x000fe400000e0000 */
[----:B------:R-:W-:-:S02]  /*4b50*/  R2UR UR18, R14 ;  /* 0x000000000e1272ca */ /* 0x000fc400000e0000 */
[----:B------:R-:W-:-:S05]  /*4b60*/  R2UR UR19, R15 ;  /* 0x000000000f1372ca */ /* 0x000fca00000e0000 */
[----:B------:R1:W-:Y:S02]  /*4b70*/  UTCQMMA.2CTA gdesc[UR22], gdesc[UR24], tmem[UR34], tmem[UR12], idesc[UR13], tmem[UR62], UPT ;  /* 0x003e0c1816007dea */ /* 0x0003e4000ba00322 */
[----:B-1----:R-:W-:Y:S02]  /*4b80*/  R2UR UR24, R18 ;  /* 0x00000000121872ca */ /* 0x002fe400000e0000 */
[----:B------:R-:W-:Y:S02]  /*4b90*/  R2UR UR25, R19 ;  /* 0x00000000131972ca */ /* 0x000fe400000e0000 */
[----:B------:R-:W-:Y:S02]  /*4ba0*/  R2UR UR12, R12 ;  /* 0x000000000c0c72ca */ /* 0x000fe400000e0000 */
[----:B------:R-:W-:-:S09]  /*4bb0*/  R2UR UR13, R13 ;  /* 0x000000000d0d72ca */ /* 0x000fd200000e0000 */
[----:B------:R-:W-:Y:S01]  /*4bc0*/  UTCQMMA.2CTA gdesc[UR28], gdesc[UR30], tmem[UR34], tmem[UR24], idesc[UR25], tmem[UR68], UPT ;  /* 0x0044181e1c007dea */ /* 0x000fe2000ba00322 */
[----:B------:R1:W-:Y:S01]  /*4bd0*/  UTCQMMA.2CTA gdesc[UR20], gdesc[UR26], tmem[UR34], tmem[UR10], idesc[UR11], tmem[UR60], UPT ;  /* 0x003c0a1a14007dea */ /* 0x0003e2000ba00322 */
[----:B------:R2:W-:Y:S02]  /*4be0*/  UTCQMMA.2CTA gdesc[UR14], gdesc[UR16], tmem[UR34], tmem[UR18], idesc[UR19], tmem[UR58], UPT ;  /* 0x003a12100e007dea */ /* 0x0005e4000ba00322 */
[----:B------:R2:W-:Y:S01]  /*4bf0*/  UTCQMMA.2CTA gdesc[UR4], gdesc[UR8], tmem[UR34], tmem[UR12], idesc[UR13], tmem[UR56], UPT ;  /* 0x00380c0804007dea */ /* 0x0005e2000ba00322 */
[----:B------:R2:W-:Y:S01]  /*4c00*/  UTCBAR.2CTA.MULTICAST [UR32], URZ, UR7 ;  /* 0x000000ff200073e9 */ /* 0x0005e20008200807 */
[----:B-1----:R-:W-:Y:S01]  /*4c10*/  UIADD3 UR10, UPT, UPT, UR77, -0x1, URZ ;  /* 0xffffffff4d0a7890 */ /* 0x002fe2000fffe0ff */
[----:B------:R-:W-:-:S06]  /*4c20*/  UMOV UR11, 0x1 ;  /* 0x00000001000b7882 */ /* 0x000fcc0000000000 */
[----:B------:R-:W-:-:S05]  /*4c30*/  UMOV UR36, UR10 ;  /* 0x0000000a00247c82 */ /* 0x000fca0008000000 */
.L_x_71:
[----:B------:R-:W-:-:S09]  /*4c40*/  UISETP.GE.AND UP0, UPT, UR36, 0x1, UPT ;  /* 0x000000012400788c */ /* 0x000fd2000bf06270 */
[----:B------:R-:W-:Y:S05]  /*4c50*/  BRA.U !UP0, `(.L_x_75) ;  /* 0x0000000508607547 */ /* 0x000fea000b800000 */
[----:B--2---:R-:W-:-:S05]  /*4c60*/  UMOV UR7, UR37 ;  /* 0x0000002500077c82 */ /* 0x004fca0008000000 */
.L_x_78:
[----:B------:R-:W-:Y:S02]  /*4c70*/  UISETP.NE.AND UP0, UPT, UR6, URZ, UPT ;  /* 0x000000ff0600728c */ /* 0x000fe4000bf05270 */
[----:B----4-:R-:W-:Y:S07]  /*4c80*/  ULEA UR9, UR7, UR39, 0x3 ;  /* 0x0000002707097291 */ /* 0x010fee000f8e18ff */
[----:B------:R-:W-:Y:S05]  /*4c90*/  BRA.U UP0, `(.L_x_76) ;  /* 0x00000001000c7547 */ /* 0x000fea000b800000 */
[----:B------:R-:W-:Y:S04]  /*4ca0*/  SHF.L.U32 R5, R3, 0x1f, RZ ;  /* 0x0000001f03057819 */ /* 0x000fe800000006ff */
[----:B------:R-:W1:Y:S02]  /*4cb0*/  SYNCS.PHASECHK.TRANS64.TRYWAIT P0, [UR9], R5 ;  /* 0x00000005ff0075a7 */ /* 0x000e640008001109 */
[----:B-1----:R-:W-:Y:S05]  /*4cc0*/  @!P0 BRA `(.L_x_77) ;  /* 0x0000008400e48947 */ /* 0x002fea0003800000 */
.L_x_76:
[----:B------:R-:W-:Y:S02]  /*4cd0*/  UISETP.NE.AND UP1, UPT, UR36, 0x1, UPT ;  /* 0x000000012400788c */ /* 0x000fe4000bf25270 */
[----:B------:R-:W-:Y:S02]  /*4ce0*/  UIADD3 UR4, UPT, UPT, UR7, 0x1, URZ ;  /* 0x0000000107047890 */ /* 0x000fe4000fffe0ff */
[----:B------:R-:W-:Y:S02]  /*4cf0*/  ULEA UR10, UR7, UR74, 0x6 ;  /* 0x0000004a070a7291 */ /* 0x000fe4000f8e30ff */
[----:B------:R-:W-:Y:S01]  /*4d00*/  UISETP.NE.AND UP0, UPT, UR4, 0x2, UPT ;  /* 0x000000020400788c */ /* 0x000fe2000bf05270 */
[----:B------:R-:W-:Y:S01]  /*4d10*/  PLOP3.LUT P1, PT, PT, PT, UP1, 0x80, 0x8 ;  /* 0x000000000008781c */ /* 0x000fe20003f2f018 */
[----:B------:R-:W-:Y:S02]  /*4d20*/  ULEA UR8, UR7, UR75, 0x7 ;  /* 0x0000004b07087291 */ /* 0x000fe4000f8e38ff */
[----:B------:R-:W-:Y:S02]  /*4d30*/  USEL UR5, URZ, 0x1, UP0 ;  /* 0x00000001ff057887 */ /* 0x000fe40008000000 */
[----:B------:R-:W-:Y:S02]  /*4d40*/  USEL UR37, UR4, URZ, UP0 ;  /* 0x000000ff04257287 */ /* 0x000fe40008000000 */
[----:B------:R-:W-:Y:S02]  /*4d50*/  UIADD3 UR12, UPT, UPT, UR10, 0x20, URZ ;  /* 0x000000200a0c7890 */ /* 0x000fe4000fffe0ff */
[----:B------:R-:W-:Y:S01]  /*4d60*/  @UP1 ULEA UR4, UR37, UR39, 0x3 ;  /* 0x0000002725041291 */ /* 0x000fe2000f8e18ff */
[----:B------:R-:W-:Y:S01]  /*4d70*/  LOP3.LUT R3, R3, UR5, RZ, 0x3c, !PT ;  /* 0x0000000503037c12 */ /* 0x000fe2000f8e3cff */
[----:B------:R-:W-:Y:S02]  /*4d80*/  ULEA UR6, UR7, UR73, 0xb ;  /* 0x0000004907067291 */ /* 0x000fe4000f8e58ff */
[----:B------:R-:W-:Y:S01]  /*4d90*/  UIADD3 UR14, UPT, UPT, UR8, 0x20, URZ ;  /* 0x00000020080e7890 */ /* 0x000fe2000fffe0ff */
[----:B-1----:R-:W-:Y:S01]  /*4da0*/  @P1 SHF.L.U32 R2, R3, 0x1f, RZ ;  /* 0x0000001f03021819 */ /* 0x002fe200000006ff */
[----:B------:R-:W-:Y:S02]  /*4db0*/  UISETP.NE.U32.AND UP0, UPT, UR11, URZ, UPT ;  /* 0x000000ff0b00728c */ /* 0x000fe4000bf05070 */
[----:B------:R-:W-:Y:S01]  /*4dc0*/  UIADD3 UR20, UPT, UPT, UR8, 0x40, URZ ;  /* 0x0000004008147890 */ /* 0x000fe2000fffe0ff */
[----:B------:R1:W2:Y:S01]  /*4dd0*/  @P1 SYNCS.PHASECHK.TRANS64.TRYWAIT P0, [UR4], R2 ;  /* 0x00000002ff0015a7 */ /* 0x0002a20008001104 */
[----:B------:R-:W-:Y:S02]  /*4de0*/  ULEA UR4, UR7, UR72, 0xb ;  /* 0x0000004807047291 */ /* 0x000fe4000f8e58ff */
[----:B------:R-:W-:Y:S02]  /*4df0*/  UIADD3 UR22, UPT, UPT, UR8, 0x60, URZ ;  /* 0x0000006008167890 */ /* 0x000fe4000fffe0ff */
[----:B------:R-:W-:Y:S02]  /*4e00*/  UIADD3 UR38, UPT, UPT, UR9, 0x10, URZ ;  /* 0x0000001009267890 */ /* 0x000fe4000fffe0ff */
[----:B------:R-:W-:Y:S02]  /*4e10*/  UIADD3 UR30, UPT, UPT, UR6, 0x2, URZ ;  /* 0x00000002061e7890 */ /* 0x000fe4000fffe0ff */
[----:B------:R-:W-:Y:S01]  /*4e20*/  UIADD3 UR24, UPT, UPT, UR4, 0x2, URZ ;  /* 0x0000000204187890 */ /* 0x000fe2000fffe0ff */
[----:B------:R-:W-:Y:S01]  /*4e30*/  ELECT P3, URZ, PT ;  /* 0x0000000000ff782f */ /* 0x000fe20003860000 */
[----:B------:R-:W-:Y:S02]  /*4e40*/  UIADD3 UR18, UPT, UPT, UR6, 0x4, URZ ;  /* 0x0000000406127890 */ /* 0x000fe4000fffe0ff */
[----:B------:R-:W-:Y:S02]  /*4e50*/  UIADD3 UR16, UPT, UPT, UR4, 0x4, URZ ;  /* 0x0000000404107890 */ /* 0x000fe4000fffe0ff */
[----:B------:R-:W-:Y:S02]  /*4e60*/  UIADD3 UR32, UPT, UPT, UR6, 0x400, URZ ;  /* 0x0000040006207890 */ /* 0x000fe4000fffe0ff */
[----:B------:R-:W-:Y:S02]  /*4e70*/  UIADD3 UR28, UPT, UPT, UR4, 0x400, URZ ;  /* 0x00000400041c7890 */ /* 0x000fe4000fffe0ff */
[----:B------:R-:W-:Y:S01]  /*4e80*/  UIADD3 UR26, UPT, UPT, UR6, 0x402, URZ ;  /* 0x00000402061a7890 */ /* 0x000fe2000fffe0ff */
[----:B------:R-:W-:Y:S01]  /*4e90*/  UMOV UR11, 0x4008 ;  /* 0x00004008000b7882 */ /* 0x000fe20000000000 */
[----:B------:R-:W-:Y:S01]  /*4ea0*/  UMOV UR13, 0x4008 ;  /* 0x00004008000d7882 */ /* 0x000fe20000000000 */
[----:B------:R3:W-:Y:S01]  /*4eb0*/  UTCCP.T.S.2CTA.4x32dp128bit tmem[UR35+0x1c0], gdesc[UR10] ;  /* 0x0001c00a230079e7 */ /* 0x0007e20009300000 */
[----:B------:R4:W-:Y:S01]  /*4ec0*/  UTCCP.T.S.2CTA.4x32dp128bit tmem[UR35+0x1c4], gdesc[UR12] ;  /* 0x0001c40c230079e7 */ /* 0x0009e20009300000 */
        /* <DEDUP_REMOVED lines=10> */
[----:B------:R-:W-:Y:S01]  /*4f70*/  UMOV UR31, 0x40004040 ;  /* 0x40004040001f7882 */ /* 0x000fe20000000000 */
[----:B------:R4:W-:Y:S01]  /*4f80*/  UTCQMMA.2CTA gdesc[UR4], gdesc[UR6], tmem[UR34], tmem[UR54], idesc[UR55], tmem[UR70], UP0 ;  /* 0x0046360604007dea */ /* 0x0009e20008200322 */
[----:B------:R-:W-:Y:S01]  /*4f90*/  UISETP.GT.U32.AND UP0, UPT, UR36, 0x1, UPT ;  /* 0x000000012400788c */ /* 0x000fe2000bf04070 */
[----:B-1----:R-:W-:Y:S01]  /*4fa0*/  @P3 LOP3.LUT R2, R0, 0xffff, RZ, 0xc0, !PT ;  /* 0x0000ffff00023812 */ /* 0x002fe200078ec0ff */
[----:B------:R-:W-:Y:S01]  /*4fb0*/  UIADD3 UR36, UPT, UPT, UR36, -0x1, URZ ;  /* 0xffffffff24247890 */ /* 0x000fe2000fffe0ff */
[----:B------:R-:W-:Y:S01]  /*4fc0*/  UMOV UR25, 0x40004040 ;  /* 0x4000404000197882 */ /* 0x000fe20000000000 */
[----:B------:R-:W-:Y:S01]  /*4fd0*/  UMOV UR19, 0x40004040 ;  /* 0x4000404000137882 */ /* 0x000fe20000000000 */
[----:B------:R1:W-:Y:S01]  /*4fe0*/  UTCQMMA.2CTA gdesc[UR24], gdesc[UR30], tmem[UR34], tmem[UR52], idesc[UR53], tmem[UR66], UPT ;  /* 0x0042341e18007dea */ /* 0x0003e2000ba00322 */
[----:B------:R-:W-:Y:S01]  /*4ff0*/  UMOV UR17, 0x40004040 ;  /* 0x4000404000117882 */ /* 0x000fe20000000000 */
[----:B------:R-:W-:Y:S01]  /*5000*/  UMOV UR33, 0x40004040 ;  /* 0x4000404000217882 */ /* 0x000fe20000000000 */
[----:B------:R-:W-:Y:S01]  /*5010*/  UTCQMMA.2CTA gdesc[UR16], gdesc[UR18], tmem[UR34], tmem[UR50], idesc[UR51], tmem[UR64], UPT ;  /* 0x0040321210007dea */ /* 0x000fe2000ba00322 */
[----:B---3--:R-:W-:Y:S02]  /*5020*/  UIADD3 UR10, UPT, UPT, UR4, 0x6, URZ ;  /* 0x00000006040a7890 */ /* 0x008fe4000fffe0ff */
[----:B----4-:R-:W-:Y:S02]  /*5030*/  UIADD3 UR12, UPT, UPT, UR6, 0x6, URZ ;  /* 0x00000006060c7890 */ /* 0x010fe4000fffe0ff */
[----:B------:R-:W-:Y:S02]  /*5040*/  UIADD3 UR8, UPT, UPT, UR6, 0x406, URZ ;  /* 0x0000040606087890 */ /* 0x000fe4000fffe0ff */
[----:B------:R-:W-:Y:S02]  /*5050*/  UIADD3 UR14, UPT, UPT, UR4, 0x404, URZ ;  /* 0x00000404040e7890 */ /* 0x000fe4000fffe0ff */
[----:B------:R-:W-:Y:S02]  /*5060*/  UIADD3 UR20, UPT, UPT, UR6, 0x404, URZ ;  /* 0x0000040406147890 */ /* 0x000fe4000fffe0ff */
[----:B------:R-:W-:Y:S01]  /*5070*/  UIADD3 UR22, UPT, UPT, UR4, 0x402, URZ ;  /* 0x0000040204167890 */ /* 0x000fe2000fffe0ff */
[----:B------:R-:W-:Y:S01]  /*5080*/  UMOV UR13, 0x40004040 ;  /* 0x40004040000d7882 */ /* 0x000fe20000000000 */
[----:B------:R-:W-:Y:S01]  /*5090*/  UMOV UR11, 0x40004040 ;  /* 0x40004040000b7882 */ /* 0x000fe20000000000 */
[----:B------:R-:W-:Y:S01]  /*50a0*/  UMOV UR29, 0x40004040 ;  /* 0x40004040001d7882 */ /* 0x000fe20000000000 */
[----:B------:R-:W-:Y:S01]  /*50b0*/  UIADD3 UR4, UPT, UPT, UR4, 0x406, URZ ;  /* 0x0000040604047890 */ /* 0x000fe2000fffe0ff */
[----:B------:R3:W-:Y:S01]  /*50c0*/  UTCQMMA.2CTA gdesc[UR10], gdesc[UR12], tmem[UR34], tmem[UR48], idesc[UR49], tmem[UR62], UPT ;  /* 0x003e300c0a007dea */ /* 0x0007e2000ba00322 */
[----:B------:R4:W-:Y:S01]  /*50d0*/  UTCQMMA.2CTA gdesc[UR28], gdesc[UR32], tmem[UR34], tmem[UR46], idesc[UR47], tmem[UR68], UPT ;  /* 0x00442e201c007dea */ /* 0x0009e2000ba00322 */
[----:B------:R-:W-:Y:S01]  /*50e0*/  UMOV UR27, 0x40004040 ;  /* 0x40004040001b7882 */ /* 0x000fe20000000000 */
[----:B------:R-:W-:Y:S01]  /*50f0*/  UMOV UR23, 0x40004040 ;  /* 0x4000404000177882 */ /* 0x000fe20000000000 */
[----:B------:R-:W-:Y:S01]  /*5100*/  UMOV UR21, 0x40004040 ;  /* 0x4000404000157882 */ /* 0x000fe20000000000 */
[----:B------:R4:W-:Y:S01]  /*5110*/  UTCQMMA.2CTA gdesc[UR22], gdesc[UR26], tmem[UR34], tmem[UR44], idesc[UR45], tmem[UR60], UPT ;  /* 0x003c2c1a16007dea */ /* 0x0009e2000ba00322 */
[----:B-1----:R-:W-:Y:S01]  /*5120*/  @P3 R2UR UR24, R2 ;  /* 0x00000000021832ca */ /* 0x002fe200000e0000 */
[----:B------:R-:W-:Y:S01]  /*5130*/  UMOV UR15, 0x40004040 ;  /* 0x40004040000f7882 */ /* 0x000fe20000000000 */
[----:B------:R-:W-:Y:S01]  /*5140*/  UMOV UR9, 0x40004040 ;  /* 0x4000404000097882 */ /* 0x000fe20000000000 */
[----:B------:R4:W-:Y:S01]  /*5150*/  UTCQMMA.2CTA gdesc[UR14], gdesc[UR20], tmem[UR34], tmem[UR42], idesc[UR43], tmem[UR58], UPT ;  /* 0x003a2a140e007dea */ /* 0x0009e2000ba00322 */
[----:B------:R4:W-:Y:S01]  /*5160*/  UTCQMMA.2CTA gdesc[UR4], gdesc[UR8], tmem[UR34], tmem[UR40], idesc[UR41], tmem[UR56], UPT ;  /* 0x0038280804007dea */ /* 0x0009e2000ba00322 */
[----:B------:R-:W-:Y:S01]  /*5170*/  UMOV UR6, 0x1 ;  /* 0x0000000100067882 */ /* 0x000fe20000000000 */
[----:B------:R-:W-:Y:S07]  /*5180*/  UMOV UR7, UR37 ;  /* 0x0000002500077c82 */ /* 0x000fee0008000000 */
[----:B------:R4:W-:Y:S01]  /*5190*/  UTCBAR.2CTA.MULTICAST [UR38], URZ, UR24 ;  /* 0x000000ff260073e9 */ /* 0x0009e20008200818 */
[----:B--2---:R-:W-:Y:S01]  /*51a0*/  @P1 VOTEU.ANY UP2, P0 ;  /* 0x0000000000ff1886 */ /* 0x004fe20000040100 */
[----:B------:R-:W-:Y:S01]  /*51b0*/  @UP1 USEL UR6, URZ, 0x1, !UP2 ;  /* 0x00000001ff061887 */ /* 0x000fe2000d000000 */
[----:B---3--:R-:W-:Y:S01]  /*51c0*/  UMOV UR11, 0x1 ;  /* 0x00000001000b7882 */ /* 0x008fe20000000000 */
[----:B------:R-:W-:Y:S10]  /*51d0*/  BRA.U UP0, `(.L_x_78) ;  /* 0xfffffff900a47547 */ /* 0x000ff4000b83ffff */
.L_x_75:
[----:B--2-4-:R-:W-:Y:S01]  /*51e0*/  R2UR UR5, R10 ;  /* 0x000000000a0572ca */ /* 0x014fe200000e0000 */
[----:B------:R-:W-:Y:S01]  /*51f0*/  UIADD3 UR4, UPT, UPT, UR39, 0x90, URZ ;  /* 0x0000009027047890 */ /* 0x000fe2000fffe0ff */
[----:B------:R-:W-:-:S11]  /*5200*/  UMOV UR7, UR37 ;  /* 0x0000002500077c82 */ /* 0x000fd60008000000 */
[----:B------:R1:W-:Y:S01]  /*5210*/  UTCBAR.2CTA.MULTICAST [UR4], URZ, UR5 ;  /* 0x000000ff040073e9 */ /* 0x0003e20008200805 */
[----:B------:R-:W-:Y:S01]  /*5220*/  NOP ;  /* 0x0000000000007918 */ /* 0x000fe20000000000 */
.L_x_70:
[----:B------:R-:W-:Y:S01]  /*5230*/  ISETP.NE.AND P0, PT, R9, 0x2, PT ;  /* 0x000000020900780c */ /* 0x000fe20003f05270 */
[----:B------:R-:W-:-:S03]  /*5240*/  ULOP3.LUT UR76, UR76, 0x1, URZ, 0x3c, !UPT ;  /* 0x000000014c4c7892 */ /* 0x000fc6000f8e3cff */
[----:B------:R-:W-:Y:S02]  /*5250*/  SEL R5, RZ, 0x1, P0 ;  /* 0x00000001ff057807 */ /* 0x000fe40000000000 */
[----:B------:R-:W-:Y:S02]  /*5260*/  SEL R9, R9, RZ, P0 ;  /* 0x000000ff09097207 */ /* 0x000fe40000000000 */
[----:B------:R-:W-:Y:S01]  /*5270*/  LOP3.LUT R8, R8, R5, RZ, 0x3c, !PT ;  /* 0x0000000508087212 */ /* 0x000fe200078e3cff */
[----:B------:R-:W-:Y:S06]  /*5280*/  @P2 BRA `(.L_x_79) ;  /* 0xfffffff000502947 */ /* 0x000fec000383ffff */
[----:B------:R-:W2:Y:S01]  /*5290*/  S2UR UR6, SR_CgaCtaId ;  /* 0x00000000000679c3 */ /* 0x000ea20000008800 */
[----:B------:R-:W-:Y:S01]  /*52a0*/  ELECT P0, URZ, PT ;  /* 0x0000000000ff782f */ /* 0x000fe20003800000 */
[----:B------:R-:W-:Y:S01]  /*52b0*/  IMAD.MOV.U32 R0, RZ, RZ, 0x1 ;  /* 0x00000001ff007424 */ /* 0x000fe200078e00ff */
[----:B-1----:R-:W-:Y:S01]  /*52c0*/  UMOV UR4, 0x40 ;  /* 0x0000004000047882 */ /* 0x002fe20000000000 */
[----:B------:R-:W-:-:S04]  /*52d0*/  SHF.L.U32 R3, RZ, 0x1f, RZ ;  /* 0x0000001fff037819 */ /* 0x000fc800000006ff */
[----:B------:R-:W-:Y:S01]  /*52e0*/  UVIRTCOUNT.DEALLOC.SMPOOL 0x80 ;  /* 0x000000800000784c */ /* 0x000fe20000000000 */
[----:B--2---:R-:W-:-:S09]  /*52f0*/  ULEA UR6, UR6, UR4, 0x18 ;  /* 0x0000000406067291 */ /* 0x004fd2000f8ec0ff */
[----:B------:R1:W-:Y:S01]  /*5300*/  @P0 STS.U8 [UR6+0x1c], R0 ;  /* 0x00001c00ff000988 */ /* 0x0003e20008000006 */
[----:B------:R-:W2:Y:S02]  /*5310*/  SYNCS.PHASECHK.TRANS64.TRYWAIT P0, [UR39+0xc0], R3 ;  /* 0x0000c003ff0075a7 */ /* 0x000ea40008001127 */
[----:B-12---:R-:W-:Y:S05]  /*5320*/  @!P0 BRA `(.L_x_80) ;  /* 0x0000008000648947 */ /* 0x006fea0003800000 */
.L_x_169:
[----:B------:R-:W-:Y:S01]  /*5330*/  NOP ;  /* 0x0000000000007918 */ /* 0x000fe20000000000 */
[----:B-1----:R-:W1:Y:S01]  /*5340*/  LDS R0, [UR6+0x14] ;  /* 0x00001406ff007984 */ /* 0x002e620008000800 */
[----:B------:R-:W-:Y:S01]  /*5350*/  ULOP3.LUT UR4, UR35, 0xffff, URZ, 0xc0, !UPT ;  /* 0x0000ffff23047892 */ /* 0x000fe2000f8ec0ff */
[----:B------:R-:W-:Y:S01]  /*5360*/  UMOV UR5, 0xffff ;  /* 0x0000ffff00057882 */ /* 0x000fe20000000000 */
[----:B------:R-:W-:Y:S02]  /*5370*/  UMOV UR7, 0x1 ;  /* 0x0000000100077882 */ /* 0x000fe40000000000 */
[----:B------:R-:W-:-:S04]  /*5380*/  USHF.R.U32.HI UR4, URZ, 0x5, UR4 ;  /* 0x00000005ff047899 */ /* 0x000fc80008011604 */
[----:B------:R-:W-:Y:S02]  /*5390*/  USHF.L.U32 UR5, UR5, UR4, URZ ;  /* 0x0000000405057299 */ /* 0x000fe400080006ff */
[----:B------:R-:W-:-:S04]  /*53a0*/  USHF.L.U32 UR4, UR7, UR4, URZ ;  /* 0x0000000407047299 */ /* 0x000fc800080006ff */
[----:B-1----:R-:W-:-:S04]  /*53b0*/  LOP3.LUT R0, R0, UR5, RZ, 0xc0, !PT ;  /* 0x0000000500007c12 */ /* 0x002fc8000f8ec0ff */
[----:B------:R-:W-:-:S13]  /*53c0*/  ISETP.NE.AND P0, PT, R0, UR5, PT ;  /* 0x0000000500007c0c */ /* 0x000fda000bf05270 */
[----:B------:R-:W-:Y:S05]  /*53d0*/  @P0 BRA `(.L_x_81) ;  /* 0x0000000000580947 */ /* 0x000fea0003800000 */
[----:B------:R-:W1:Y:S02]  /*53e0*/  LDS R0, [UR6+0x18] ;  /* 0x00001806ff007984 */ /* 0x000e640008000800 */
[----:B-1----:R-:W-:-:S04]  /*53f0*/  LOP3.LUT R0, R0, UR4, RZ, 0xc0, !PT ;  /* 0x0000000400007c12 */ /* 0x002fc8000f8ec0ff */
[----:B------:R-:W-:-:S13]  /*5400*/  ISETP.NE.AND P0, PT, R0, UR4, PT ;  /* 0x0000000400007c0c */ /* 0x000fda000bf05270 */
[----:B------:R-:W-:Y:S05]  /*5410*/  @P0 BRA `(.L_x_82) ;  /* 0x00000000003c0947 */ /* 0x000fea0003800000 */
[----:B------:R-:W1:Y:S01]  /*5420*/  S2R R2, SR_LANEID ;  /* 0x0000000000027919 */ /* 0x000e620000000000 */
[----:B------:R-:W-:Y:S01]  /*5430*/  ULOP3.LUT UR5, URZ, UR5, URZ, 0x33, !UPT ;  /* 0x00000005ff057292 */ /* 0x000fe2000f8e33ff */
[----:B------:R-:W-:Y:S01]  /*5440*/  LOP3.LUT R4, RZ, UR4, RZ, 0x33, !PT ;  /* 0x00000004ff047c12 */ /* 0x000fe2000f8e33ff */
[----:B------:R-:W-:Y:S02]  /*5450*/  VOTEU.ANY UR4, UPT, PT ;  /* 0x0000000000047886 */ /* 0x000fe400038e0100 */
[----:B------:R-:W-:Y:S01]  /*5460*/  UFLO.U32 UR4, UR4 ;  /* 0x00000004000472bd */ /* 0x000fe200080e0000 */
[----:B------:R-:W2:Y:S01]  /*5470*/  REDUX UR7, R4 ;  /* 0x00000000040773c4 */ /* 0x000ea20000000000 */
[----:B------:R-:W-:-:S06]  /*5480*/  IMAD.U32 R0, RZ, RZ, UR5 ;  /* 0x00000005ff007e24 */ /* 0x000fcc000f8e00ff */
[----:B------:R3:W-:Y:S01]  /*5490*/  UTCATOMSWS.AND URZ, UR5 ;  /* 0x0000000500ff79e3 */ /* 0x0007e20008000000 */
[----:B------:R-:W4:Y:S01]  /*54a0*/  REDUX UR8, R0 ;  /* 0x00000000000873c4 */ /* 0x000f220000000000 */
[----:B-1----:R-:W-:Y:S01]  /*54b0*/  ISETP.EQ.U32.AND P0, PT, R2, UR4, PT ;  /* 0x0000000402007c0c */ /* 0x002fe2000bf02070 */
[----:B--2---:R-:W-:Y:S01]  /*54c0*/  IMAD.U32 R2, RZ, RZ, UR7 ;  /* 0x00000007ff027e24 */ /* 0x004fe2000f8e00ff */
[----:B----4-:R-:W-:-:S11]  /*54d0*/  MOV R3, UR8 ;  /* 0x0000000800037c02 */ /* 0x010fd60008000f00 */
[----:B------:R3:W-:Y:S04]  /*54e0*/  @P0 ATOMS.AND RZ, [UR6+0x14], R3 ;  /* 0x00001403ffff098c */ /* 0x0007e8000a800006 */
[----:B------:R3:W-:Y:S01]  /*54f0*/  @P0 ATOMS.AND RZ, [UR6+0x18], R2 ;  /* 0x00001802ffff098c */ /* 0x0007e2000a800006 */
[----:B------:R-:W-:Y:S05]  /*5500*/  BRA `(.L_x_83) ;  /* 0x0000000000147947 */ /* 0x000fea0003800000 */
.L_x_82:
[----:B------:R-:W-:Y:S02]  /*5510*/  MOV R2, 0x5530 ;  /* 0x0000553000027802 */ /* 0x000fe40000000f00 */
[----:B-----5:R-:W-:Y:S05]  /*5520*/  CALL.REL.NOINC `($__internal_0_$__cuda_sm10x_tcgen05_guardrail_trap_col_being_dealloced_not_returned_by_alloc) ;  /* 0x0000008400507944 */ /* 0x020fea0003c00000 */
[----:B------:R-:W-:Y:S05]  /*5530*/  BRA `(.L_x_83) ;  /* 0x0000000000087947 */ /* 0x000fea0003800000 */
.L_x_81:
[----:B------:R-:W-:Y:S02]  /*5540*/  MOV R2, 0x5560 ;  /* 0x0000556000027802 */ /* 0x000fe40000000f00 */
[----:B-----5:R-:W-:Y:S05]  /*5550*/  CALL.REL.NOINC `($__internal_2_$__cuda_sm10x_tcgen05_guardrail_trap_unallocated_columns_being_dealloced) ;  /* 0x00000084005c7944 */ /* 0x020fea0003c00000 */
.L_x_83:
[----:B------:R-:W-:Y:S01]  /*5560*/  NOP ;  /* 0x0000000000007918 */ /* 0x000fe20000000000 */
[----:B---3--:R-:W-:Y:S05]  /*5570*/  EXIT ;  /* 0x000000000000794d */ /* 0x008fea0003800000 */
.L_x_57:
[----:B------:R-:W-:-:S09]  /*5580*/  UISETP.NE.OR UP0, UPT, UR17, 0x3, !UP3 ;  /* 0x000000031100788c */ /* 0x000fd2000df05670 */
[----:B------:R-:W-:Y:S05]  /*5590*/  BRA.U UP0, `(.L_x_84) ;  /* 0x0000001100947547 */ /* 0x000fea000b800000 */
[----:B------:R-:W1:Y:S01]  /*55a0*/  S2UR UR10, SR_CgaCtaId ;  /* 0x00000000000a79c3 */ /* 0x000e620000008800 */
[----:B------:R-:W2:Y:S01]  /*55b0*/  LDCU UR37, c[0x0][0x370] ;  /* 0x00006e00ff2577ac */ /* 0x000ea20008000800 */
[----:B------:R-:W-:Y:S02]  /*55c0*/  HFMA2 R13, -RZ, RZ, 0, 0 ;  /* 0x00000000ff0d7431 */ /* 0x000fe400000001ff */
[----:B------:R-:W-:Y:S01]  /*55d0*/  IMAD.MOV.U32 R15, RZ, RZ, 0x1 ;  /* 0x00000001ff0f7424 */ /* 0x000fe200078e00ff */
[----:B------:R-:W-:Y:S01]  /*55e0*/  MOV R7, 0x4000 ;  /* 0x0000400000077802 */ /* 0x000fe20000000f00 */
[----:B------:R-:W2:Y:S01]  /*55f0*/  LDCU.128 UR40, c[0x0][0xf10] ;  /* 0x0001e200ff2877ac */ /* 0x000ea20008000c00 */
[----:B------:R-:W-:Y:S01]  /*5600*/  IMAD.MOV.U32 R14, RZ, RZ, RZ ;  /* 0x000000ffff0e7224 */ /* 0x000fe200078e00ff */
[----:B------:R-:W3:Y:S01]  /*5610*/  LDC.64 R16, c[0x0][0x348] ;  /* 0x0000d200ff107b82 */ /* 0x000ee20000000a00 */
[----:B------:R-:W4:Y:S01]  /*5620*/  LDCU UR31, c[0x0][0x374] ;  /* 0x00006e80ff1f77ac */ /* 0x000f220008000800 */
[----:B------:R-:W1:Y:S06]  /*5630*/  LDCU UR15, c[0x0][0xf0c] ;  /* 0x0001e180ff0f77ac */ /* 0x000e6c0008000800 */
[----:B------:R-:W3:Y:S01]  /*5640*/  LDC.64 R2, c[0x0][0xc88] ;  /* 0x00032200ff027b82 */ /* 0x000ee20000000a00 */
[----:B------:R-:W3:Y:S01]  /*5650*/  LDCU UR50, c[0x0][0xf20] ;  /* 0x0001e400ff3277ac */ /* 0x000ee20008000800 */
[----:B------:R-:W3:Y:S06]  /*5660*/  LDCU UR4, c[0x0][0xf30] ;  /* 0x0001e600ff0477ac */ /* 0x000eec0008000800 */
[----:B------:R-:W3:Y:S01]  /*5670*/  LDC.64 R4, c[0x0][0xc90] ;  /* 0x00032400ff047b82 */ /* 0x000ee20000000a00 */
[----:B------:R-:W-:Y:S01]  /*5680*/  UMOV UR21, 0x400 ;  /* 0x0000040000157882 */ /* 0x000fe20000000000 */
[----:B--2---:R-:W-:-:S02]  /*5690*/  UIMAD.WIDE.U32 UR6, UR37, UR40, URZ ;  /* 0x00000028250672a5 */ /* 0x004fc4000f8e00ff */
[----:B----4-:R-:W-:Y:S02]  /*56a0*/  UIMAD.WIDE.U32 UR8, UR31, UR43, URZ ;  /* 0x0000002b1f0872a5 */ /* 0x010fe4000f8e00ff */
[----:B-1----:R-:W-:Y:S02]  /*56b0*/  ULEA UR21, UR10, UR21, 0x18 ;  /* 0x000000150a157291 */ /* 0x002fe4000f8ec0ff */
[----:B------:R-:W-:Y:S02]  /*56c0*/  UPLOP3.LUT UP3, UPT, UPT, UPT, UPT, 0x40, 0x4 ;  /* 0x000000000004789c */ /* 0x000fe40003f6e870 */
[----:B------:R-:W-:Y:S02]  /*56d0*/  UIADD3 UR38, UPT, UPT, UR21, 0x38, URZ ;  /* 0x0000003815267890 */ /* 0x000fe4000fffe0ff */
[----:B------:R-:W-:Y:S02]  /*56e0*/  UIADD3 UR33, UPT, UPT, UR21, 0x20, URZ ;  /* 0x0000002015217890 */ /* 0x000fe4000fffe0ff */
[----:B------:R-:W-:-:S02]  /*56f0*/  UIADD3 UR25, UPT, UPT, UR21, 0x28, URZ ;  /* 0x0000002815197890 */ /* 0x000fc4000fffe0ff */
[----:B------:R-:W-:Y:S01]  /*5700*/  UIADD3 UR17, UPT, UPT, UR21, 0x30, URZ ;  /* 0x0000003015117890 */ /* 0x000fe2000fffe0ff */
[----:B------:R-:W-:Y:S01]  /*5710*/  UMOV UR6, UR7 ;  /* 0x0000000700067c82 */ /* 0x000fe20008000000 */
[----:B------:R-:W-:Y:S01]  /*5720*/  UMOV UR47, UR9 ;  /* 0x00000009002f7c82 */ /* 0x000fe20008000000 */
[----:B------:R-:W-:Y:S02]  /*5730*/  UISETP.GE.AND UP0, UPT, UR45, 0x1, UPT ;  /* 0x000000012d00788c */ /* 0x000fe4000bf06270 */
[----:B------:R-:W-:Y:S01]  /*5740*/  UISETP.NE.AND UP4, UPT, UR45, 0x1, UPT ;  /* 0x000000012d00788c */ /* 0x000fe2000bf85270 */
[----:B------:R-:W1:Y:S01]  /*5750*/  LDCU.64 UR22, c[0x0][0xf28] ;  /* 0x0001e500ff1677ac */ /* 0x000e620008000a00 */
[----:B------:R-:W-:Y:S02]  /*5760*/  UISETP.NE.AND UP6, UPT, UR15, 0x1, UPT ;  /* 0x000000010f00788c */ /* 0x000fe4000bfc5270 */
[----:B------:R-:W-:Y:S02]  /*5770*/  UISETP.NE.AND UP5, UPT, UR42, 0x1, UPT ;  /* 0x000000012a00788c */ /* 0x000fe4000bfa5270 */
[----:B------:R-:W-:-:S02]  /*5780*/  UPRMT UR38, UR10, 0x654, UR38 ;  /* 0x000006540a267896 */ /* 0x000fc40008000026 */
[----:B------:R-:W-:Y:S02]  /*5790*/  USHF.R.U32.HI UR48, URZ, UR41, UR6 ;  /* 0x00000029ff307299 */ /* 0x000fe40008011606 */
[----:B------:R-:W-:Y:S02]  /*57a0*/  UPRMT UR46, UR10, 0x654, UR33 ;  /* 0x000006540a2e7896 */ /* 0x000fe40008000021 */
[----:B------:R-:W-:Y:S02]  /*57b0*/  UPRMT UR44, UR10, 0x654, UR25 ;  /* 0x000006540a2c7896 */ /* 0x000fe40008000019 */
[----:B------:R-:W-:Y:S02]  /*57c0*/  UPRMT UR39, UR10, 0x654, UR17 ;  /* 0x000006540a277896 */ /* 0x000fe40008000011 */
[----:B---3--:R-:W-:Y:S02]  /*57d0*/  USHF.R.U32.HI UR47, URZ, UR50, UR47 ;  /* 0x00000032ff2f7299 */ /* 0x008fe4000801162f */
[----:B------:R-:W-:Y:S01]  /*57e0*/  UISETP.NE.AND UP2, UPT, UR4, 0x1, UPT ;  /* 0x000000010400788c */ /* 0x000fe2000bf45270 */
[----:B-1----:R-:W-:-:S10]  /*57f0*/  UMOV UR29, URZ ;  /* 0x000000ff001d7c82 */ /* 0x002fd40008000000 */
.L_x_95:
[C---:B------:R-:W-:Y:S02]  /*5800*/  LEA R12, R14.reuse, UR21, 0x3 ;  /* 0x000000150e0c7c11 */ /* 0x040fe4000f8e18ff */
[----:B------:R-:W-:Y:S02]  /*5810*/  SHF.L.U32 R9, R13, 0x1f, RZ ;  /* 0x0000001f0d097819 */ /* 0x000fe400000006ff */
[----:B------:R-:W-:Y:S02]  /*5820*/  LEA R10, R14, UR21, 0x4 ;  /* 0x000000150e0a7c11 */ /* 0x000fe4000f8e20ff */
[----:B-1----:R-:W1:Y:S02]  /*5830*/  SYNCS.PHASECHK.TRANS64.TRYWAIT P0, [R12+URZ+0x70], R9 ;  /* 0x000070090c0075a7 */ /* 0x002e6400080011ff */
[----:B-1----:R-:W-:Y:S05]  /*5840*/  @!P0 BRA `(.L_x_85) ;  /* 0x0000007c00348947 */ /* 0x002fea0003800000 */
.L_x_170:
[----:B-1----:R-:W1:Y:S01]  /*5850*/  LDS.128 R8, [R10+0xd0] ;  /* 0x0000d0000a087984 */ /* 0x002e620000000c00 */
[----:B------:R-:W-:Y:S01]  /*5860*/  UISETP.GE.AND UP0, UPT, UR45, 0x1, UPT ;  /* 0x000000012d00788c */ /* 0x000fe2000bf06270 */
[----:B------:R-:W-:Y:S01]  /*5870*/  @!PT LDS RZ, [RZ] ;  /* 0x00000000fffff984 */ /* 0x000fe20000000800 */
[----:B------:R-:W-:Y:S01]  /*5880*/  @!PT LDS RZ, [RZ] ;  /* 0x00000000fffff984 */ /* 0x000fe20000000800 */
[----:B------:R-:W-:Y:S01]  /*5890*/  @!PT LDS RZ, [RZ] ;  /* 0x00000000fffff984 */ /* 0x000fe20000000800 */
[----:B------:R-:W-:Y:S01]  /*58a0*/  @!PT LDS RZ, [RZ] ;  /* 0x00000000fffff984 */ /* 0x000fe20000000800 */
[----:B------:R2:W-:Y:S06]  /*58b0*/  MEMBAR.ALL.CTA ;  /* 0x0000000000007992 */ /* 0x0005ec0000008000 */
[----:B--2---:R-:W2:Y:S01]  /*58c0*/  FENCE.VIEW.ASYNC.S ;  /* 0x00000000000073c6 */ /* 0x004ea20000000000 */
[----:B-1----:R-:W-:Y:S11]  /*58d0*/  LOP3.LUT P0, RZ, R10, 0x1, RZ, 0xc0, !PT ;  /* 0x000000010aff7812 */ /* 0x002ff6000780c0ff */
[----:B------:R-:W-:Y:S02]  /*58e0*/  @!UPT UIADD3 URZ, UPT, UPT, URZ, URZ, URZ ;  /* 0x000000fffffff290 */ /* 0x000fe4000fffe0ff */
[----:B--2---:R-:W-:Y:S01]  /*58f0*/  VOTEU.ANY UP1, P0 ;  /* 0x0000000000ff7886 */ /* 0x004fe20000020100 */
[----:B------:R-:W-:Y:S11]  /*5900*/  PLOP3.LUT P0, PT, PT, PT, UP1, 0x80, 0x8 ;  /* 0x000000000008781c */ /* 0x000ff60003f0f018 */
[----:B------:R-:W-:Y:S02]  /*5910*/  @!UPT UIADD3 URZ, UPT, UPT, URZ, URZ, URZ ;  /* 0x000000fffffff290 */ /* 0x000fe4000fffe0ff */
[----:B------:R-:W-:Y:S02]  /*5920*/  @P0 SHF.R.U32.HI R0, RZ, 0x10, R9 ;  /* 0x00000010ff000819 */ /* 0x000fe40000011609 */
[----:B------:R-:W-:Y:S02]  /*5930*/  @P0 MOV R6, R8 ;  /* 0x0000000800060202 */ /* 0x000fe40000000f00 */
[----:B------:R-:W-:Y:S01]  /*5940*/  @P0 R2UR UR4, R0 ;  /* 0x00000000000402ca */ /* 0x000fe200000e0000 */
[----:B------:R-:W-:Y:S01]  /*5950*/  VIADD R0, R12, 0x80 ;  /* 0x000000800c007836 */ /* 0x000fe20000000000 */
[----:B------:R-:W-:Y:S02]  /*5960*/  @P0 LOP3.LUT R8, R9, 0xffff, RZ, 0xc0, !PT ;  /* 0x0000ffff09080812 */ /* 0x000fe400078ec0ff */
[----:B------:R-:W-:Y:S02]  /*5970*/  @P0 R2UR UR6, R6 ;  /* 0x00000000060602ca */ /* 0x000fe400000e0000 */
[----:B------:R-:W-:Y:S02]  /*5980*/  PRMT R0, RZ, 0x654, R0 ;  /* 0x00000654ff007816 */ /* 0x000fe40000000000 */
[----:B------:R-:W-:Y:S02]  /*5990*/  @P0 R2UR UR5, R8 ;  /* 0x00000000080502ca */ /* 0x000fe400000e0000 */
[----:B------:R1:W-:Y:S03]  /*59a0*/  SYNCS.ARRIVE.TRANS64.RED.A1T0 RZ, [R0+URZ], RZ ;  /* 0x000000ff00ff79a7 */ /* 0x0003e600081004ff */
[----:B------:R-:W-:Y:S04]  /*59b0*/  @UP1 UMOV UR30, UR4 ;  /* 0x00000004001e1c82 */ /* 0x000fe80008000000 */
[----:B------:R-:W-:Y:S04]  /*59c0*/  @UP1 UMOV UR14, UR6 ;  /* 0x00000006000e1c82 */ /* 0x000fe80008000000 */
[----:B------:R-:W-:Y:S01]  /*59d0*/  @UP1 UMOV UR13, UR5 ;  /* 0x00000005000d1c82 */ /* 0x000fe20008000000 */
[----:B------:R-:W-:Y:S05]  /*59e0*/  BRA.U !UP0, `(.L_x_86) ;  /* 0x0000000108a47547 */ /* 0x000fea000b800000 */
[----:B------:R-:W-:Y:S02]  /*59f0*/  UIMAD.WIDE.U32 UR18, UR13, UR43, URZ ;  /* 0x0000002b0d1272a5 */ /* 0x000fe4000f8e00ff */
[----:B------:R-:W-:Y:S02]  /*5a00*/  UIMAD.WIDE.U32 UR26, UR14, UR40, URZ ;  /* 0x000000280e1a72a5 */ /* 0x000fe4000f8e00ff */
[----:B------:R-:W-:Y:S02]  /*5a10*/  USEL UR4, UR31, UR47, !UP5 ;  /* 0x0000002f1f047287 */ /* 0x000fe4000e800000 */
[----:B------:R-:W-:Y:S02]  /*5a20*/  USEL UR7, UR37, UR48, !UP6 ;  /* 0x0000003025077287 */ /* 0x000fe4000f000000 */
[----:B------:R-:W-:Y:S02]  /*5a30*/  UIMAD.WIDE.U32 UR8, UR4, UR22, URZ ;  /* 0x00000016040872a5 */ /* 0x000fe4000f8e00ff */
[----:B------:R-:W-:Y:S01]  /*5a40*/  UIMAD.WIDE.U32 UR10, UR7, UR22, URZ ;  /* 0x00000016070a72a5 */ /* 0x000fe2000f8e00ff */
[----:B------:R-:W-:Y:S02]  /*5a50*/  UMOV UR5, UR19 ;  /* 0x0000001300057c82 */ /* 0x000fe40008000000 */
[----:B------:R-:W-:Y:S03]  /*5a60*/  USHF.R.U32.HI UR6, URZ, UR50, UR5 ;  /* 0x00000032ff067299 */ /* 0x000fe60008011605 */
[----:B------:R-:W-:Y:S01]  /*5a70*/  UMOV UR5, UR27 ;  /* 0x0000001b00057c82 */ /* 0x000fe20008000000 */
[----:B------:R-:W-:Y:S02]  /*5a80*/  USEL UR6, UR13, UR6, !UP5 ;  /* 0x000000060d067287 */ /* 0x000fe4000e800000 */
[----:B------:R-:W-:Y:S03]  /*5a90*/  USHF.R.U32.HI UR12, URZ, UR41, UR5 ;  /* 0x00000029ff0c7299 */ /* 0x000fe60008011605 */
[----:B------:R-:W-:Y:S02]  /*5aa0*/  UMOV UR5, UR9 ;  /* 0x0000000900057c82 */ /* 0x000fe40008000000 */
[----:B------:R-:W-:Y:S03]  /*5ab0*/  @UP4 USHF.R.U32.HI UR4, URZ, UR23, UR5 ;  /* 0x00000017ff044299 */ /* 0x000fe60008011605 */
[----:B------:R-:W-:Y:S01]  /*5ac0*/  UMOV UR5, UR11 ;  /* 0x0000000b00057c82 */ /* 0x000fe20008000000 */
[----:B------:R-:W-:Y:S02]  /*5ad0*/  UIMAD UR4, UR45, UR4, URZ ;  /* 0x000000042d0472a4 */ /* 0x000fe4000f8e02ff */
[----:B------:R-:W-:Y:S02]  /*5ae0*/  @UP4 USHF.R.U32.HI UR7, URZ, UR23, UR5 ;  /* 0x00000017ff074299 */ /* 0x000fe40008011605 */
[----:B------:R-:W-:Y:S02]  /*5af0*/  UIMAD.WIDE.U32 UR10, UR6, UR22, URZ ;  /* 0x00000016060a72a5 */ /* 0x000fe4000f8e00ff */
[----:B------:R-:W-:Y:S02]  /*5b00*/  USEL UR5, UR14, UR12, !UP6 ;  /* 0x0000000c0e057287 */ /* 0x000fe4000f000000 */
[----:B------:R-:W-:Y:S02]  /*5b10*/  UIMAD UR8, UR45, UR7, URZ ;  /* 0x000000072d0872a4 */ /* 0x000fe4000f8e02ff */
[----:B------:R-:W-:Y:S03]  /*5b20*/  UISETP.GE.AND UP0, UPT, UR6, UR4, UPT ;  /* 0x000000040600728c */ /* 0x000fe6000bf06270 */
[----:B------:R-:W-:Y:S01]  /*5b30*/  UMOV UR4, UR11 ;  /* 0x0000000b00047c82 */ /* 0x000fe20008000000 */
[----:B------:R-:W-:Y:S02]  /*5b40*/  UISETP.GE.OR UP0, UPT, UR5, UR8, UP0 ;  /* 0x000000080500728c */ /* 0x000fe40008706670 */
[----:B------:R-:W-:Y:S02]  /*5b50*/  USHF.R.U32.HI UR4, URZ, UR23, UR4 ;  /* 0x00000017ff047299 */ /* 0x000fe40008011604 */
[----:B------:R-:W-:Y:S02]  /*5b60*/  UIMAD.WIDE.U32 UR8, UR5, UR22, URZ ;  /* 0x00000016050872a5 */ /* 0x000fe4000f8e00ff */
[----:B------:R-:W-:Y:S04]  /*5b70*/  USEL UR10, UR6, UR4, !UP4 ;  /* 0x00000004060a7287 */ /* 0x000fe8000e000000 */
[----:B------:R-:W-:Y:S01]  /*5b80*/  UIADD3 UR11, UPT, UPT, -UR10, URZ, URZ ;  /* 0x000000ff0a0b7290 */ /* 0x000fe2000fffe1ff */
[----:B------:R-:W-:Y:S02]  /*5b90*/  @!UP0 UMOV UR4, UR9 ;  /* 0x0000000900048c82 */ /* 0x000fe40008000000 */
[----:B------:R-:W-:Y:S02]  /*5ba0*/  @!UP0 USHF.R.U32.HI UR4, URZ, UR23, UR4 ;  /* 0x00000017ff048299 */ /* 0x000fe40008011604 */
[----:B------:R-:W-:Y:S02]  /*5bb0*/  UIMAD UR8, UR45, UR11, UR6 ;  /* 0x0000000b2d0872a4 */ /* 0x000fe4000f8e0206 */
[----:B------:R-:W-:Y:S04]  /*5bc0*/  @!UP0 USEL UR4, UR5, UR4, !UP4 ;  /* 0x0000000405048287 */ /* 0x000fe8000e000000 */
[----:B------:R-:W-:Y:S02]  /*5bd0*/  @!UP0 UIMAD UR8, UR7, UR8, UR4 ;  /* 0x00000008070882a4 */ /* 0x000fe4000f8e0204 */
[----:B------:R-:W-:Y:S02]  /*5be0*/  @!UP0 UIADD3 UR9, UPT, UPT, UR10, -UR4, URZ ;  /* 0x800000040a098290 */ /* 0x000fe4000fffe0ff */
[----:B------:R-:W-:Y:S02]  /*5bf0*/  UIADD3 UR4, UPT, UPT, -UR5, URZ, URZ ;  /* 0x000000ff05047290 */ /* 0x000fe4000fffe1ff */
[----:B------:R-:W-:Y:S02]  /*5c00*/  UIADD3 UR7, UPT, UPT, -UR6, URZ, URZ ;  /* 0x000000ff06077290 */ /* 0x000fe4000fffe1ff */
[----:B------:R-:W-:Y:S02]  /*5c10*/  @!UP0 UIMAD UR6, UR9, UR45, UR5 ;  /* 0x0000002d090682a4 */ /* 0x000fe4000f8e0205 */
[----:B------:R-:W-:Y:S02]  /*5c20*/  UIMAD UR14, UR15, UR4, UR14 ;  /* 0x000000040f0e72a4 */ /* 0x000fe4000f8e020e */
[----:B------:R-:W-:Y:S01]  /*5c30*/  UIMAD UR13, UR42, UR7, UR13 ;  /* 0x000000072a0d72a4 */ /* 0x000fe2000f8e020d */
[----:B------:R-:W-:Y:S02]  /*5c40*/  @!UP0 UMOV UR5, UR8 ;  /* 0x0000000800058c82 */ /* 0x000fe40008000000 */
[----:B------:R-:W-:Y:S02]  /*5c50*/  UIMAD UR14, UR5, UR15, UR14 ;  /* 0x0000000f050e72a4 */ /* 0x000fe4000f8e020e */
[----:B------:R-:W-:Y:S11]  /*5c60*/  UIMAD UR13, UR6, UR42, UR13 ;  /* 0x0000002a060d72a4 */ /* 0x000ff6000f8e020d */
[----:B------:R-:W-:Y:S01]  /*5c70*/  @!UPT UIADD3 URZ, UPT, UPT, URZ, URZ, URZ ;  /* 0x000000fffffff290 */ /* 0x000fe2000fffe0ff */
.L_x_86:
[----:B------:R-:W2:Y:S01]  /*5c80*/  @!UP2 LDCU.128 UR8, c[0x0][0xf10] ;  /* 0x0001e200ff08a7ac */ /* 0x000ea20008000c00 */
[C---:B------:R-:W-:Y:S02]  /*5c90*/  ISETP.NE.U32.AND P1, PT, R4.reuse, RZ, PT ;  /* 0x000000ff0400720c */ /* 0x040fe40003f25070 */
[----:B------:R-:W-:Y:S02]  /*5ca0*/  ISETP.NE.U32.AND P0, PT, R4, RZ, PT ;  /* 0x000000ff0400720c */ /* 0x000fe40003f05070 */
[C---:B------:R-:W-:Y:S02]  /*5cb0*/  ISETP.NE.AND.EX P1, PT, R5.reuse, RZ, PT, P1 ;  /* 0x000000ff0500720c */ /* 0x040fe40003f25310 */
[----:B------:R-:W-:Y:S01]  /*5cc0*/  ISETP.NE.AND.EX P0, PT, R5, RZ, PT, P0 ;  /* 0x000000ff0500720c */ /* 0x000fe20003f05300 */
[----:B------:R-:W3:Y:S01]  /*5cd0*/  @!UP2 LDCU UR5, c[0x0][0xf0c] ;  /* 0x0001e180ff05a7ac */ /* 0x000ee20008000800 */
[----:B------:R-:W-:Y:S01]  /*5ce0*/  SHF.L.U32 R9, R15, 0x1f, RZ ;  /* 0x0000001f0f097819 */ /* 0x000fe200000006ff */
[----:B------:R-:W-:Y:S02]  /*5cf0*/  USHF.L.U32 UR35, UR20, 0x7, URZ ;  /* 0x0000000714237899 */ /* 0x000fe400080006ff */
[----:B--2---:R-:W-:Y:S07]  /*5d00*/  UIMAD.WIDE.U32 UR6, UR14, UR8, URZ ;  /* 0x000000080e0672a5 */ /* 0x004fee000f8e00ff */
[----:B------:R-:W-:Y:S01]  /*5d10*/  @!UP2 UMOV UR4, UR7 ;  /* 0x000000070004ac82 */ /* 0x000fe20008000000 */
[----:B---3--:R-:W-:Y:S02]  /*5d20*/  @!UP2 UISETP.NE.AND UP0, UPT, UR5, 0x1, UPT ;  /* 0x000000010500a88c */ /* 0x008fe4000bf05270 */
[----:B------:R-:W-:Y:S02]  /*5d30*/  @!UP2 USHF.R.U32.HI UR4, URZ, UR9, UR4 ;  /* 0x00000009ff04a299 */ /* 0x000fe40008011604 */
[----:B------:R-:W-:Y:S02]  /*5d40*/  UIMAD.WIDE.U32 UR6, UR13, UR11, URZ ;  /* 0x0000000b0d0672a5 */ /* 0x000fe4000f8e00ff */
[----:B------:R-:W-:Y:S02]  /*5d50*/  @!UP2 USEL UR8, UR14, UR4, !UP0 ;  /* 0x000000040e08a287 */ /* 0x000fe4000c000000 */
[----:B------:R-:W-:Y:S03]  /*5d60*/  @!UP2 UISETP.NE.AND UP0, UPT, UR10, 0x1, UPT ;  /* 0x000000010a00a88c */ /* 0x000fe6000bf05270 */
[----:B------:R-:W-:Y:S01]  /*5d70*/  @!UP2 UMOV UR6, UR7 ;  /* 0x000000070006ac82 */ /* 0x000fe20008000000 */
[----:B------:R-:W-:Y:S01]  /*5d80*/  USHF.L.U32 UR7, UR16, 0x8, URZ ;  /* 0x0000000810077899 */ /* 0x000fe200080006ff */
[----:B------:R-:W2:Y:S02]  /*5d90*/  @!UP2 LDCU UR4, c[0x0][0xf20] ;  /* 0x0001e400ff04a7ac */ /* 0x000ea40008000800 */
[----:B--2---:R-:W-:Y:S04]  /*5da0*/  @!UP2 USHF.R.U32.HI UR6, URZ, UR4, UR6 ;  /* 0x00000004ff06a299 */ /* 0x004fe80008011606 */
[----:B------:R-:W-:Y:S04]  /*5db0*/  @!UP2 USEL UR6, UR13, UR6, !UP0 ;  /* 0x000000060d06a287 */ /* 0x000fe8000c000000 */
[----:B------:R-:W-:Y:S02]  /*5dc0*/  @!UP2 UIADD3 UR4, UPT, UPT, -UR8, UR6, URZ ;  /* 0x000000060804a290 */ /* 0x000fe4000fffe1ff */
[----:B------:R-:W-:Y:S02]  /*5dd0*/  @!UP2 UIADD3 UR6, UPT, UPT, UR8, -UR6, URZ ;  /* 0x800000060806a290 */ /* 0x000fe4000fffe0ff */
[----:B------:R-:W-:Y:S02]  /*5de0*/  @!UP2 UIMAD UR14, UR4, UR5, UR14 ;  /* 0x00000005040ea2a4 */ /* 0x000fe4000f8e020e */
[----:B------:R-:W-:Y:S01]  /*5df0*/  @!UP2 UIMAD UR13, UR6, UR10, UR13 ;  /* 0x0000000a060da2a4 */ /* 0x000fe2000f8e020d */
[----:B------:R-:W-:Y:S11]  /*5e00*/  BRA.U UP3, `(.L_x_87) ;  /* 0x0000000103107547 */ /* 0x000ff6000b800000 */
[----:B-1----:R-:W-:Y:S04]  /*5e10*/  MOV R0, UR49 ;  /* 0x0000003100007c02 */ /* 0x002fe80008000f00 */
[----:B------:R-:W-:Y:S04]  /*5e20*/  SHF.L.U32 R11, R0, 0x1f, RZ ;  /* 0x0000001f000b7819 */ /* 0x000fe800000006ff */
[----:B------:R-:W1:Y:S02]  /*5e30*/  SYNCS.PHASECHK.TRANS64.TRYWAIT P2, [UR21+0x68], R11 ;  /* 0x0000680bff0075a7 */ /* 0x000e640008041115 */
[----:B-1----:R-:W-:Y:S05]  /*5e40*/  @!P2 BRA `(.L_x_88) ;  /* 0x0000007400c8a947 */ /* 0x002fea0003800000 */
.L_x_87:
[----:B------:R-:W-:Y:S05]  /*5e50*/  @!P1 BRA `(.L_x_89) ;  /* 0x0000000000309947 */ /* 0x000fea0003800000 */
[----:B------:R-:W-:Y:S01]  /*5e60*/  ISETP.NE.U32.AND P1, PT, R2, RZ, PT ;  /* 0x000000ff0200720c */ /* 0x000fe20003f25070 */
[----:B------:R-:W2:Y:S01]  /*5e70*/  LDCU.64 UR4, c[0x0][0x358] ;  /* 0x00006b00ff0477ac */ /* 0x000ea20008000a00 */
[----:B------:R-:W-:Y:S02]  /*5e80*/  IMAD.MOV.U32 R139, RZ, RZ, 0x1 ;  /* 0x00000001ff8b7424 */ /* 0x000fe400078e00ff */
[----:B------:R-:W-:Y:S11]  /*5e90*/  ISETP.NE.AND.EX P1, PT, R3, RZ, PT, P1 ;  /* 0x000000ff0300720c */ /* 0x000ff60003f25310 */
[----:B------:R-:W-:Y:S02]  /*5ea0*/  @!UPT UIADD3 URZ, UPT, UPT, URZ, URZ, URZ ;  /* 0x000000fffffff290 */ /* 0x000fe4000fffe0ff */
[----:B-1----:R-:W1:Y:S01]  /*5eb0*/  @P1 LDC.64 R10, c[0x0][0xc88] ;  /* 0x00032200ff0a1b82 */ /* 0x002e620000000a00 */
[----:B------:R-:W-:Y:S04]  /*5ec0*/  @P1 IMAD R0, R4, UR52, RZ ;  /* 0x0000003404001c24 */ /* 0x000fe8000f8e02ff */
[----:B-1----:R-:W-:Y:S04]  /*5ed0*/  @P1 IMAD.WIDE R10, R0, 0x4, R10 ;  /* 0x00000004000a1825 */ /* 0x002fe800078e020a */
[----:B------:R-:W-:Y:S01]  /*5ee0*/  HFMA2 R0, -RZ, RZ, 0, 5.9604644775390625e-08 ;  /* 0x00000001ff007431 */ /* 0x000fe200000001ff */
[----:B--2--5:R2:W5:Y:S04]  /*5ef0*/  @P1 LDG.E R71, desc[UR4][R10.64] ;  /* 0x000000040a471981 */ /* 0x024568000c1e1900 */
[----:B------:R-:W-:Y:S01]  /*5f00*/  @!P1 PRMT R139, R0, 0x7610, R139 ;  /* 0x00007610008b9816 */ /* 0x000fe2000000008b */
[----:B--2---:R-:W3:Y:S06]  /*5f10*/  @!P1 LDC R71, c[0x0][0xc80] ;  /* 0x00032000ff479b82 */ /* 0x004eec0000000800 */
.L_x_89:
[----:B---3-5:R-:W-:Y:S01]  /*5f20*/  @!P0 FSETP.EQ.AND P1, PT, R71, RZ, PT ;  /* 0x000000ff4700820b */ /* 0x028fe20003f22000 */
[----:B------:R-:W-:Y:S01]  /*5f30*/  @!UPT UIADD3 URZ, UPT, UPT, URZ, URZ, URZ ;  /* 0x000000fffffff290 */ /* 0x000fe2000fffe0ff */
[----:B------:R-:W-:Y:S11]  /*5f40*/  @!P0 BRA `(.L_x_90) ;  /* 0x0000000000188947 */ /* 0x000ff60003800000 */
[----:B------:R-:W-:Y:S02]  /*5f50*/  LOP3.LUT P0, RZ, R139, 0xff, RZ, 0xc0, !PT ;  /* 0x000000ff8bff7812 */ /* 0x000fe4000780c0ff */
[----:B------:R-:W-:Y:S04]  /*5f60*/  ISETP.NE.U32.AND P1, PT, R2, RZ, PT ;  /* 0x000000ff0200720c */ /* 0x000fe80003f25070 */
[----:B------:R-:W-:Y:S04]  /*5f70*/  ISETP.NE.AND.EX P1, PT, R3, RZ, PT, P1 ;  /* 0x000000ff0300720c */ /* 0x000fe80003f25310 */
[----:B------:R-:W-:Y:S03]  /*5f80*/  PLOP3.LUT P1, PT, P1, PT, PT, 0x8, 0x80 ;  /* 0x000000000080781c */ /* 0x000fe60000f2e170 */
[----:B------:R-:W-:Y:S11]  /*5f90*/  @P0 FSETP.EQ.AND P1, PT, R71, RZ, PT ;  /* 0x000000ff4700020b */ /* 0x000ff60003f22000 */
[----:B------:R-:W-:Y:S02]  /*5fa0*/  @!UPT UIADD3 URZ, UPT, UPT, URZ, URZ, URZ ;  /* 0x000000fffffff290 */ /* 0x000fe4000fffe0ff */
.L_x_90:
[----:B------:R-:W2:Y:S01]  /*5fb0*/  SYNCS.PHASECHK.TRANS64.TRYWAIT P2, [UR21+0x40], R9 ;  /* 0x00004009ff0075a7 */ /* 0x000ea20008041115 */
[----:B------:R-:W-:Y:S01]  /*5fc0*/  ELECT P0, URZ, PT ;  /* 0x0000000000ff782f */ /* 0x000fe20003800000 */
[----:B------:R-:W-:Y:S03]  /*5fd0*/  ULOP3.LUT UR4, UR29, 0x1, URZ, 0xc0, !UPT ;  /* 0x000000011d047892 */ /* 0x000fe6000f8ec0ff */
[----:B------:R-:W-:Y:S11]  /*5fe0*/  PLOP3.LUT P1, PT, P1, P0, PT, 0xf2, 0x2f ;  /* 0x00000000002f781c */ /* 0x000ff60000f21e72 */
[----:B------:R-:W-:Y:S02]  /*5ff0*/  @!UPT UIADD3 URZ, UPT, UPT, URZ, URZ, URZ ;  /* 0x000000fffffff290 */ /* 0x000fe4000fffe0ff */
[----:B------:R-:W-:Y:S05]  /*6000*/  @!P1 IADD3 R8, P0, PT, R16, 0x980, RZ ;  /* 0x0000098010089810 */ /* 0x000fea0007f1e0ff */
[----:B------:R-:W-:Y:S01]  /*6010*/  @!P1 IMAD.X R6, RZ, RZ, R17, P0 ;  /* 0x000000ffff069224 */ /* 0x000fe200000e0611 */
[----:B--2---:R-:W-:Y:S07]  /*6020*/  @!P2 BRA `(.L_x_91) ;  /* 0x000000740068a947 */ /* 0x004fee0003800000 */
.L_x_173:
[----:B------:R-:W-:Y:S01]  /*6030*/  @!P1 R2UR UR6, R8 ;  /* 0x00000000080692ca */ /* 0x000fe200000e0000 */
[----:B------:R-:W-:Y:S01]  /*6040*/  VOTEU.ALL UP0, P1 ;  /* 0x0000000000ff7886 */ /* 0x000fe20000800000 */
[----:B------:R-:W-:Y:S01]  /*6050*/  @!P1 R2UR UR5, R6 ;  /* 0x00000000060592ca */ /* 0x000fe200000e0000 */
[----:B------:R-:W-:Y:S01]  /*6060*/  UMOV UR10, 0x0 ;  /* 0x00000000000a7882 */ /* 0x000fe20000000000 */
[----:B------:R-:W-:Y:S01]  /*6070*/  ISETP.NE.AND P0, PT, RZ, UR4, !P1 ;  /* 0x00000004ff007c0c */ /* 0x000fe2000cf05270 */
[----:B------:R-:W-:Y:S01]  /*6080*/  UMOV UR11, 0x10000000 ;  /* 0x10000000000b7882 */ /* 0x000fe20000000000 */
[----:B------:R-:W-:Y:S02]  /*6090*/  @!UP0 UIADD3 UR8, UPT, UPT, UR7, 0xc0, URZ ;  /* 0x000000c007088890 */ /* 0x000fe4000fffe0ff */
[----:B------:R-:W-:Y:S01]  /*60a0*/  @!UP0 UIADD3 UR32, UPT, UPT, UR21, 0x400, URZ ;  /* 0x0000040015208890 */ /* 0x000fe2000fffe0ff */
[----:B------:R-:W-:Y:S01]  /*60b0*/  VOTEU.ALL UP0, P1 ;  /* 0x0000000000ff7886 */ /* 0x000fe20000800000 */
[----:B------:R-:W-:Y:S02]  /*60c0*/  UMOV UR36, UR52 ;  /* 0x0000003400247c82 */ /* 0x000fe40008000000 */
[----:B-1----:R-:W-:Y:S02]  /*60d0*/  @!P1 IMAD.U32 R0, RZ, RZ, UR8 ;  /* 0x00000008ff009e24 */ /* 0x002fe4000f8e00ff */
[----:B------:R-:W-:Y:S02]  /*60e0*/  IMAD.U32 R10, RZ, RZ, UR6 ;  /* 0x00000006ff0a7e24 */ /* 0x000fe4000f8e00ff */
[----:B------:R-:W-:Y:S02]  /*60f0*/  IMAD.U32 R11, RZ, RZ, UR5 ;  /* 0x00000005ff0b7e24 */ /* 0x000fe4000f8e00ff */
[----:B------:R-:W-:Y:S01]  /*6100*/  @P0 IMAD R0, RZ, RZ, UR7 ;  /* 0x00000007ff000e24 */ /* 0x000fe2000f8e02ff */
[----:B------:R-:W-:Y:S02]  /*6110*/  @!P1 R2UR UR8, R10 ;  /* 0x000000000a0892ca */ /* 0x000fe400000e0000 */
[----:B------:R-:W-:Y:S02]  /*6120*/  @!P1 R2UR UR9, R11 ;  /* 0x000000000b0992ca */ /* 0x000fe400000e0000 */
[----:B------:R-:W-:Y:S11]  /*6130*/  PLOP3.LUT P0, PT, P1, PT, PT, 0x8, 0x80 ;  /* 0x000000000080781c */ /* 0x000ff60000f0e170 */
[----:B------:R-:W-:Y:S02]  /*6140*/  @!UPT UIADD3 URZ, UPT, UPT, URZ, URZ, URZ ;  /* 0x000000fffffff290 */ /* 0x000fe4000fffe0ff */
[----:B------:R-:W-:Y:S01]  /*6150*/  @P0 R2UR.BROADCAST UR34, R0 ;  /* 0x00000000002202ca */ /* 0x000fe200008e0000 */
[----:B------:R-:W-:Y:S01]  /*6160*/  @!P1 IMAD.MOV.U32 R0, RZ, RZ, 0x4000 ;  /* 0x00004000ff009424 */ /* 0x000fe200078e00ff */
[----:B------:R-:W-:Y:S05]  /*6170*/  @!P1 IADD3 R8, P0, PT, R16, 0x980, RZ ;  /* 0x0000098010089810 */ /* 0x000fea0007f1e0ff */
[----:B------:R-:W-:Y:S06]  /*6180*/  @!P1 IMAD.X R6, RZ, RZ, R17, P0 ;  /* 0x000000ffff069224 */ /* 0x000fec00000e0611 */
[----:B------:R1:W-:Y:S01]  /*6190*/  @!UP0 UTMALDG.3D [UR32], [UR8], desc[UR10] ;  /* 0x00000a20080085b4 */ /* 0x0003e20008011000 */
[----:B------:R1:W-:Y:S01]  /*61a0*/  @!P1 SYNCS.ARRIVE.TRANS64.RED.A0TR RZ, [UR21+0x20], R0 ;  /* 0x00002000ffff99a7 */ /* 0x0003e20008300415 */
[----:B------:R-:W-:Y:S01]  /*61b0*/  SYNCS.ARRIVE.TRANS64.RED.A1T0 RZ, [UR46], RZ ;  /* 0x000000ffffff79a7 */ /* 0x000fe2000810042e */
[----:B------:R-:W2:Y:S02]  /*61c0*/  SYNCS.PHASECHK.TRANS64.TRYWAIT P2, [UR21+0x48], R9 ;  /* 0x00004809ff0075a7 */ /* 0x000ea40008041115 */
[----:B-12---:R-:W-:Y:S05]  /*61d0*/  @!P2 BRA `(.L_x_92) ;  /* 0x000000740014a947 */ /* 0x006fea0003800000 */
.L_x_175:
[----:B------:R-:W-:Y:S01]  /*61e0*/  @!P1 R2UR UR6, R8 ;  /* 0x00000000080692ca */ /* 0x000fe200000e0000 */
[----:B------:R-:W-:Y:S01]  /*61f0*/  VOTEU.ALL UP0, P1 ;  /* 0x0000000000ff7886 */ /* 0x000fe20000800000 */
[----:B------:R-:W-:Y:S01]  /*6200*/  @!P1 R2UR UR5, R6 ;  /* 0x00000000060592ca */ /* 0x000fe200000e0000 */
[----:B-1----:R-:W-:Y:S01]  /*6210*/  @!P1 IMAD.MOV.U32 R0, RZ, RZ, 0x4000 ;  /* 0x00004000ff009424 */ /* 0x002fe200078e00ff */
[----:B------:R-:W-:Y:S01]  /*6220*/  UMOV UR10, 0x0 ;  /* 0x00000000000a7882 */ /* 0x000fe20000000000 */
[----:B------:R-:W-:Y:S01]  /*6230*/  UMOV UR11, 0x10000000 ;  /* 0x10000000000b7882 */ /* 0x000fe20000000000 */
[----:B------:R-:W-:Y:S01]  /*6240*/  @!UP0 UIADD3 UR24, UPT, UPT, UR21, 0x4400, URZ ;  /* 0x0000440015188890 */ /* 0x000fe2000fffe0ff */
[----:B------:R-:W-:Y:S01]  /*6250*/  @!P1 IADD3 R8, P0, PT, R16, 0x980, RZ ;  /* 0x0000098010089810 */ /* 0x000fe20007f1e0ff */
[----:B------:R-:W-:Y:S01]  /*6260*/  UMOV UR27, UR35 ;  /* 0x00000023001b7c82 */ /* 0x000fe20008000000 */
[----:B------:R-:W-:Y:S03]  /*6270*/  UMOV UR28, UR52 ;  /* 0x00000034001c7c82 */ /* 0x000fe60008000000 */
[----:B------:R-:W-:Y:S02]  /*6280*/  @!P1 IMAD.X R6, RZ, RZ, R17, P0 ;  /* 0x000000ffff069224 */ /* 0x000fe400000e0611 */
[----:B------:R-:W-:Y:S02]  /*6290*/  IMAD.U32 R10, RZ, RZ, UR6 ;  /* 0x00000006ff0a7e24 */ /* 0x000fe4000f8e00ff */
[----:B------:R-:W-:Y:S01]  /*62a0*/  IMAD.U32 R11, RZ, RZ, UR5 ;  /* 0x00000005ff0b7e24 */ /* 0x000fe2000f8e00ff */
[----:B------:R-:W-:Y:S02]  /*62b0*/  @!UP0 UIMAD UR5, UR4, -0x40, UR7 ;  /* 0xffffffc0040588a4 */ /* 0x000fe4000f8e0207 */
[----:B------:R-:W-:Y:S02]  /*62c0*/  @!P1 R2UR UR8, R10 ;  /* 0x000000000a0892ca */ /* 0x000fe400000e0000 */
[----:B------:R-:W-:Y:S01]  /*62d0*/  @!P1 R2UR UR9, R11 ;  /* 0x000000000b0992ca */ /* 0x000fe200000e0000 */
[----:B------:R-:W-:Y:S01]  /*62e0*/  @!UP0 UIADD3 UR26, UPT, UPT, UR5, 0x80, URZ ;  /* 0x00000080051a8890 */ /* 0x000fe2000fffe0ff */
[----:B------:R-:W-:Y:S11]  /*62f0*/  VOTEU.ALL UP0, P1 ;  /* 0x0000000000ff7886 */ /* 0x000ff60000800000 */
[----:B------:R1:W-:Y:S01]  /*6300*/  @!UP0 UTMALDG.3D [UR24], [UR8], desc[UR10] ;  /* 0x00000a18080085b4 */ /* 0x0003e20008011000 */
[----:B------:R1:W-:Y:S01]  /*6310*/  @!P1 SYNCS.ARRIVE.TRANS64.RED.A0TR RZ, [UR21+0x28], R0 ;  /* 0x00002800ffff99a7 */ /* 0x0003e20008300415 */
[----:B------:R-:W-:Y:S01]  /*6320*/  SYNCS.ARRIVE.TRANS64.RED.A1T0 RZ, [UR44], RZ ;  /* 0x000000ffffff79a7 */ /* 0x000fe2000810042c */
[----:B------:R-:W2:Y:S02]  /*6330*/  SYNCS.PHASECHK.TRANS64.TRYWAIT P2, [UR21+0x50], R9 ;  /* 0x00005009ff0075a7 */ /* 0x000ea40008041115 */
[----:B-12---:R-:W-:Y:S05]  /*6340*/  @!P2 BRA `(.L_x_93) ;  /* 0x0000007000d0a947 */ /* 0x006fea0003800000 */
.L_x_177:
        /* <DEDUP_REMOVED lines=13> */
[----:B------:R-:W-:Y:S02]  /*6420*/  @!UP0 ULEA UR5, UR4, UR7, 0x6 ;  /* 0x0000000704058291 */ /* 0x000fe4000f8e30ff */
        /* <DEDUP_REMOVED lines=9> */
.L_x_179:
[----:B------:R-:W-:Y:S01]  /*64c0*/  @!P1 R2UR UR6, R8 ;  /* 0x00000000080692ca */ /* 0x000fe200000e0000 */
[----:B------:R-:W-:Y:S01]  /*64d0*/  UMOV UR18, 0x0 ;  /* 0x0000000000127882 */ /* 0x000fe20000000000 */
[----:B------:R-:W-:Y:S01]  /*64e0*/  @!P1 R2UR UR5, R6 ;  /* 0x00000000060592ca */ /* 0x000fe200000e0000 */
[----:B------:R-:W-:Y:S01]  /*64f0*/  VOTEU.ALL UP0, P1 ;  /* 0x0000000000ff7886 */ /* 0x000fe20000800000 */
[----:B------:R-:W-:Y:S01]  /*6500*/  ISETP.NE.OR P0, PT, RZ, UR4, P1 ;  /* 0x00000004ff007c0c */ /* 0x000fe20008f05670 */
[----:B------:R-:W-:Y:S01]  /*6510*/  UMOV UR19, 0x10000000 ;  /* 0x1000000000137882 */ /* 0x000fe20000000000 */
[----:B------:R-:W-:Y:S01]  /*6520*/  UMOV UR11, UR35 ;  /* 0x00000023000b7c82 */ /* 0x000fe20008000000 */
[----:B------:R-:W-:Y:S01]  /*6530*/  UMOV UR12, UR52 ;  /* 0x00000034000c7c82 */ /* 0x000fe20008000000 */
[----:B------:R-:W-:Y:S01]  /*6540*/  @!UP0 UIADD3 UR4, UPT, UPT, UR7, 0xc0, URZ ;  /* 0x000000c007048890 */ /* 0x000fe2000fffe0ff */
[----:B------:R-:W-:Y:S01]  /*6550*/  VIADD R14, R14, 0x1 ;  /* 0x000000010e0e7836 */ /* 0x000fe20000000000 */
[----:B------:R-:W-:Y:S01]  /*6560*/  @!UP0 UIADD3 UR8, UPT, UPT, UR21, 0xc400, URZ ;  /* 0x0000c40015088890 */ /* 0x000fe2000fffe0ff */
[----:B------:R-:W-:Y:S01]  /*6570*/  R2UR UR16, R141 ;  /* 0x000000008d1072ca */ /* 0x000fe200000e0000 */
[----:B------:R-:W-:Y:S01]  /*6580*/  @!UP0 UIADD3 UR9, UPT, UPT, UR21, 0x38, URZ ;  /* 0x0000003815098890 */ /* 0x000fe2000fffe0ff */
[----:B------:R-:W-:Y:S01]  /*6590*/  IMAD.U32 R8, RZ, RZ, UR6 ;  /* 0x00000006ff087e24 */ /* 0x000fe2000f8e00ff */
[----:B------:R-:W-:Y:S01]  /*65a0*/  VOTEU.ALL UP0, P1 ;  /* 0x0000000000ff7886 */ /* 0x000fe20000800000 */
[----:B-1----:R-:W-:Y:S01]  /*65b0*/  @!P1 IMAD.U32 R0, RZ, RZ, UR4 ;  /* 0x00000004ff009e24 */ /* 0x002fe2000f8e00ff */
[----:B------:R-:W-:Y:S01]  /*65c0*/  R2UR UR20, R142 ;  /* 0x000000008e1472ca */ /* 0x000fe200000e0000 */
[----:B------:R-:W-:Y:S01]  /*65d0*/  IMAD.U32 R9, RZ, RZ, UR5 ;  /* 0x00000005ff097e24 */ /* 0x000fe2000f8e00ff */
[----:B------:R-:W-:Y:S01]  /*65e0*/  @!P1 R2UR UR4, R8 ;  /* 0x00000000080492ca */ /* 0x000fe200000e0000 */
[----:B------:R-:W-:Y:S01]  /*65f0*/  @!P0 IMAD R0, RZ, RZ, UR7 ;  /* 0x00000007ff008e24 */ /* 0x000fe2000f8e02ff */
[----:B------:R-:W-:Y:S01]  /*6600*/  PLOP3.LUT P0, PT, P1, PT, PT, 0x8, 0x80 ;  /* 0x000000000080781c */ /* 0x000fe20000f0e170 */
[----:B------:R-:W-:Y:S01]  /*6610*/  UIADD3 UR29, UPT, UPT, UR29, 0x1, URZ ;  /* 0x000000011d1d7890 */ /* 0x000fe2000fffe0ff */
[----:B------:R-:W-:Y:S01]  /*6620*/  @!P1 R2UR UR5, R9 ;  /* 0x00000000090592ca */ /* 0x000fe200000e0000 */
[----:B------:R-:W-:Y:S10]  /*6630*/  UPLOP3.LUT UP3, UPT, UPT, UPT, UPT, 0x80, 0x8 ;  /* 0x000000000008789c */ /* 0x000ff40003f6f070 */
[----:B------:R-:W-:Y:S01]  /*6640*/  @P0 R2UR.BROADCAST UR10, R0 ;  /* 0x00000000000a02ca */ /* 0x000fe200008e0000 */
[----:B------:R-:W-:Y:S01]  /*6650*/  UIADD3 UR16, UPT, UPT, UR13, UR16, URZ ;  /* 0x000000100d107290 */ /* 0x000fe2000fffe0ff */
[C---:B------:R-:W-:Y:S01]  /*6660*/  ISETP.NE.AND P0, PT, R14.reuse, 0x2, PT ;  /* 0x000000020e00780c */ /* 0x040fe20003f05270 */
[----:B------:R-:W-:Y:S01]  /*6670*/  UMOV UR52, UR30 ;  /* 0x0000001e00347c82 */ /* 0x000fe20008000000 */
[----:B------:R-:W-:Y:S01]  /*6680*/  LOP3.LUT R15, R15, 0x1, RZ, 0x3c, !PT ;  /* 0x000000010f0f7812 */ /* 0x000fe200078e3cff */
[----:B------:R-:W-:Y:S01]  /*6690*/  UIADD3 UR20, UPT, UPT, UR14, UR20, URZ ;  /* 0x000000140e147290 */ /* 0x000fe2000fffe0ff */
[----:B------:R-:W-:Y:S02]  /*66a0*/  SEL R0, RZ, 0x1, P0 ;  /* 0x00000001ff007807 */ /* 0x000fe40000000000 */
[----:B------:R-:W-:Y:S02]  /*66b0*/  SEL R14, R14, RZ, P0 ;  /* 0x000000ff0e0e7207 */ /* 0x000fe40000000000 */
[----:B------:R-:W-:Y:S03]  /*66c0*/  LOP3.LUT R13, R13, R0, RZ, 0x3c, !PT ;  /* 0x000000000d0d7212 */ /* 0x000fe600078e3cff */
[----:B------:R1:W-:Y:S01]  /*66d0*/  @!UP0 UTMALDG.3D [UR8], [UR4], desc[UR18] ;  /* 0x00001208040085b4 */ /* 0x0003e20008011000 */
[----:B------:R1:W-:Y:S01]  /*66e0*/  @!P1 SYNCS.ARRIVE.TRANS64.RED.A0TR RZ, [UR21+0x38], R7 ;  /* 0x00003807ffff99a7 */ /* 0x0003e20008300415 */
[----:B------:R-:W-:Y:S01]  /*66f0*/  SYNCS.ARRIVE.TRANS64.RED.A1T0 RZ, [UR38], RZ ;  /* 0x000000ffffff79a7 */ /* 0x000fe20008100426 */
[----:B------:R-:W-:Y:S05]  /*6700*/  BRA.U UP1, `(.L_x_95) ;  /* 0xfffffff1013c7547 */ /* 0x000fea000b83ffff */
[----:B------:R-:W-:-:S04]  /*6710*/  SHF.L.U32 R3, R15, 0x1f, RZ ;  /* 0x0000001f0f037819 */ /* 0x000fc800000006ff */
[----:B------:R-:W2:Y:S02]  /*6720*/  SYNCS.PHASECHK.TRANS64.TRYWAIT P0, [UR21+0x40], R3 ;  /* 0x00004003ff0075a7 */ /* 0x000ea40008001115 */
[----:B--2---:R-:W-:Y:S05]  /*6730*/  @!P0 BRA `(.L_x_96) ;  /* 0x0000007000048947 */ /* 0x004fea0003800000 */
.L_x_181:
[----:B------:R-:W3:Y:S02]  /*6740*/  SYNCS.PHASECHK.TRANS64.TRYWAIT P0, [UR21+0x48], R3 ;  /* 0x00004803ff0075a7 */ /* 0x000ee40008001115 */
[----:B---3--:R-:W-:Y:S05]  /*6750*/  @!P0 BRA `(.L_x_97) ;  /* 0x0000007000148947 */ /* 0x008fea0003800000 */
.L_x_183:
[----:B------:R-:W3:Y:S02]  /*6760*/  SYNCS.PHASECHK.TRANS64.TRYWAIT P0, [UR21+0x50], R3 ;  /* 0x00005003ff0075a7 */ /* 0x000ee40008001115 */
[----:B---3--:R-:W-:Y:S05]  /*6770*/  @!P0 BRA `(.L_x_98) ;  /* 0x0000007000248947 */ /* 0x008fea0003800000 */
.L_x_185:
[----:B--2---:R-:W-:-:S07]  /*6780*/  MOV R0, UR21 ;  /* 0x0000001500007c02 */ /* 0x004fce0008000f00 */
.L_x_99:
[----:B--2---:R-:W-:-:S04]  /*6790*/  SHF.L.U32 R3, R15, 0x1f, RZ ;  /* 0x0000001f0f037819 */ /* 0x004fc800000006ff */
[----:B------:R2:W3:Y:S03]  /*67a0*/  SYNCS.PHASECHK.TRANS64.TRYWAIT P0, [R0+URZ+0x58], R3 ;  /* 0x00005803000075a7 */ /* 0x0004e600080011ff */
[----:B---3--:R-:W-:Y:S05]  /*67b0*/  @!P0 NANOSLEEP.SYNCS 0x989680 ;  /* 0x009896800000895d */ /* 0x008fea0003900000 */
[----:B------:R-:W3:Y:S02]  /*67c0*/  @!P0 SYNCS.PHASECHK.TRANS64 P0, [R0+URZ+0x58], R3 ;  /* 0x00005803000085a7 */ /* 0x000ee400080010ff */
[----:B-1-3--:R-:W-:Y:S05]  /*67d0*/  @P0 EXIT ;  /* 0x000000000000094d */ /* 0x00afea0003800000 */
[----:B------:R-:W-:Y:S05]  /*67e0*/  BRA `(.L_x_99) ;  /* 0xfffffffc00e87947 */ /* 0x000fea000383ffff */
.L_x_84:
[----:B------:R-:W-:-:S06]  /*67f0*/  UISETP.GE.AND UP0, UPT, UR17, 0x4, UPT ;  /* 0x000000041100788c */ /* 0x000fcc000bf06270 */
[----:B------:R-:W-:-:S13]  /*6800*/  PLOP3.LUT P0, PT, PT, PT, UP0, 0x80, 0x8 ;  /* 0x000000000008781c */ /* 0x000fda0003f0f008 */
[----:B------:R-:W-:Y:S05]  /*6810*/  @!P0 EXIT ;  /* 0x000000000000894d */ /* 0x000fea0003800000 */
[----:B------:R-:W1:Y:S08]  /*6820*/  S2UR UR4, SR_CgaCtaId ;  /* 0x00000000000479c3 */ /* 0x000e700000008800 */
[----:B------:R-:W-:Y:S01]  /*6830*/  BAR.SYNC.DEFER_BLOCKING 0x6, 0xa0 ;  /* 0x0182800000007b1d */ /* 0x000fe20000010000 */
[C---:B------:R-:W-:Y:S01]  /*6840*/  IMAD.SHL.U32 R0, R152.reuse, 0x40, RZ ;  /* 0x0000004098007824 */ /* 0x040fe200078e00ff */
[C---:B------:R-:W-:Y:S01]  /*6850*/  LOP3.LUT R138, R152.reuse, 0x1, RZ, 0xc0, !PT ;  /* 0x00000001988a7812 */ /* 0x040fe200078ec0ff */
[----:B------:R-:W-:-:S02]  /*6860*/  IMAD.SHL.U32 R133, R152, 0x8, RZ ;  /* 0x0000000898857824 */ /* 0x000fc400078e00ff */
[----:B------:R-:W-:Y:S02]  /*6870*/  HFMA2 R151, -RZ, RZ, 0, 1.1920928955078125e-07 ;  /* 0x00000002ff977431 */ /* 0x000fe400000001ff */
[----:B------:R-:W-:Y:S01]  /*6880*/  IMAD.U32 R2, R152, 0x10000, RZ ;  /* 0x0001000098027824 */ /* 0x000fe200078e00ff */
[----:B------:R-:W-:Y:S01]  /*6890*/  UMOV UR44, 0x400 ;  /* 0x00000400002c7882 */ /* 0x000fe20000000000 */
[----:B------:R-:W2:Y:S01]  /*68a0*/  LDC.64 R136, c[0x0][0xcb0] ;  /* 0x00032c00ff887b82 */ /* 0x000ea20000000a00 */
[----:B------:R-:W-:Y:S01]  /*68b0*/  LOP3.LUT R4, R0, 0x1c0, RZ, 0xc0, !PT ;  /* 0x000001c000047812 */ /* 0x000fe200078ec0ff */
[----:B------:R-:W-:Y:S01]  /*68c0*/  IMAD.MOV.U32 R150, RZ, RZ, 0x4 ;  /* 0x00000004ff967424 */ /* 0x000fe200078e00ff */
[----:B------:R-:W-:Y:S01]  /*68d0*/  ISETP.NE.U32.AND P0, PT, R138, 0x1, PT ;  /* 0x000000018a00780c */ /* 0x000fe20003f05070 */
[----:B------:R-:W-:Y:S01]  /*68e0*/  IMAD.MOV.U32 R149, RZ, RZ, 0x1 ;  /* 0x00000001ff957424 */ /* 0x000fe200078e00ff */
[----:B------:R-:W-:Y:S01]  /*68f0*/  LOP3.LUT R133, R4, 0x38, R133, 0xf8, !PT ;  /* 0x0000003804857812 */ /* 0x000fe200078ef885 */
[----:B------:R-:W-:Y:S01]  /*6900*/  IMAD.MOV.U32 R146, RZ, RZ, RZ ;  /* 0x000000ffff927224 */ /* 0x000fe200078e00ff */
[----:B------:R-:W-:Y:S01]  /*6910*/  LOP3.LUT R2, R2, 0x600000, RZ, 0xc0, !PT ;  /* 0x0060000002027812 */ /* 0x000fe200078ec0ff */
[----:B------:R-:W3:Y:S01]  /*6920*/  LDC.64 R134, c[0x0][0xca8] ;  /* 0x00032a00ff867b82 */ /* 0x000ee20000000a00 */
[----:B------:R-:W-:Y:S01]  /*6930*/  R2P PR, R152, 0x6 ;  /* 0x0000000698007804 */ /* 0x000fe20000000000 */
[----:B------:R-:W4:Y:S01]  /*6940*/  LDCU UR62, c[0x0][0x370] ;  /* 0x00006e00ff3e77ac */ /* 0x000f220008000800 */
[----:B------:R-:W-:-:S02]  /*6950*/  LOP3.LUT R133, R133, 0x1e00, R0, 0xf8, !PT ;  /* 0x00001e0085857812 */ /* 0x000fc400078ef800 */
[----:B------:R-:W-:Y:S01]  /*6960*/  P2R R0, PR, RZ, 0x1 ;  /* 0x00000001ff007803 */ /* 0x000fe20000000000 */
[----:B------:R-:W-:Y:S01]  /*6970*/  UMOV UR38, URZ ;  /* 0x000000ff00267c82 */ /* 0x000fe20008000000 */
[----:B------:R-:W-:Y:S01]  /*6980*/  LOP3.LUT R152, R152, 0x60, RZ, 0xc0, !PT ;  /* 0x0000006098987812 */ /* 0x000fe200078ec0ff */
[----:B-1----:R-:W-:Y:S01]  /*6990*/  ULEA UR44, UR4, UR44, 0x18 ;  /* 0x0000002c042c7291 */ /* 0x002fe2000f8ec0ff */
[----:B------:R-:W-:Y:S01]  /*69a0*/  MOV R148, RZ ;  /* 0x000000ff00947202 */ /* 0x000fe20000000f00 */
[----:B------:R-:W1:Y:S01]  /*69b0*/  LDCU.64 UR4, c[0x0][0xc90] ;  /* 0x00019200ff0477ac */ /* 0x000e620008000a00 */
[----:B------:R-:W-:Y:S02]  /*69c0*/  SEL R151, R151, 0xfffffffe, !P1 ;  /* 0xfffffffe97977807 */ /* 0x000fe40004800000 */
[----:B------:R-:W-:Y:S01]  /*69d0*/  SEL R150, R150, 0xfffffffc, !P2 ;  /* 0xfffffffc96967807 */ /* 0x000fe20005000000 */
[----:B------:R-:W2:Y:S03]  /*69e0*/  LDCU UR41, c[0x0][0xf0c] ;  /* 0x0001e180ff2977ac */ /* 0x000ea60008000800 */
[----:B------:R-:W4:Y:S01]  /*69f0*/  LDS R3, [UR44+0xf0] ;  /* 0x0000f02cff037984 */ /* 0x000f220008000800 */
[----:B------:R-:W2:Y:S01]  /*6a00*/  LDCU UR40, c[0x0][0xf30] ;  /* 0x0001e600ff2877ac */ /* 0x000ea20008000800 */
[----:B------:R-:W2:Y:S01]  /*6a10*/  LDCU.64 UR60, c[0x0][0xc88] ;  /* 0x00019100ff3c77ac */ /* 0x000ea20008000a00 */
[----:B------:R-:W2:Y:S01]  /*6a20*/  LDCU.64 UR42, c[0x0][0xf28] ;  /* 0x0001e500ff2a77ac */ /* 0x000ea20008000a00 */
[----:B-1----:R-:W-:Y:S01]  /*6a30*/  IMAD.U32 R153, RZ, RZ, UR5 ;  /* 0x00000005ff997e24 */ /* 0x002fe2000f8e00ff */
[----:B------:R-:W-:Y:S01]  /*6a40*/  UIADD3 UR5, UPT, UPT, UR44, 0x98, URZ ;  /* 0x000000982c057890 */ /* 0x000fe2000fffe0ff */
[----:B------:R-:W-:Y:S01]  /*6a50*/  IMAD.U32 R154, RZ, RZ, UR4 ;  /* 0x00000004ff9a7e24 */ /* 0x000fe2000f8e00ff */
[----:B------:R-:W-:-:S02]  /*6a60*/  UIADD3 UR4, UPT, UPT, UR44, 0x400, URZ ;  /* 0x000004002c047890 */ /* 0x000fc4000fffe0ff */
[----:B------:R-:W-:Y:S01]  /*6a70*/  ULOP3.LUT UR5, UR5, 0xfefffff8, URZ, 0xc0, !UPT ;  /* 0xfefffff805057892 */ /* 0x000fe2000f8ec0ff */
[----:B------:R-:W1:Y:S03]  /*6a80*/  LDCU.128 UR56, c[0x0][0xf10] ;  /* 0x0001e200ff3877ac */ /* 0x000e660008000c00 */
[----:B------:R-:W-:Y:S02]  /*6a90*/  IMAD.U32 R144, RZ, RZ, UR4 ;  /* 0x00000004ff907e24 */ /* 0x000fe4000f8e00ff */
[----:B------:R-:W-:Y:S01]  /*6aa0*/  IMAD.U32 R155, RZ, RZ, UR5 ;  /* 0x00000005ff9b7e24 */ /* 0x000fe2000f8e00ff */
[----:B------:R-:W1:Y:S01]  /*6ab0*/  LDCU UR55, c[0x0][0x374] ;  /* 0x00006e80ff3777ac */ /* 0x000e620008000800 */
[----:B------:R-:W-:Y:S01]  /*6ac0*/  UMOV UR54, URZ ;  /* 0x000000ff00367c82 */ /* 0x000fe20008000000 */
[----:B------:R-:W-:Y:S01]  /*6ad0*/  UMOV UR47, URZ ;  /* 0x000000ff002f7c82 */ /* 0x000fe20008000000 */
[----:B--234-:R-:W-:-:S07]  /*6ae0*/  IMAD.IADD R2, R3, 0x1, R2 ;  /* 0x0000000103027824 */ /* 0x01cfce00078e0202 */
.L_x_144:
[----:B-1----:R-:W-:Y:S02]  /*6af0*/  LEA R8, R146, UR44, 0x3 ;  /* 0x0000002c92087c11 */ /* 0x002fe4000f8e18ff */
[----:B------:R-:W-:Y:S02]  /*6b00*/  SHF.L.U32 R3, R148, 0x1f, RZ ;  /* 0x0000001f94037819 */ /* 0x000fe400000006ff */
[----:B------:R-:W-:Y:S02]  /*6b10*/  LEA R5, R146, UR44, 0x4 ;  /* 0x0000002c92057c11 */ /* 0x000fe4000f8e20ff */
[----:B--2---:R-:W2:Y:S02]  /*6b20*/  SYNCS.PHASECHK.TRANS64.TRYWAIT P0, [R8+URZ+0x70], R3 ;  /* 0x00007003080075a7 */ /* 0x004ea400080011ff */
[----:B--2---:R-:W-:Y:S05]  /*6b30*/  @!P0 BRA `(.L_x_100) ;  /* 0x0000006c004c8947 */ /* 0x004fea0003800000 */
.L_x_186:
[----:B------:R-:W3:Y:S01]  /*6b40*/  LDS.128 R4, [R5+0xd0] ;  /* 0x0000d00005047984 */ /* 0x000ee20000000c00 */
[----:B------:R-:W-:Y:S01]  /*6b50*/  UISETP.GE.AND UP0, UPT, UR45, 0x1, UPT ;  /* 0x000000012d00788c */ /* 0x000fe2000bf06270 */
[----:B------:R-:W-:Y:S01]  /*6b60*/  @!PT LDS RZ, [RZ] ;  /* 0x00000000fffff984 */ /* 0x000fe20000000800 */
[----:B------:R-:W-:Y:S01]  /*6b70*/  @!PT LDS RZ, [RZ] ;  /* 0x00000000fffff984 */ /* 0x000fe20000000800 */
[----:B------:R-:W-:Y:S01]  /*6b80*/  @!PT LDS RZ, [RZ] ;  /* 0x00000000fffff984 */ /* 0x000fe20000000800 */
[----:B------:R-:W-:Y:S01]  /*6b90*/  @!PT LDS RZ, [RZ] ;  /* 0x00000000fffff984 */ /* 0x000fe20000000800 */
[----:B------:R4:W-:Y:S06]  /*6ba0*/  MEMBAR.ALL.CTA ;  /* 0x0000000000007992 */ /* 0x0009ec0000008000 */
[----:B----4-:R-:W4:Y:S01]  /*6bb0*/  FENCE.VIEW.ASYNC.S ;  /* 0x00000000000073c6 */ /* 0x010f220000000000 */
[----:B---3--:R-:W-:Y:S11]  /*6bc0*/  LOP3.LUT P0, RZ, R6, 0x1, RZ, 0xc0, !PT ;  /* 0x0000000106ff7812 */ /* 0x008ff6000780c0ff */
[----:B------:R-:W-:Y:S02]  /*6bd0*/  @!UPT UIADD3 URZ, UPT, UPT, URZ, URZ, URZ ;  /* 0x000000fffffff290 */ /* 0x000fe4000fffe0ff */
[----:B----4-:R-:W-:Y:S01]  /*6be0*/  VOTEU.ANY UP1, P0 ;  /* 0x0000000000ff7886 */ /* 0x010fe20000020100 */
[----:B------:R-:W-:Y:S01]  /*6bf0*/  PLOP3.LUT P0, PT, PT, PT, UP1, 0x80, 0x8 ;  /* 0x000000000008781c */ /* 0x000fe20003f0f018 */
[----:B------:R-:W-:Y:S06]  /*6c00*/  UP2UR UR4, UPR, URZ, 0x2 ;  /* 0x00000002ff047883 */ /* 0x000fec0008000000 */
[----:B------:R-:W-:Y:S06]  /*6c10*/  IMAD.U32 R156, RZ, RZ, UR4 ;  /* 0x00000004ff9c7e24 */ /* 0x000fec000f8e00ff */
[----:B------:R-:W-:Y:S02]  /*6c20*/  @P0 SHF.R.U32.HI R0, RZ, 0x10, R5 ;  /* 0x00000010ff000819 */ /* 0x000fe40000011605 */
[----:B--2---:R-:W-:Y:S02]  /*6c30*/  @P0 MOV R3, R4 ;  /* 0x0000000400030202 */ /* 0x004fe40000000f00 */
        /* <DEDUP_REMOVED lines=11> */
[----:B------:R-:W3:Y:S01]  /*6cf0*/  LDCU UR12, c[0x0][0xf20] ;  /* 0x0001e400ff0c77ac */ /* 0x000ee20008000800 */
[----:B-1----:R-:W-:Y:S02]  /*6d00*/  UIMAD.WIDE.U32 UR4, UR55, UR59, URZ ;  /* 0x0000003b370472a5 */ /* 0x002fe4000f8e00ff */
[----:B------:R-:W-:Y:S02]  /*6d10*/  UIMAD.WIDE.U32 UR6, UR62, UR56, URZ ;  /* 0x000000383e0672a5 */ /* 0x000fe4000f8e00ff */
[----:B------:R-:W-:Y:S02]  /*6d20*/  UISETP.NE.AND UP0, UPT, UR58, 0x1, UPT ;  /* 0x000000013a00788c */ /* 0x000fe4000bf05270 */
[----:B------:R-:W-:Y:S02]  /*6d30*/  UIMAD.WIDE.U32 UR8, UR36, UR59, URZ ;  /* 0x0000003b240872a5 */ /* 0x000fe4000f8e00ff */
[----:B------:R-:W-:Y:S02]  /*6d40*/  UISETP.NE.AND UP1, UPT, UR41, 0x1, UPT ;  /* 0x000000012900788c */ /* 0x000fe4000bf25270 */
[----:B------:R-:W-:Y:S02]  /*6d50*/  UIMAD.WIDE.U32 UR10, UR37, UR56, URZ ;  /* 0x00000038250a72a5 */ /* 0x000fe4000f8e00ff */
[----:B------:R-:W-:Y:S01]  /*6d60*/  UISETP.NE.AND UP2, UPT, UR45, 0x1, UPT ;  /* 0x000000012d00788c */ /* 0x000fe2000bf45270 */
[----:B------:R-:W-:Y:S02]  /*6d70*/  UMOV UR4, UR5 ;  /* 0x0000000500047c82 */ /* 0x000fe40008000000 */
[----:B---3--:R-:W-:Y:S03]  /*6d80*/  USHF.R.U32.HI UR5, URZ, UR12, UR4 ;  /* 0x0000000cff057299 */ /* 0x008fe60008011604 */
[----:B------:R-:W-:Y:S02]  /*6d90*/  UMOV UR4, UR7 ;  /* 0x0000000700047c82 */ /* 0x000fe40008000000 */
[----:B------:R-:W-:Y:S02]  /*6da0*/  USHF.R.U32.HI UR7, URZ, UR57, UR4 ;  /* 0x00000039ff077299 */ /* 0x000fe40008011604 */
[----:B------:R-:W-:Y:S02]  /*6db0*/  USEL UR4, UR55, UR5, !UP0 ;  /* 0x0000000537047287 */ /* 0x000fe4000c000000 */
[----:B------:R-:W-:Y:S01]  /*6dc0*/  USEL UR7, UR62, UR7, !UP1 ;  /* 0x000000073e077287 */ /* 0x000fe2000c800000 */
[----:B------:R-:W-:Y:S01]  /*6dd0*/  UMOV UR5, UR9 ;  /* 0x0000000900057c82 */ /* 0x000fe20008000000 */
[----:B------:R-:W-:Y:S02]  /*6de0*/  UIMAD.WIDE.U32 UR8, UR4, UR42, URZ ;  /* 0x0000002a040872a5 */ /* 0x000fe4000f8e00ff */
[----:B------:R-:W-:Y:S03]  /*6df0*/  USHF.R.U32.HI UR6, URZ, UR12, UR5 ;  /* 0x0000000cff067299 */ /* 0x000fe60008011605 */
[----:B------:R-:W-:Y:S01]  /*6e00*/  UMOV UR5, UR11 ;  /* 0x0000000b00057c82 */ /* 0x000fe20008000000 */
[----:B------:R-:W-:Y:S02]  /*6e10*/  UIMAD.WIDE.U32 UR10, UR7, UR42, URZ ;  /* 0x0000002a070a72a5 */ /* 0x000fe4000f8e00ff */
[----:B------:R-:W-:Y:S02]  /*6e20*/  USEL UR6, UR36, UR6, !UP0 ;  /* 0x0000000624067287 */ /* 0x000fe4000c000000 */
[----:B------:R-:W-:Y:S01]  /*6e30*/  USHF.R.U32.HI UR5, URZ, UR57, UR5 ;  /* 0x00000039ff057299 */ /* 0x000fe20008011605 */
[----:B------:R-:W-:Y:S02]  /*6e40*/  UMOV UR8, UR9 ;  /* 0x0000000900087c82 */ /* 0x000fe40008000000 */
[----:B------:R-:W-:Y:S01]  /*6e50*/  UMOV UR10, UR11 ;  /* 0x0000000b000a7c82 */ /* 0x000fe20008000000 */
[----:B------:R-:W-:Y:S02]  /*6e60*/  @UP2 USHF.R.U32.HI UR4, URZ, UR43, UR8 ;  /* 0x0000002bff042299 */ /* 0x000fe40008011608 */
[----:B------:R-:W-:Y:S02]  /*6e70*/  @UP2 USHF.R.U32.HI UR7, URZ, UR43, UR10 ;  /* 0x0000002bff072299 */ /* 0x000fe4000801160a */
[----:B------:R-:W-:Y:S02]  /*6e80*/  UIMAD UR4, UR45, UR4, URZ ;  /* 0x000000042d0472a4 */ /* 0x000fe4000f8e02ff */
        /* <DEDUP_REMOVED lines=8> */
[----:B------:R-:W-:Y:S02]  /*6f10*/  USEL UR11, UR6, UR4, !UP2 ;  /* 0x00000004060b7287 */ /* 0x000fe4000d000000 */
[----:B------:R-:W-:Y:S02]  /*6f20*/  UIADD3 UR8, UPT, UPT, -UR5, URZ, URZ ;  /* 0x000000ff05087290 */ /* 0x000fe4000fffe1ff */
[----:B------:R-:W-:Y:S01]  /*6f30*/  UIADD3 UR10, UPT, UPT, -UR11, URZ, URZ ;  /* 0x000000ff0b0a7290 */ /* 0x000fe2000fffe1ff */
[----:B------:R-:W-:Y:S01]  /*6f40*/  @!UP0 UMOV UR4, UR9 ;  /* 0x0000000900048c82 */ /* 0x000fe20008000000 */
[----:B------:R-:W-:Y:S02]  /*6f50*/  UIADD3 UR9, UPT, UPT, -UR6, URZ, URZ ;  /* 0x000000ff06097290 */ /* 0x000fe4000fffe1ff */
[----:B------:R-:W-:Y:S02]  /*6f60*/  @!UP0 USHF.R.U32.HI UR4, URZ, UR43, UR4 ;  /* 0x0000002bff048299 */ /* 0x000fe40008011604 */
[----:B------:R-:W-:Y:S02]  /*6f70*/  UIMAD UR10, UR45, UR10, UR6 ;  /* 0x0000000a2d0a72a4 */ /* 0x000fe4000f8e0206 */
[----:B------:R-:W-:Y:S04]  /*6f80*/  @!UP0 USEL UR4, UR5, UR4, !UP2 ;  /* 0x0000000405048287 */ /* 0x000fe8000d000000 */
[----:B------:R-:W-:Y:S02]  /*6f90*/  @!UP0 UIMAD UR10, UR7, UR10, UR4 ;  /* 0x0000000a070a82a4 */ /* 0x000fe4000f8e0204 */
[----:B------:R-:W-:Y:S02]  /*6fa0*/  @!UP0 UIADD3 UR11, UPT, UPT, UR11, -UR4, URZ ;  /* 0x800000040b0b8290 */ /* 0x000fe4000fffe0ff */
[----:B------:R-:W-:Y:S02]  /*6fb0*/  UIMAD UR7, UR41, UR8, UR37 ;  /* 0x00000008290772a4 */ /* 0x000fe4000f8e0225 */
[----:B------:R-:W-:Y:S02]  /*6fc0*/  @!UP0 UIMAD UR6, UR11, UR45, UR5 ;  /* 0x0000002d0b0682a4 */ /* 0x000fe4000f8e0205 */
[----:B------:R-:W-:Y:S01]  /*6fd0*/  UIMAD UR4, UR58, UR9, UR36 ;  /* 0x000000093a0472a4 */ /* 0x000fe2000f8e0224 */
[----:B------:R-:W-:Y:S02]  /*6fe0*/  @!UP0 UMOV UR5, UR10 ;  /* 0x0000000a00058c82 */ /* 0x000fe40008000000 */
[----:B------:R-:W-:Y:S02]  /*6ff0*/  UIMAD UR37, UR5, UR41, UR7 ;  /* 0x00000029052572a4 */ /* 0x000fe4000f8e0207 */
[----:B------:R-:W-:Y:S11]  /*7000*/  UIMAD UR36, UR6, UR58, UR4 ;  /* 0x0000003a062472a4 */ /* 0x000ff6000f8e0204 */
[----:B------:R-:W-:Y:S01]  /*7010*/  @!UPT UIADD3 URZ, UPT, UPT, URZ, URZ, URZ ;  /* 0x000000fffffff290 */ /* 0x000fe2000fffe0ff */
.L_x_101:
[----:B------:R-:W-:Y:S01]  /*7020*/  UISETP.NE.AND UP0, UPT, UR40, 0x1, UPT ;  /* 0x000000012800788c */ /* 0x000fe2000bf05270 */
[----:B------:R-:W-:Y:S01]  /*7030*/  LOP3.LUT P0, RZ, R144, 0x3f0, RZ, 0xc0, !PT ;  /* 0x000003f090ff7812 */ /* 0x000fe2000780c0ff */
[----:B------:R-:W-:Y:S01]  /*7040*/  USHF.L.U32 UR53, UR16, 0x8, URZ ;  /* 0x0000000810357899 */ /* 0x000fe200080006ff */
[----:B------:R-:W-:Y:S01]  /*7050*/  BSSY.RECONVERGENT B6, `(.L_x_102) ;  /* 0x0000034000067945 */ /* 0x000fe20003800200 */
[----:B------:R-:W-:Y:S01]  /*7060*/  USHF.L.U32 UR50, UR20, 0x7, URZ ;  /* 0x0000000714327899 */ /* 0x000fe200080006ff */
[----:B------:R-:W-:Y:S06]  /*7070*/  IADD3 R146, PT, PT, R146, 0x1, RZ ;  /* 0x0000000192927810 */ /* 0x000fec0007ffe0ff */
[----:B------:R-:W3:Y:S01]  /*7080*/  @!UP0 LDCU.128 UR12, c[0x0][0xf10] ;  /* 0x0001e200ff0c87ac */ /* 0x000ee20008000c00 */
[----:B------:R-:W4:Y:S01]  /*7090*/  @!UP0 LDCU UR5, c[0x0][0xf0c] ;  /* 0x0001e180ff0587ac */ /* 0x000f220008000800 */
[----:B------:R-:W1:Y:S01]  /*70a0*/  @!UP0 LDCU UR10, c[0x0][0xf20] ;  /* 0x0001e400ff0a87ac */ /* 0x000e620008000800 */
[----:B---3--:R-:W-:Y:S02]  /*70b0*/  UIMAD.WIDE.U32 UR8, UR37, UR12, URZ ;  /* 0x0000000c250872a5 */ /* 0x008fe4000f8e00ff */
[----:B------:R-:W-:Y:S02]  /*70c0*/  UIMAD.WIDE.U32 UR6, UR36, UR15, URZ ;  /* 0x0000000f240672a5 */ /* 0x000fe4000f8e00ff */
[----:B------:R-:W-:Y:S03]  /*70d0*/  @!UP0 UISETP.NE.AND UP1, UPT, UR14, 0x1, UPT ;  /* 0x000000010e00888c */ /* 0x000fe6000bf25270 */
[----:B------:R-:W-:Y:S01]  /*70e0*/  @!UP0 UMOV UR4, UR9 ;  /* 0x0000000900048c82 */ /* 0x000fe20008000000 */
[----:B----4-:R-:W-:Y:S02]  /*70f0*/  @!UP0 UISETP.NE.AND UP2, UPT, UR5, 0x1, UPT ;  /* 0x000000010500888c */ /* 0x010fe4000bf45270 */
[----:B------:R-:W-:Y:S01]  /*7100*/  @!UP0 USHF.R.U32.HI UR4, URZ, UR13, UR4 ;  /* 0x0000000dff048299 */ /* 0x000fe20008011604 */
[----:B------:R-:W-:Y:S02]  /*7110*/  @!UP0 UMOV UR6, UR7 ;  /* 0x0000000700068c82 */ /* 0x000fe40008000000 */
[----:B-1----:R-:W-:Y:S02]  /*7120*/  @!UP0 USHF.R.U32.HI UR6, URZ, UR10, UR6 ;  /* 0x0000000aff068299 */ /* 0x002fe40008011606 */
[----:B------:R-:W-:Y:S02]  /*7130*/  @!UP0 USEL UR7, UR37, UR4, !UP2 ;  /* 0x0000000425078287 */ /* 0x000fe4000d000000 */
[----:B------:R-:W-:Y:S04]  /*7140*/  @!UP0 USEL UR6, UR36, UR6, !UP1 ;  /* 0x0000000624068287 */ /* 0x000fe8000c800000 */
[----:B------:R-:W-:Y:S02]  /*7150*/  @!UP0 UIADD3 UR4, UPT, UPT, -UR7, UR6, URZ ;  /* 0x0000000607048290 */ /* 0x000fe4000fffe1ff */
[----:B------:R-:W-:Y:S02]  /*7160*/  @!UP0 UIADD3 UR6, UPT, UPT, UR7, -UR6, URZ ;  /* 0x8000000607068290 */ /* 0x000fe4000fffe0ff */
[----:B------:R-:W-:Y:S02]  /*7170*/  @!UP0 UIMAD UR37, UR4, UR5, UR37 ;  /* 0x00000005042582a4 */ /* 0x000fe4000f8e0225 */
[----:B------:R-:W-:Y:S01]  /*7180*/  @!UP0 UIMAD UR36, UR6, UR14, UR36 ;  /* 0x0000000e062482a4 */ /* 0x000fe2000f8e0224 */
[----:B------:R-:W-:Y:S11]  /*7190*/  @!P0 BRA `(.L_x_103) ;  /* 0x00000000007c8947 */ /* 0x000ff60003800000 */
[----:B------:R-:W1:Y:S01]  /*71a0*/  LDCU.64 UR8, c[0x4][0x80] ;  /* 0x01001000ff0877ac */ /* 0x000e620008000a00 */
[----:B------:R-:W-:Y:S01]  /*71b0*/  MOV R16, 0x0 ;  /* 0x0000000000107802 */ /* 0x000fe20000000f00 */
[----:B------:R-:W-:Y:S02]  /*71c0*/  HFMA2 R12, -RZ, RZ, 0, 5.9604644775390625e-08 ;  /* 0x00000001ff0c7431 */ /* 0x000fe400000001ff */
[----:B------:R-:W-:Y:S01]  /*71d0*/  IMAD.MOV.U32 R8, RZ, RZ, 0x70 ;  /* 0x00000070ff087424 */ /* 0x000fe200078e00ff */
[----:B------:R3:W4:Y:S01]  /*71e0*/  LDC.64 R14, c[0x4][R16] ;  /* 0x01000000100e7b82 */ /* 0x0007220000000a00 */
[----:B------:R-:W2:Y:S01]  /*71f0*/  LDCU.64 UR6, c[0x4][0x88] ;  /* 0x01001100ff0677ac */ /* 0x000ea20008000a00 */
[----:B------:R-:W-:Y:S01]  /*7200*/  IMAD.MOV.U32 R13, RZ, RZ, RZ ;  /* 0x000000ffff0d7224 */ /* 0x000fe200078e00ff */
[----:B------:R-:W2:Y:S01]  /*7210*/  LDCU.64 UR4, c[0x4][0x8] ;  /* 0x01000100ff0477ac */ /* 0x000ea20008000a00 */
[----:B-1----:R-:W-:Y:S01]  /*7220*/  MOV R5, UR9 ;  /* 0x0000000900057c02 */ /* 0x002fe20008000f00 */
[----:B------:R-:W-:Y:S01]  /*7230*/  IMAD.U32 R4, RZ, RZ, UR8 ;  /* 0x00000008ff047e24 */ /* 0x000fe2000f8e00ff */
[----:B--2---:R-:W-:Y:S01]  /*7240*/  MOV R7, UR7 ;  /* 0x0000000700077c02 */ /* 0x004fe20008000f00 */
[----:B------:R-:W-:Y:S01]  /*7250*/  IMAD.U32 R6, RZ, RZ, UR6 ;  /* 0x00000006ff067e24 */ /* 0x000fe2000f8e00ff */
[----:B------:R-:W-:Y:S01]  /*7260*/  MOV R11, UR5 ;  /* 0x00000005000b7c02 */ /* 0x000fe20008000f00 */
[----:B------:R-:W-:Y:S02]  /*7270*/  IMAD.U32 R10, RZ, RZ, UR4 ;  /* 0x00000004ff0a7e24 */ /* 0x000fe4000f8e00ff */
[----:B------:R-:W-:Y:S07]  /*7280*/  LEPC R20, `(.L_x_104) ;  /* 0x000000001014794e */ /* 0x000fee0000000000 */
[----:B---345:R-:W-:Y:S05]  /*7290*/  CALL.ABS.NOINC R14 ;  /* 0x000000000e007343 */ /* 0x038fea0003c00000 */
.L_x_104:
[----:B------:R-:W1:Y:S01]  /*72a0*/  LDCU.64 UR8, c[0x4][0x80] ;  /* 0x01001000ff0877ac */ /* 0x000e620008000a00 */
[----:B------:R-:W2:Y:S01]  /*72b0*/  LDC.64 R16, c[0x4][R16] ;  /* 0x0100000010107b82 */ /* 0x000ea20000000a00 */
[----:B------:R-:W-:Y:S02]  /*72c0*/  HFMA2 R12, -RZ, RZ, 0, 5.9604644775390625e-08 ;  /* 0x00000001ff0c7431 */ /* 0x000fe400000001ff */
[----:B------:R-:W-:Y:S02]  /*72d0*/  IMAD.MOV.U32 R8, RZ, RZ, 0x70 ;  /* 0x00000070ff087424 */ /* 0x000fe400078e00ff */
[----:B------:R-:W-:Y:S01]  /*72e0*/  IMAD.MOV.U32 R13, RZ, RZ, RZ ;  /* 0x000000ffff0d7224 */ /* 0x000fe200078e00ff */
[----:B------:R-:W3:Y:S01]  /*72f0*/  LDCU.64 UR6, c[0x4][0x88] ;  /* 0x01001100ff0677ac */ /* 0x000ee20008000a00 */
[----:B------:R-:W4:Y:S01]  /*7300*/  LDCU.64 UR4, c[0x4][0x8] ;  /* 0x01000100ff0477ac */ /* 0x000f220008000a00 */
[----:B-1----:R-:W-:Y:S02]  /*7310*/  MOV R4, UR8 ;  /* 0x0000000800047c02 */ /* 0x002fe40008000f00 */
[----:B------:R-:W-:Y:S02]  /*7320*/  MOV R5, UR9 ;  /* 0x0000000900057c02 */ /* 0x000fe40008000f00 */
[----:B---3--:R-:W-:Y:S01]  /*7330*/  MOV R7, UR7 ;  /* 0x0000000700077c02 */ /* 0x008fe20008000f00 */
[----:B------:R-:W-:Y:S01]  /*7340*/  IMAD.U32 R6, RZ, RZ, UR6 ;  /* 0x00000006ff067e24 */ /* 0x000fe2000f8e00ff */
[----:B----4-:R-:W-:Y:S01]  /*7350*/  MOV R11, UR5 ;  /* 0x00000005000b7c02 */ /* 0x010fe20008000f00 */
[----:B------:R-:W-:Y:S02]  /*7360*/  IMAD.U32 R10, RZ, RZ, UR4 ;  /* 0x00000004ff0a7e24 */ /* 0x000fe4000f8e00ff */
[----:B------:R-:W-:Y:S07]  /*7370*/  LEPC R20, `(.L_x_103) ;  /* 0x000000001014794e */ /* 0x000fee0000000000 */
[----:B--2---:R-:W-:Y:S05]  /*7380*/  CALL.ABS.NOINC R16 ;  /* 0x0000000010007343 */ /* 0x004fea0003c00000 */
.L_x_103:
[----:B------:R-:W-:Y:S05]  /*7390*/  BSYNC.RECONVERGENT B6 ;  /* 0x0000000000067941 */ /* 0x000fea0003800200 */
.L_x_102:
[----:B------:R-:W-:Y:S02]  /*73a0*/  R2UR UR6, R143 ;  /* 0x000000008f0672ca */ /* 0x000fe400000e0000 */
[----:B------:R-:W-:Y:S02]  /*73b0*/  R2UR UR5, R154 ;  /* 0x000000009a0572ca */ /* 0x000fe400000e0000 */
[----:B------:R-:W-:Y:S02]  /*73c0*/  R2UR UR4, R153 ;  /* 0x00000000990472ca */ /* 0x000fe400000e0000 */
[----:B------:R-:W-:Y:S02]  /*73d0*/  ISETP.NE.U32.AND P4, PT, R136, RZ, PT ;  /* 0x000000ff8800720c */ /* 0x000fe40003f85070 */
[----:B------:R-:W-:Y:S02]  /*73e0*/  ISETP.NE.U32.AND P2, PT, RZ, UR60, PT ;  /* 0x0000003cff007c0c */ /* 0x000fe4000bf45070 */
[----:B------:R-:W-:Y:S02]  /*73f0*/  ISETP.NE.AND.EX P4, PT, R137, RZ, PT, P4 ;  /* 0x000000ff8900720c */ /* 0x000fe40003f85340 */
[----:B------:R-:W-:Y:S01]  /*7400*/  ISETP.NE.AND.EX P2, PT, RZ, UR61, PT, P2 ;  /* 0x0000003dff007c0c */ /* 0x000fe2000bf45320 */
[----:B------:R-:W-:Y:S02]  /*7410*/  UISETP.NE.AND UP2, UPT, UR6, URZ, UPT ;  /* 0x000000ff0600728c */ /* 0x000fe4000bf45270 */
[----:B------:R-:W-:Y:S04]  /*7420*/  UISETP.NE.U32.AND UP0, UPT, UR5, URZ, UPT ;  /* 0x000000ff0500728c */ /* 0x000fe8000bf05070 */
[----:B------:R-:W-:Y:S01]  /*7430*/  UISETP.NE.AND.EX UP1, UPT, UR4, URZ, UPT, UP0 ;  /* 0x000000ff0400728c */ /* 0x000fe2000bf25300 */
[----:B------:R-:W-:Y:S01]  /*7440*/  PLOP3.LUT P1, PT, PT, PT, UP2, 0x80, 0x8 ;  /* 0x000000000008781c */ /* 0x000fe20003f2f028 */
[----:B------:R-:W-:Y:S03]  /*7450*/  UPLOP3.LUT UP0, UPT, UPT, UPT, UPT, 0x40, 0x4 ;  /* 0x000000000004789c */ /* 0x000fe60003f0e870 */
[----:B------:R-:W-:Y:S06]  /*7460*/  @UP2 UPLOP3.LUT UP0, UPT, UPT, UPT, UP1, 0x80, 0x8 ;  /* 0x000000000008289c */ /* 0x000fec0003f0f010 */
[----:B------:R-:W-:Y:S01]  /*7470*/  PLOP3.LUT P0, PT, PT, PT, UP0, 0x80, 0x8 ;  /* 0x000000000008781c */ /* 0x000fe20003f0f008 */
[----:B------:R-:W-:Y:S01]  /*7480*/  @!UPT UIADD3 URZ, UPT, UPT, URZ, URZ, URZ ;  /* 0x000000fffffff290 */ /* 0x000fe2000fffe0ff */
[----:B------:R-:W-:Y:S11]  /*7490*/  BRA.U !UP1, `(.L_x_105) ;  /* 0x0000000109407547 */ /* 0x000ff6000b800000 */
[----:B------:R-:W-:Y:S01]  /*74a0*/  UISETP.NE.U32.AND UP0, UPT, UR60, URZ, UPT ;  /* 0x000000ff3c00728c */ /* 0x000fe2000bf05070 */
[----:B------:R-:W-:Y:S01]  /*74b0*/  R2UR UR6, R154 ;  /* 0x000000009a0672ca */ /* 0x000fe200000e0000 */
[----:B------:R-:W1:Y:S01]  /*74c0*/  LDCU.64 UR8, c[0x0][0x358] ;  /* 0x00006b00ff0877ac */ /* 0x000e620008000a00 */
[----:B------:R-:W-:Y:S02]  /*74d0*/  HFMA2 R139, -RZ, RZ, 0, 5.9604644775390625e-08 ;  /* 0x00000001ff8b7431 */ /* 0x000fe400000001ff */
[----:B--2---:R-:W-:Y:S01]  /*74e0*/  IMAD.MOV.U32 R0, RZ, RZ, 0x1 ;  /* 0x00000001ff007424 */ /* 0x004fe200078e00ff */
[----:B------:R-:W-:Y:S06]  /*74f0*/  UISETP.NE.AND.EX UP0, UPT, UR61, URZ, UPT, UP0 ;  /* 0x000000ff3d00728c */ /* 0x000fec000bf05300 */
[----:B------:R-:W-:Y:S05]  /*7500*/  PLOP3.LUT P3, PT, PT, PT, UP0, 0x80, 0x8 ;  /* 0x000000000008781c */ /* 0x000fea0003f6f008 */
[----:B------:R-:W2:Y:S01]  /*7510*/  @UP0 LDCU.64 UR4, c[0x0][0xc88] ;  /* 0x00019100ff0407ac */ /* 0x000ea20008000a00 */
[----:B------:R-:W-:Y:S07]  /*7520*/  @UP0 UIMAD UR6, UR52, UR6, URZ ;  /* 0x00000006340602a4 */ /* 0x000fee000f8e02ff */
[----:B------:R-:W-:Y:S01]  /*7530*/  @!P3 PRMT R139, R0, 0x7610, R139 ;  /* 0x00007610008bb816 */ /* 0x000fe2000000008b */
[----:B--2---:R-:W-:Y:S06]  /*7540*/  @UP0 UIMAD.WIDE UR4, UR6, 0x4, UR4 ;  /* 0x00000004060408a5 */ /* 0x004fec000f8e0204 */
[----:B------:R-:W-:Y:S02]  /*7550*/  IMAD.U32 R4, RZ, RZ, UR4 ;  /* 0x00000004ff047e24 */ /* 0x000fe4000f8e00ff */
[----:B------:R-:W-:Y:S03]  /*7560*/  IMAD.U32 R5, RZ, RZ, UR5 ;  /* 0x00000005ff057e24 */ /* 0x000fe6000f8e00ff */
[----:B------:R-:W2:Y:S02]  /*7570*/  @!UP0 LDCU UR4, c[0x0][0xc80] ;  /* 0x00019000ff0487ac */ /* 0x000ea40008000800 */
[----:B-1---5:R1:W5:Y:S02]  /*7580*/  @P3 LDG.E R71, desc[UR8][R4.64] ;  /* 0x0000000804473981 */ /* 0x022364000c1e1900 */
[----:B-12---:R-:W-:Y:S02]  /*7590*/  @!P3 MOV R71, UR4 ;  /* 0x000000040047bc02 */ /* 0x006fe40008000f00 */
.L_x_105:
[----:B------:R-:W-:Y:S05]  /*75a0*/  @!P4 BRA `(.L_x_106) ;  /* 0x000000000024c947 */ /* 0x000fea0003800000 */
[----:B------:R-:W-:Y:S01]  /*75b0*/  ISETP.NE.U32.AND P3, PT, R134, RZ, PT ;  /* 0x000000ff8600720c */ /* 0x000fe20003f65070 */
[----:B------:R-:W1:Y:S03]  /*75c0*/  LDCU.64 UR4, c[0x0][0x358] ;  /* 0x00006b00ff0477ac */ /* 0x000e660008000a00 */
[----:B------:R-:W-:Y:S11]  /*75d0*/  ISETP.NE.AND.EX P3, PT, R135, RZ, PT, P3 ;  /* 0x000000ff8700720c */ /* 0x000ff60003f65330 */
[----:B------:R-:W-:Y:S02]  /*75e0*/  @!UPT UIADD3 URZ, UPT, UPT, URZ, URZ, URZ ;  /* 0x000000fffffff290 */ /* 0x000fe4000fffe0ff */
[----:B------:R-:W3:Y:S01]  /*75f0*/  @P3 LDC.64 R4, c[0x0][0xca8] ;  /* 0x00032a00ff043b82 */ /* 0x000ee20000000a00 */
[----:B--2---:R-:W-:Y:S04]  /*7600*/  @P3 IMAD R0, R136, UR52, RZ ;  /* 0x0000003488003c24 */ /* 0x004fe8000f8e02ff */
[----:B---3--:R-:W-:Y:S05]  /*7610*/  @P3 IMAD.WIDE R4, R0, 0x4, R4 ;  /* 0x0000000400043825 */ /* 0x008fea00078e0204 */
[----:B-1---5:R1:W5:Y:S02]  /*7620*/  @P3 LDG.E R68, desc[UR4][R4.64] ;  /* 0x0000000404443981 */ /* 0x022364000c1e1900 */
[----:B-1----:R-:W3:Y:S02]  /*7630*/  @!P3 LDC R68, c[0x0][0xca0] ;  /* 0x00032800ff44bb82 */ /* 0x002ee40000000800 */
.L_x_106:
[----:B-----5:R-:W-:Y:S01]  /*7640*/  FSETP.NEU.AND P3, PT, R71, RZ, PT ;  /* 0x000000ff4700720b */ /* 0x020fe20003f6d000 */
[----:B------:R-:W-:Y:S01]  /*7650*/  IMAD.SHL.U32 R164, R133, 0x2, RZ ;  /* 0x0000000285a47824 */ /* 0x000fe200078e00ff */
[----:B------:R-:W-:Y:S01]  /*7660*/  SEL R5, RZ, 0xffffffff, P2 ;  /* 0xffffffffff057807 */ /* 0x000fe20001000000 */
[----:B------:R-:W-:Y:S01]  /*7670*/  IMAD.SHL.U32 R78, R150, 0x10, RZ ;  /* 0x00000010964e7824 */ /* 0x000fe200078e00ff */
[----:B------:R-:W-:Y:S01]  /*7680*/  @P1 LOP3.LUT P2, RZ, R139, 0xff, RZ, 0xc0, !PT ;  /* 0x000000ff8bff1812 */ /* 0x000fe2000784c0ff */
[----:B------:R-:W-:Y:S01]  /*7690*/  VIADD R163, R164, UR44 ;  /* 0x0000002ca4a37c36 */ /* 0x000fe20008000000 */
[----:B------:R-:W-:Y:S01]  /*76a0*/  @P1 SEL R4, RZ, 0xffffffff, P3 ;  /* 0xffffffffff041807 */ /* 0x000fe20001800000 */
[----:B------:R-:W-:Y:S01]  /*76b0*/  IMAD.MOV.U32 R94, RZ, RZ, -0x10 ;  /* 0xfffffff0ff5e7424 */ /* 0x000fe200078e00ff */
[----:B------:R-:W-:Y:S01]  /*76c0*/  LOP3.LUT R149, R149, 0x1, RZ, 0x3c, !PT ;  /* 0x0000000195957812 */ /* 0x000fe200078e3cff */
[----:B------:R-:W-:Y:S01]  /*76d0*/  IMAD.SHL.U32 R92, R151, 0x10, RZ ;  /* 0x00000010975c7824 */ /* 0x000fe200078e00ff */
[----:B------:R-:W-:Y:S01]  /*76e0*/  @P0 SEL R4, R5, R4, !P2 ;  /* 0x0000000405040207 */ /* 0x000fe20005000000 */
[C---:B------:R-:W-:Y:S01]  /*76f0*/  IMAD.IADD R147, R163.reuse, 0x1, R78 ;  /* 0x00000001a3937824 */ /* 0x040fe200078e024e */
[----:B------:R-:W-:Y:S01]  /*7700*/  PLOP3.LUT P0, PT, PT, PT, UP1, 0x80, 0x8 ;  /* 0x000000000008781c */ /* 0x000fe20003f0f018 */
[----:B------:R-:W-:Y:S01]  /*7710*/  IMAD.U32 R3, RZ, RZ, UR38 ;  /* 0x00000026ff037e24 */ /* 0x000fe2000f8e00ff */
[----:B------:R-:W-:Y:S01]  /*7720*/  @P1 LOP3.LUT R4, R4, 0x1, RZ, 0xc0, !PT ;  /* 0x0000000104041812 */ /* 0x000fe200078ec0ff */
[----:B------:R-:W-:Y:S01]  /*7730*/  IMAD.IADD R162, R163, 0x1, R92 ;  /* 0x00000001a3a27824 */ /* 0x000fe200078e025c */
[----:B------:R-:W-:Y:S01]  /*7740*/  LOP3.LUT P4, R145, R139, 0xff, RZ, 0xc0, !PT ;  /* 0x000000ff8b917812 */ /* 0x000fe2000788c0ff */
[--C-:B------:R-:W-:Y:S01]  /*7750*/  IMAD.IADD R159, R92, 0x1, R147.reuse ;  /* 0x000000015c9f7824 */ /* 0x100fe200078e0293 */
[----:B------:R-:W-:Y:S01]  /*7760*/  ISETP.NE.U32.OR P5, PT, R4, 0x1, !P1 ;  /* 0x000000010400780c */ /* 0x000fe20004fa5470 */
[----:B------:R-:W-:Y:S01]  /*7770*/  IMAD.U32 R4, RZ, RZ, UR38 ;  /* 0x00000026ff047e24 */ /* 0x000fe2000f8e00ff */
[----:B------:R-:W-:Y:S01]  /*7780*/  BSSY B1, `(.L_x_107) ;  /* 0x000004a000017945 */ /* 0x000fe20003800000 */
[----:B------:R-:W-:Y:S01]  /*7790*/  IMAD.MOV.U32 R79, RZ, RZ, 0x1 ;  /* 0x00000001ff4f7424 */ /* 0x000fe200078e00ff */
[----:B------:R-:W-:Y:S01]  /*77a0*/  P2R R157, PR, RZ, 0x20 ;  /* 0x00000020ff9d7803 */ /* 0x000fe20000000000 */
[----:B------:R-:W-:Y:S01]  /*77b0*/  IMAD.MOV.U32 R77, RZ, RZ, RZ ;  /* 0x000000ffff4d7224 */ /* 0x000fe200078e00ff */
[----:B--2---:R-:W-:Y:S02]  /*77c0*/  SHF.L.U32 R0, R4, 0x1f, RZ ;  /* 0x0000001f04007819 */ /* 0x004fe400000006ff */
[----:B------:R-:W-:Y:S02]  /*77d0*/  CS2R R130, SRZ ;  /* 0x0000000000827805 */ /* 0x000fe4000001ff00 */
[----:B------:R-:W-:Y:S02]  /*77e0*/  SEL R4, RZ, 0xffffffff, P3 ;  /* 0xffffffffff047807 */ /* 0x000fe40001800000 */
[----:B------:R-:W-:Y:S02]  /*77f0*/  CS2R R128, SRZ ;  /* 0x0000000000807805 */ /* 0x000fe4000001ff00 */
[----:B------:R-:W-:Y:S02]  /*7800*/  CS2R R122, SRZ ;  /* 0x00000000007a7805 */ /* 0x000fe4000001ff00 */
[----:B------:R-:W-:Y:S02]  /*7810*/  CS2R R120, SRZ ;  /* 0x0000000000787805 */ /* 0x000fe4000001ff00 */
[----:B------:R-:W-:Y:S02]  /*7820*/  @P0 SEL R4, R5, R4, !P4 ;  /* 0x0000000405040207 */ /* 0x000fe40006000000 */
[----:B------:R-:W-:Y:S02]  /*7830*/  CS2R R114, SRZ ;  /* 0x0000000000727805 */ /* 0x000fe4000001ff00 */
[----:B------:R-:W-:Y:S02]  /*7840*/  @P5 SHF.L.U32 R6, R149, 0x1f, RZ ;  /* 0x0000001f95065819 */ /* 0x000fe400000006ff */
[----:B------:R-:W-:Y:S02]  /*7850*/  CS2R R112, SRZ ;  /* 0x0000000000707805 */ /* 0x000fe4000001ff00 */
[----:B------:R-:W-:Y:S02]  /*7860*/  LOP3.LUT R4, R4, 0x1, RZ, 0xc0, !PT ;  /* 0x0000000104047812 */ /* 0x000fe400078ec0ff */
[----:B------:R-:W-:Y:S01]  /*7870*/  CS2R R106, SRZ ;  /* 0x00000000006a7805 */ /* 0x000fe2000001ff00 */
[----:B------:R-:W1:Y:S01]  /*7880*/  @P5 SYNCS.PHASECHK.TRANS64.TRYWAIT P2, [UR44+0x20], R6 ;  /* 0x00002006ff0055a7 */ /* 0x000e62000804112c */
[----:B------:R-:W-:Y:S02]  /*7890*/  ISETP.NE.AND P0, PT, RZ, UR38, PT ;  /* 0x00000026ff007c0c */ /* 0x000fe4000bf05270 */
[----:B------:R-:W-:Y:S02]  /*78a0*/  CS2R R104, SRZ ;  /* 0x0000000000687805 */ /* 0x000fe4000001ff00 */
[----:B------:R-:W-:Y:S02]  /*78b0*/  ISETP.NE.U32.AND P3, PT, R4, 0x1, PT ;  /* 0x000000010400780c */ /* 0x000fe40003f65070 */
[----:B------:R-:W-:Y:S02]  /*78c0*/  CS2R R98, SRZ ;  /* 0x0000000000627805 */ /* 0x000fe4000001ff00 */
[----:B------:R-:W-:Y:S02]  /*78d0*/  CS2R R96, SRZ ;  /* 0x0000000000607805 */ /* 0x000fe4000001ff00 */
[----:B------:R-:W-:Y:S02]  /*78e0*/  CS2R R90, SRZ ;  /* 0x00000000005a7805 */ /* 0x000fe4000001ff00 */
[----:B------:R-:W-:Y:S02]  /*78f0*/  P2R R93, PR, RZ, 0x8 ;  /* 0x00000008ff5d7803 */ /* 0x000fe40000000000 */
[----:B------:R-:W-:Y:S02]  /*7900*/  CS2R R88, SRZ ;  /* 0x0000000000587805 */ /* 0x000fe4000001ff00 */
[----:B------:R-:W-:Y:S02]  /*7910*/  ISETP.NE.U32.AND P3, PT, R138, 0x1, PT ;  /* 0x000000018a00780c */ /* 0x000fe40003f65070 */
[----:B------:R-:W-:Y:S02]  /*7920*/  CS2R R82, SRZ ;  /* 0x0000000000527805 */ /* 0x000fe4000001ff00 */
[----:B------:R-:W-:Y:S02]  /*7930*/  CS2R R80, SRZ ;  /* 0x0000000000507805 */ /* 0x000fe4000001ff00 */
[----:B------:R-:W-:Y:S02]  /*7940*/  CS2R R86, SRZ ;  /* 0x0000000000567805 */ /* 0x000fe4000001ff00 */
[----:B------:R-:W-:Y:S02]  /*7950*/  SEL R94, R94, 0x10, !P3 ;  /* 0x000000105e5e7807 */ /* 0x000fe40005800000 */
[----:B------:R-:W-:Y:S01]  /*7960*/  CS2R R84, SRZ ;  /* 0x0000000000547805 */ /* 0x000fe2000001ff00 */
[----:B------:R-:W-:Y:S01]  /*7970*/  IMAD R69, R3, 0xc0, R2 ;  /* 0x000000c003457824 */ /* 0x000fe200078e0202 */
[----:B------:R2:W4:Y:S01]  /*7980*/  SYNCS.PHASECHK.TRANS64.TRYWAIT P1, [UR44+0x90], R0 ;  /* 0x00009000ff0075a7 */ /* 0x000522000802112c */
[----:B------:R-:W-:Y:S01]  /*7990*/  SEL R70, RZ, 0xc0, P0 ;  /* 0x000000c0ff467807 */ /* 0x000fe20000000000 */
[----:B------:R-:W-:Y:S02]  /*79a0*/  IMAD.IADD R163, R163, 0x1, R94 ;  /* 0x00000001a3a37824 */ /* 0x000fe400078e025e */
[C---:B------:R-:W-:Y:S02]  /*79b0*/  IMAD.IADD R161, R94.reuse, 0x1, R162 ;  /* 0x000000015ea17824 */ /* 0x040fe400078e02a2 */
[C---:B------:R-:W-:Y:S02]  /*79c0*/  IMAD.IADD R160, R94.reuse, 0x1, R147 ;  /* 0x000000015ea07824 */ /* 0x040fe400078e0293 */
[----:B------:R-:W-:Y:S01]  /*79d0*/  IMAD.IADD R158, R94, 0x1, R159 ;  /* 0x000000015e9e7824 */ /* 0x000fe200078e029f */
[----:B-1----:R-:W-:Y:S01]  /*79e0*/  @P5 SEL R79, RZ, 0x1, !P2 ;  /* 0x00000001ff4f5807 */ /* 0x002fe20005000000 */
[----:B--2---:R-:W-:Y:S06]  /*79f0*/  @!P5 BRA `(.L_x_108) ;  /* 0x000000000088d947 */ /* 0x004fec0003800000 */
[----:B------:R-:W-:Y:S01]  /*7a00*/  IMAD.MOV.U32 R131, RZ, RZ, RZ ;  /* 0x000000ffff837224 */ /* 0x000fe200078e00ff */
[----:B------:R-:W-:Y:S01]  /*7a10*/  ISETP.NE.AND P0, PT, R79, RZ, PT ;  /* 0x000000ff4f00720c */ /* 0x000fe20003f05270 */
[----:B------:R-:W-:Y:S01]  /*7a20*/  BSSY B0, `(.L_x_109) ;  /* 0x0000014000007945 */ /* 0x000fe20003800000 */
[----:B------:R-:W-:Y:S02]  /*7a30*/  CS2R R86, SRZ ;  /* 0x0000000000567805 */ /* 0x000fe4000001ff00 */
        /* <DEDUP_REMOVED lines=13> */
[----:B------:R-:W-:Y:S01]  /*7b10*/  CS2R R128, SRZ ;  /* 0x0000000000807805 */ /* 0x000fe2000001ff00 */
[----:B------:R-:W-:Y:S06]  /*7b20*/  @P0 BRA `(.L_x_110) ;  /* 0x00000000000c0947 */ /* 0x000fec0003800000 */
[----:B------:R-:W-:Y:S04]  /*7b30*/  SHF.L.U32 R4, R149, 0x1f, RZ ;  /* 0x0000001f95047819 */ /* 0x000fe800000006ff */
[----:B------:R-:W1:Y:S02]  /*7b40*/  SYNCS.PHASECHK.TRANS64.TRYWAIT P0, [UR44+0x20], R4 ;  /* 0x00002004ff0075a7 */ /* 0x000e64000800112c */
[----:B-1----:R-:W-:Y:S05]  /*7b50*/  @!P0 BRA `(.L_x_111) ;  /* 0x0000005c00588947 */ /* 0x002fea0003800000 */
.L_x_110:
[----:B------:R-:W-:Y:S05]  /*7b60*/  BSYNC B0 ;  /* 0x0000000000007941 */ /* 0x000fea0003800000 */
.L_x_109:
[----:B------:R-:W-:Y:S01]  /*7b70*/  ISETP.NE.AND P0, PT, R93, RZ, PT ;  /* 0x000000ff5d00720c */ /* 0x000fe20003f05270 */
[----:B------:R-:W-:Y:S11]  /*7b80*/  HFMA2 R77, -RZ, RZ, 0, 5.9604644775390625e-08 ;  /* 0x00000001ff4d7431 */ /* 0x000ff600000001ff */
[----:B------:R-:W-:Y:S01]  /*7b90*/  @!UPT UIADD3 URZ, UPT, UPT, URZ, URZ, URZ ;  /* 0x000000fffffff290 */ /* 0x000fe2000fffe0ff */
[----:B------:R2:W1:Y:S04]  /*7ba0*/  @P0 LDS.128 R84, [R164+UR44+0x400] ;  /* 0x0004002ca4540984 */ /* 0x0004680008000c00 */
[----:B------:R2:W1:Y:S04]  /*7bb0*/  @P0 LDS.128 R80, [R163+0x400] ;  /* 0x00040000a3500984 */ /* 0x0004680000000c00 */
[----:B------:R2:W1:Y:S04]  /*7bc0*/  @P0 LDS.128 R88, [R162+0x400] ;  /* 0x00040000a2580984 */ /* 0x0004680000000c00 */
[----:B------:R2:W1:Y:S04]  /*7bd0*/  @P0 LDS.128 R96, [R161+0x400] ;  /* 0x00040000a1600984 */ /* 0x0004680000000c00 */
[----:B------:R2:W1:Y:S04]  /*7be0*/  @P0 LDS.128 R104, [R147+0x400] ;  /* 0x0004000093680984 */ /* 0x0004680000000c00 */
[----:B------:R2:W1:Y:S04]  /*7bf0*/  @P0 LDS.128 R112, [R160+0x400] ;  /* 0x00040000a0700984 */ /* 0x0004680000000c00 */
[----:B------:R2:W1:Y:S04]  /*7c00*/  @P0 LDS.128 R120, [R159+0x400] ;  /* 0x000400009f780984 */ /* 0x0004680000000c00 */
[----:B------:R2:W1:Y:S02]  /*7c10*/  @P0 LDS.128 R128, [R158+0x400] ;  /* 0x000400009e800984 */ /* 0x0004640000000c00 */
.L_x_108:
[----:B------:R-:W-:Y:S05]  /*7c20*/  BSYNC B1 ;  /* 0x0000000000017941 */ /* 0x000fea0003800000 */
.L_x_107:
[----:B------:R-:W-:Y:S05]  /*7c30*/  IMAD.IADD R64, R69, 0x1, R70 ;  /* 0x0000000145407824 */ /* 0x000fea00078e0246 */
[----:B-1----:R-:W-:Y:S04]  /*7c40*/  SHF.R.U32.HI R3, RZ, 0x15, R64 ;  /* 0x00000015ff037819 */ /* 0x002fe80000011640 */
[----:B------:R-:W-:Y:S01]  /*7c50*/  LOP3.LUT P0, RZ, R3, 0x3, R140, 0x48, !PT ;  /* 0x0000000303ff7812 */ /* 0x000fe2000780488c */
[----:B------:R-:W-:Y:S01]  /*7c60*/  @!UPT UIADD3 URZ, UPT, UPT, URZ, URZ, URZ ;  /* 0x000000fffffff290 */ /* 0x000fe2000fffe0ff */
[----:B----4-:R-:W-:Y:S11]  /*7c70*/  @P1 BRA `(.L_x_112) ;  /* 0x0000000000081947 */ /* 0x010ff60003800000 */
[----:B------:R-:W1:Y:S02]  /*7c80*/  SYNCS.PHASECHK.TRANS64.TRYWAIT P1, [UR44+0x90], R0 ;  /* 0x00009000ff0075a7 */ /* 0x000e64000802112c */
[----:B-1----:R-:W-:Y:S05]  /*7c90*/  @!P1 BRA `(.L_x_113) ;  /* 0x0000005c00209947 */ /* 0x002fea0003800000 */
.L_x_112:
[----:B------:R-:W-:Y:S05]  /*7ca0*/  @!P0 BRA `(.L_x_114) ;  /* 0x0000000000408947 */ /* 0x000fea0003800000 */
[----:B------:R-:W4:Y:S01]  /*7cb0*/  LDCU.64 UR8, c[0x4][0x70] ;  /* 0x01000e00ff0877ac */ /* 0x000f220008000a00 */
[----:B------:R-:W-:Y:S01]  /*7cc0*/  MOV R15, 0x0 ;  /* 0x00000000000f7802 */ /* 0x000fe20000000f00 */
[----:B------:R-:W-:Y:S02]  /*7cd0*/  HFMA2 R12, -RZ, RZ, 0, 5.9604644775390625e-08 ;  /* 0x00000001ff0c7431 */ /* 0x000fe400000001ff */
[----:B------:R-:W-:Y:S02]  /*7ce0*/  IMAD.MOV.U32 R8, RZ, RZ, 0x192 ;  /* 0x00000192ff087424 */ /* 0x000fe400078e00ff */
[----:B------:R-:W-:Y:S01]  /*7cf0*/  IMAD.MOV.U32 R13, RZ, RZ, RZ ;  /* 0x000000ffff0d7224 */ /* 0x000fe200078e00ff */
[----:B------:R-:W5:Y:S01]  /*7d00*/  LDCU.64 UR6, c[0x4][0x78] ;  /* 0x01000f00ff0677ac */ /* 0x000f620008000a00 */
[----:B------:R-:W1:Y:S01]  /*7d10*/  LDC.64 R14, c[0x4][R15] ;  /* 0x010000000f0e7b82 */ /* 0x000e620000000a00 */
[----:B------:R-:W2:Y:S01]  /*7d20*/  LDCU.64 UR4, c[0x4][0x10] ;  /* 0x01000200ff0477ac */ /* 0x000ea20008000a00 */
[----:B----4-:R-:W-:Y:S01]  /*7d30*/  MOV R5, UR9 ;  /* 0x0000000900057c02 */ /* 0x010fe20008000f00 */
[----:B------:R-:W-:Y:S01]  /*7d40*/  IMAD.U32 R4, RZ, RZ, UR8 ;  /* 0x00000008ff047e24 */ /* 0x000fe2000f8e00ff */
[----:B-----5:R-:W-:Y:S01]  /*7d50*/  MOV R7, UR7 ;  /* 0x0000000700077c02 */ /* 0x020fe20008000f00 */
[----:B------:R-:W-:Y:S01]  /*7d60*/  IMAD.U32 R6, RZ, RZ, UR6 ;  /* 0x00000006ff067e24 */ /* 0x000fe2000f8e00ff */
[----:B--2---:R-:W-:Y:S01]  /*7d70*/  MOV R11, UR5 ;  /* 0x00000005000b7c02 */ /* 0x004fe20008000f00 */
[----:B------:R-:W-:Y:S02]  /*7d80*/  IMAD.U32 R10, RZ, RZ, UR4 ;  /* 0x00000004ff0a7e24 */ /* 0x000fe4000f8e00ff */
[----:B------:R-:W-:Y:S07]  /*7d90*/  LEPC R20, `(.L_x_114) ;  /* 0x000000001014794e */ /* 0x000fee0000000000 */
[----:B-1-3--:R-:W-:Y:S05]  /*7da0*/  CALL.ABS.NOINC R14 ;  /* 0x000000000e007343 */ /* 0x00afea0003c00000 */
.L_x_114:
[----:B------:R-:W-:Y:S01]  /*7db0*/  SHF.L.U32 R72, R84, 0x10, RZ ;  /* 0x0000001054487819 */ /* 0x000fe200000006ff */
[----:B------:R-:W-:Y:S05]  /*7dc0*/  WARPSYNC.ALL ;  /* 0x0000000000007948 */ /* 0x000fea0003800000 */
[----:B------:R-:W-:Y:S01]  /*7dd0*/  R2UR UR4, R64 ;  /* 0x00000000400472ca */ /* 0x000fe200000e0000 */
[----:B------:R-:W-:Y:S01]  /*7de0*/  BSSY.RECONVERGENT B0, `(.L_x_115) ;  /* 0x0000101000007945 */ /* 0x000fe20003800200 */
[----:B------:R-:W-:Y:S02]  /*7df0*/  LOP3.LUT R74, R84, 0xffff0000, RZ, 0xc0, !PT ;  /* 0xffff0000544a7812 */ /* 0x000fe400078ec0ff */
[----:B------:R-:W-:Y:S02]  /*7e00*/  LOP3.LUT R76, R85, 0xffff0000, RZ, 0xc0, !PT ;  /* 0xffff0000554c7812 */ /* 0x000fe400078ec0ff */
[----:B------:R-:W-:Y:S02]  /*7e10*/  SHF.L.U32 R73, R86, 0x10, RZ ;  /* 0x0000001056497819 */ /* 0x000fe400000006ff */
[----:B------:R-:W-:Y:S02]  /*7e20*/  SHF.L.U32 R75, R80, 0x10, RZ ;  /* 0x00000010504b7819 */ /* 0x000fe400000006ff */
[----:B------:R-:W-:Y:S02]  /*7e30*/  R2UR UR5, R155 ;  /* 0x000000009b0572ca */ /* 0x000fe400000e0000 */
[----:B------:R-:W-:Y:S01]  /*7e40*/  ISETP.NE.AND P0, PT, R152, RZ, PT ;  /* 0x000000ff9800720c */ /* 0x000fe20003f05270 */
[----:B------:R-:W4:Y:S01]  /*7e50*/  LDTM.x64 R4, tmem[UR4] ;  /* 0x00000004000479ee */ /* 0x000f220008340000 */
[----:B------:R-:W-:Y:S09]  /*7e60*/  NOP ;  /* 0x0000000000007918 */ /* 0x000ff20000000000 */
[----:B----4-:R-:W-:Y:S01]  /*7e70*/  SYNCS.ARRIVE.TRANS64.RED.A1T0 RZ, [UR5], RZ ;  /* 0x000000ffffff79a7 */ /* 0x010fe20008100405 */
[C---:B-1-3--:R-:W-:Y:S01]  /*7e80*/  FMUL R0, R68.reuse, R4 ;  /* 0x0000000444007220 */ /* 0x04afe20000400000 */
[C---:B------:R-:W-:Y:S01]  /*7e90*/  FMUL R3, R68.reuse, R5 ;  /* 0x0000000544037220 */ /* 0x040fe20000400000 */
[C---:B------:R-:W-:Y:S01]  /*7ea0*/  FMUL R6, R68.reuse, R6 ;  /* 0x0000000644067220 */ /* 0x040fe20000400000 */
[C---:B------:R-:W-:Y:S01]  /*7eb0*/  FMUL R7, R68.reuse, R7 ;  /* 0x0000000744077220 */ /* 0x040fe20000400000 */
[----:B------:R-:W-:Y:S01]  /*7ec0*/  FFMA R0, R71, R72, R0 ;  /* 0x0000004847007223 */ /* 0x000fe20000000000 */
[----:B------:R-:W-:Y:S01]  /*7ed0*/  SHF.L.U32 R72, R85, 0x10, RZ ;  /* 0x0000001055487819 */ /* 0x000fe200000006ff */
[C---:B------:R-:W-:Y:S01]  /*7ee0*/  FMUL R4, R68.reuse, R8 ;  /* 0x0000000844047220 */ /* 0x040fe20000400000 */
[----:B------:R-:W-:Y:S01]  /*7ef0*/  FFMA R3, R71, R74, R3 ;  /* 0x0000004a47037223 */ /* 0x000fe20000000003 */
[----:B------:R-:W-:Y:S01]  /*7f00*/  LOP3.LUT R74, R87, 0xffff0000, RZ, 0xc0, !PT ;  /* 0xffff0000574a7812 */ /* 0x000fe200078ec0ff */
[----:B------:R-:W-:Y:S01]  /*7f10*/  FMUL R5, R68, R9 ;  /* 0x0000000944057220 */ /* 0x000fe20000400000 */
[C---:B------:R-:W-:Y:S01]  /*7f20*/  FFMA R6, R71.reuse, R72, R6 ;  /* 0x0000004847067223 */ /* 0x040fe20000000006 */
[----:B------:R-:W-:Y:S01]  /*7f30*/  LOP3.LUT R72, R86, 0xffff0000, RZ, 0xc0, !PT ;  /* 0xffff000056487812 */ /* 0x000fe200078ec0ff */
[----:B------:R-:W-:Y:S01]  /*7f40*/  FFMA R7, R71, R76, R7 ;  /* 0x0000004c47077223 */ /* 0x000fe20000000007 */
[----:B------:R-:W-:Y:S01]  /*7f50*/  LOP3.LUT R76, R83, 0xffff0000, RZ, 0xc0, !PT ;  /* 0xffff0000534c7812 */ /* 0x000fe200078ec0ff */
[----:B------:R-:W-:Y:S01]  /*7f60*/  FFMA R4, R71, R73, R4 ;  /* 0x0000004947047223 */ /* 0x000fe20000000004 */
[----:B------:R-:W-:Y:S01]  /*7f70*/  SHF.L.U32 R73, R87, 0x10, RZ ;  /* 0x0000001057497819 */ /* 0x000fe200000006ff */
[----:B------:R-:W-:Y:S01]  /*7f80*/  FMUL R10, R68, R10 ;  /* 0x0000000a440a7220 */ /* 0x000fe20000400000 */
[----:B------:R-:W-:Y:S01]  /*7f90*/  F2FP.BF16.F32.PACK_AB R100, R3, R0 ;  /* 0x000000000364723e */ /* 0x000fe200000010ff */
[----:B------:R-:W-:Y:S01]  /*7fa0*/  FFMA R5, R71, R72, R5 ;  /* 0x0000004847057223 */ /* 0x000fe20000000005 */
[----:B------:R-:W-:Y:S01]  /*7fb0*/  LOP3.LUT R72, R80, 0xffff0000, RZ, 0xc0, !PT ;  /* 0xffff000050487812 */ /* 0x000fe200078ec0ff */
[C---:B------:R-:W-:Y:S01]  /*7fc0*/  FMUL R11, R68.reuse, R11 ;  /* 0x0000000b440b7220 */ /* 0x040fe20000400000 */
[----:B------:R-:W-:Y:S01]  /*7fd0*/  F2FP.BF16.F32.PACK_AB R101, R7, R6 ;  /* 0x000000060765723e */ /* 0x000fe200000010ff */
[C---:B------:R-:W-:Y:S01]  /*7fe0*/  FMUL R8, R68.reuse, R12 ;  /* 0x0000000c44087220 */ /* 0x040fe20000400000 */
[----:B------:R-:W-:Y:S01]  /*7ff0*/  F2FP.BF16.F32.PACK_AB R102, R5, R4 ;  /* 0x000000040566723e */ /* 0x000fe200000010ff */
[----:B------:R-:W-:Y:S01]  /*8000*/  FFMA R10, R71, R73, R10 ;  /* 0x00000049470a7223 */ /* 0x000fe2000000000a */
[----:B------:R-:W-:Y:S01]  /*8010*/  SHF.L.U32 R73, R81, 0x10, RZ ;  /* 0x0000001051497819 */ /* 0x000fe200000006ff */
[----:B------:R-:W-:Y:S01]  /*8020*/  FMUL R9, R68, R13 ;  /* 0x0000000d44097220 */ /* 0x000fe20000400000 */
[C---:B------:R-:W-:Y:S01]  /*8030*/  FFMA R11, R71.reuse, R74, R11 ;  /* 0x0000004a470b7223 */ /* 0x040fe2000000000b */
[----:B------:R-:W-:Y:S01]  /*8040*/  LOP3.LUT R74, R82, 0xffff0000, RZ, 0xc0, !PT ;  /* 0xffff0000524a7812 */ /* 0x000fe200078ec0ff */
[----:B------:R-:W-:Y:S01]  /*8050*/  FMUL R14, R68, R14 ;  /* 0x0000000e440e7220 */ /* 0x000fe20000400000 */
[----:B------:R-:W-:Y:S01]  /*8060*/  FFMA R8, R71, R75, R8 ;  /* 0x0000004b47087223 */ /* 0x000fe20000000008 */
[----:B------:R-:W-:Y:S01]  /*8070*/  SHF.L.U32 R75, R83, 0x10, RZ ;  /* 0x00000010534b7819 */ /* 0x000fe200000006ff */
[----:B------:R-:W-:Y:S01]  /*8080*/  FFMA R9, R71, R72, R9 ;  /* 0x0000004847097223 */ /* 0x000fe20000000009 */
[----:B------:R-:W-:Y:S01]  /*8090*/  LOP3.LUT R72, R81, 0xffff0000, RZ, 0xc0, !PT ;  /* 0xffff000051487812 */ /* 0x000fe200078ec0ff */
[----:B------:R-:W-:Y:S01]  /*80a0*/  FFMA R14, R71, R73, R14 ;  /* 0x00000049470e7223 */ /* 0x000fe2000000000e */
[----:B------:R-:W-:Y:S01]  /*80b0*/  SHF.L.U32 R73, R82, 0x10, RZ ;  /* 0x0000001052497819 */ /* 0x000fe200000006ff */
[C---:B------:R-:W-:Y:S01]  /*80c0*/  FMUL R15, R68.reuse, R15 ;  /* 0x0000000f440f7220 */ /* 0x040fe20000400000 */
[----:B------:R-:W-:Y:S01]  /*80d0*/  F2FP.BF16.F32.PACK_AB R103, R11, R10 ;  /* 0x0000000a0b67723e */ /* 0x000fe200000010ff */
[C---:B------:R-:W-:Y:S01]  /*80e0*/  FMUL R12, R68.reuse, R16 ;  /* 0x00000010440c7220 */ /* 0x040fe20000400000 */
[----:B------:R-:W-:Y:S01]  /*80f0*/  F2FP.BF16.F32.PACK_AB R108, R9, R8 ;  /* 0x00000008096c723e */ /* 0x000fe200000010ff */
[----:B------:R-:W-:Y:S01]  /*8100*/  FMUL R13, R68, R17 ;  /* 0x00000011440d7220 */ /* 0x000fe20000400000 */
[C---:B------:R-:W-:Y:S01]  /*8110*/  FFMA R15, R71.reuse, R72, R15 ;  /* 0x00000048470f7223 */ /* 0x040fe2000000000f */
[----:B------:R-:W-:Y:S01]  /*8120*/  SHF.L.U32 R72, R88, 0x10, RZ ;  /* 0x0000001058487819 */ /* 0x000fe200000006ff */
[C---:B------:R-:W-:Y:S01]  /*8130*/  FMUL R18, R68.reuse, R18 ;  /* 0x0000001244127220 */ /* 0x040fe20000400000 */
[----:B------:R-:W-:Y:S01]  /*8140*/  FMUL R19, R68, R19 ;  /* 0x0000001344137220 */ /* 0x000fe20000400000 */
[----:B------:R-:W-:Y:S01]  /*8150*/  FFMA R12, R71, R73, R12 ;  /* 0x00000049470c7223 */ /* 0x000fe2000000000c */
[----:B------:R-:W-:Y:S01]  /*8160*/  SHF.L.U32 R73, R90, 0x10, RZ ;  /* 0x000000105a497819 */ /* 0x000fe200000006ff */
[----:B------:R-:W-:Y:S01]  /*8170*/  FMUL R16, R68, R20 ;  /* 0x0000001444107220 */ /* 0x000fe20000400000 */
[----:B------:R-:W-:Y:S01]  /*8180*/  F2FP.BF16.F32.PACK_AB R109, R15, R14 ;  /* 0x0000000e0f6d723e */ /* 0x000fe200000010ff */
[C---:B------:R-:W-:Y:S01]  /*8190*/  FFMA R13, R71.reuse, R74, R13 ;  /* 0x0000004a470d7223 */ /* 0x040fe2000000000d */
[----:B------:R-:W-:Y:S01]  /*81a0*/  LOP3.LUT R74, R88, 0xffff0000, RZ, 0xc0, !PT ;  /* 0xffff0000584a7812 */ /* 0x000fe200078ec0ff */
        /* <DEDUP_REMOVED lines=8> */
[----:B------:R-:W-:Y:S01]  /*8230*/  FMUL R22, R68, R22 ;  /* 0x0000001644167220 */ /* 0x000fe20000400000 */
[----:B------:R-:W-:Y:S01]  /*8240*/  F2FP.BF16.F32.PACK_AB R111, R19, R18 ;  /* 0x00000012136f723e */ /* 0x000fe200000010ff */
[C---:B------:R-:W-:Y:S01]  /*8250*/  FFMA R17, R71.reuse, R74, R17 ;  /* 0x0000004a47117223 */ /* 0x040fe20000000011 */
[----:B------:R-:W-:Y:S01]  /*8260*/  LOP3.LUT R74, R90, 0xffff0000, RZ, 0xc0, !PT ;  /* 0xffff00005a4a7812 */ /* 0x000fe200078ec0ff */
[----:B------:R-:W-:Y:S01]  /*8270*/  FFMA R22, R71, R72, R22 ;  /* 0x0000004847167223 */ /* 0x000fe20000000016 */
[----:B------:R-:W-:Y:S01]  /*8280*/  LOP3.LUT R72, R89, 0xffff0000, RZ, 0xc0, !PT ;  /* 0xffff000059487812 */ /* 0x000fe200078ec0ff */
[C---:B------:R-:W-:Y:S01]  /*8290*/  FMUL R23, R68.reuse, R23 ;  /* 0x0000001744177220 */ /* 0x040fe20000400000 */
[----:B------:R-:W-:Y:S01]  /*82a0*/  F2FP.BF16.F32.PACK_AB R116, R17, R16 ;  /* 0x000000101174723e */ /* 0x000fe200000010ff */
[C---:B------:R-:W-:Y:S01]  /*82b0*/  FMUL R20, R68.reuse, R24 ;  /* 0x0000001844147220 */ /* 0x040fe20000400000 */
[----:B------:R-:W-:Y:S01]  /*82c0*/  FMUL R21, R68, R25 ;  /* 0x0000001944157220 */ /* 0x000fe20000400000 */
[C---:B------:R-:W-:Y:S01]  /*82d0*/  FFMA R23, R71.reuse, R72, R23 ;  /* 0x0000004847177223 */ /* 0x040fe20000000017 */
[----:B------:R-:W-:Y:S01]  /*82e0*/  SHF.L.U32 R72, R96, 0x10, RZ ;  /* 0x0000001060487819 */ /* 0x000fe200000006ff */
[C---:B------:R-:W-:Y:S01]  /*82f0*/  FMUL R26, R68.reuse, R26 ;  /* 0x0000001a441a7220 */ /* 0x040fe20000400000 */
[C---:B------:R-:W-:Y:S01]  /*8300*/  FMUL R27, R68.reuse, R27 ;  /* 0x0000001b441b7220 */ /* 0x040fe20000400000 */
        /* <DEDUP_REMOVED lines=9> */
[----:B------:R-:W-:Y:S01]  /*83a0*/  F2FP.BF16.F32.PACK_AB R118, R21, R20 ;  /* 0x000000141576723e */ /* 0x000fe200000010ff */
[----:B------:R-:W-:Y:S01]  /*83b0*/  FFMA R24, R71, R72, R24 ;  /* 0x0000004847187223 */ /* 0x000fe20000000018 */
[----:B------:R-:W-:Y:S01]  /*83c0*/  LOP3.LUT R72, R97, 0xffff0000, RZ, 0xc0, !PT ;  /* 0xffff000061487812 */ /* 0x000fe200078ec0ff */
[C---:B------:R-:W-:Y:S01]  /*83d0*/  FMUL R25, R68.reuse, R29 ;  /* 0x0000001d44197220 */ /* 0x040fe20000400000 */
[----:B------:R-:W-:Y:S01]  /*83e0*/  F2FP.BF16.F32.PACK_AB R119, R27, R26 ;  /* 0x0000001a1b77723e */ /* 0x000fe200000010ff */
[C---:B------:R-:W-:Y:S01]  /*83f0*/  FMUL R30, R68.reuse, R30 ;  /* 0x0000001e441e7220 */ /* 0x040fe20000400000 */
[----:B------:R-:W-:Y:S01]  /*8400*/  LOP3.LUT R76, R131, 0xffff0000, RZ, 0xc0, !PT ;  /* 0xffff0000834c7812 */ /* 0x000fe200078ec0ff */
[----:B------:R-:W-:Y:S01]  /*8410*/  FMUL R31, R68, R31 ;  /* 0x0000001f441f7220 */ /* 0x000fe20000400000 */
[----:B------:R-:W-:Y:S01]  /*8420*/  FFMA R25, R71, R74, R25 ;  /* 0x0000004a47197223 */ /* 0x000fe20000000019 */
[----:B------:R-:W-:Y:S01]  /*8430*/  LOP3.LUT R74, R99, 0xffff0000, RZ, 0xc0, !PT ;  /* 0xffff0000634a7812 */ /* 0x000fe200078ec0ff */
[C---:B------:R-:W-:Y:S01]  /*8440*/  FFMA R30, R71.reuse, R73, R30 ;  /* 0x00000049471e7223 */ /* 0x040fe2000000001e */
[C---:B------:R-:W-:Y:S01]  /*8450*/  SHF.L.U32 R73, R98.reuse, 0x10, RZ ;  /* 0x0000001062497819 */ /* 0x040fe200000006ff */
[C---:B------:R-:W-:Y:S01]  /*8460*/  FFMA R31, R71.reuse, R72, R31 ;  /* 0x00000048471f7223 */ /* 0x040fe2000000001f */
[----:B------:R-:W-:Y:S01]  /*8470*/  LOP3.LUT R72, R98, 0xffff0000, RZ, 0xc0, !PT ;  /* 0xffff000062487812 */ /* 0x000fe200078ec0ff */
[C---:B------:R-:W-:Y:S01]  /*8480*/  FMUL R28, R68.reuse, R32 ;  /* 0x00000020441c7220 */ /* 0x040fe20000400000 */
[C---:B------:R-:W-:Y:S01]  /*8490*/  FMUL R29, R68.reuse, R33 ;  /* 0x00000021441d7220 */ /* 0x040fe20000400000 */
[C---:B------:R-:W-:Y:S01]  /*84a0*/  FMUL R34, R68.reuse, R34 ;  /* 0x0000002244227220 */ /* 0x040fe20000400000 */
[----:B------:R-:W-:Y:S01]  /*84b0*/  FMUL R35, R68, R35 ;  /* 0x0000002344237220 */ /* 0x000fe20000400000 */
[----:B------:R-:W-:Y:S01]  /*84c0*/  FFMA R28, R71, R73, R28 ;  /* 0x00000049471c7223 */ /* 0x000fe2000000001c */
[----:B------:R-:W-:Y:S01]  /*84d0*/  SHF.L.U32 R73, R105, 0x10, RZ ;  /* 0x0000001069497819 */ /* 0x000fe200000006ff */
[C---:B------:R-:W-:Y:S01]  /*84e0*/  FFMA R29, R71.reuse, R72, R29 ;  /* 0x00000048471d7223 */ /* 0x040fe2000000001d */
[C---:B------:R-:W-:Y:S01]  /*84f0*/  SHF.L.U32 R72, R104.reuse, 0x10, RZ ;  /* 0x0000001068487819 */ /* 0x040fe200000006ff */
[----:B------:R-:W-:Y:S01]  /*8500*/  FFMA R34, R71, R75, R34 ;  /* 0x0000004b47227223 */ /* 0x000fe20000000022 */
[----:B------:R-:W-:Y:S01]  /*8510*/  SHF.L.U32 R75, R107, 0x10, RZ ;  /* 0x000000106b4b7819 */ /* 0x000fe200000006ff */
[C---:B------:R-:W-:Y:S01]  /*8520*/  FFMA R35, R71.reuse, R74, R35 ;  /* 0x0000004a47237223 */ /* 0x040fe20000000023 */
[----:B------:R-:W-:Y:S01]  /*8530*/  LOP3.LUT R74, R104, 0xffff0000, RZ, 0xc0, !PT ;  /* 0xffff0000684a7812 */ /* 0x000fe200078ec0ff */
[C---:B------:R-:W-:Y:S01]  /*8540*/  FMUL R32, R68.reuse, R36 ;  /* 0x0000002444207220 */ /* 0x040fe20000400000 */
[C---:B------:R-:W-:Y:S01]  /*8550*/  FMUL R33, R68.reuse, R37 ;  /* 0x0000002544217220 */ /* 0x040fe20000400000 */
[----:B------:R-:W-:Y:S01]  /*8560*/  FMUL R38, R68, R38 ;  /* 0x0000002644267220 */ /* 0x000fe20000400000 */
[----:B------:R1:W-:Y:S01]  /*8570*/  STS.128 [R164+UR44+0x400], R100 ;  /* 0x00040064a4007988 */ /* 0x0003e20008000c2c */
[----:B------:R-:W-:Y:S01]  /*8580*/  FFMA R32, R71, R72, R32 ;  /* 0x0000004847207223 */ /* 0x000fe20000000020 */
[----:B------:R-:W-:Y:S01]  /*8590*/  LOP3.LUT R72, R105, 0xffff0000, RZ, 0xc0, !PT ;  /* 0xffff000069487812 */ /* 0x000fe200078ec0ff */
[C---:B------:R-:W-:Y:S01]  /*85a0*/  FFMA R33, R71.reuse, R74, R33 ;  /* 0x0000004a47217223 */ /* 0x040fe20000000021 */
[----:B------:R-:W-:Y:S01]  /*85b0*/  LOP3.LUT R74, R106, 0xffff0000, RZ, 0xc0, !PT ;  /* 0xffff00006a4a7812 */ /* 0x000fe200078ec0ff */
[----:B------:R-:W-:Y:S01]  /*85c0*/  FMUL R39, R68, R39 ;  /* 0x0000002744277220 */ /* 0x000fe20000400000 */
[C---:B------:R-:W-:Y:S01]  /*85d0*/  FFMA R38, R71.reuse, R73, R38 ;  /* 0x0000004947267223 */ /* 0x040fe20000000026 */
[----:B------:R-:W-:Y:S01]  /*85e0*/  SHF.L.U32 R73, R106, 0x10, RZ ;  /* 0x000000106a497819 */ /* 0x000fe200000006ff */
[C---:B------:R-:W-:Y:S01]  /*85f0*/  FMUL R36, R68.reuse, R40 ;  /* 0x0000002844247220 */ /* 0x040fe20000400000 */
[----:B------:R-:W-:Y:S01]  /*8600*/  FFMA R39, R71, R72, R39 ;  /* 0x0000004847277223 */ /* 0x000fe20000000027 */
[----:B------:R-:W-:Y:S01]  /*8610*/  LOP3.LUT R72, R107, 0xffff0000, RZ, 0xc0, !PT ;  /* 0xffff00006b487812 */ /* 0x000fe200078ec0ff */
[C---:B------:R-:W-:Y:S01]  /*8620*/  FMUL R37, R68.reuse, R41 ;  /* 0x0000002944257220 */ /* 0x040fe20000400000 */
[C---:B------:R-:W-:Y:S01]  /*8630*/  FMUL R42, R68.reuse, R42 ;  /* 0x0000002a442a7220 */ /* 0x040fe20000400000 */
[----:B------:R-:W-:Y:S01]  /*8640*/  FMUL R43, R68, R43 ;  /* 0x0000002b442b7220 */ /* 0x000fe20000400000 */
[C---:B------:R-:W-:Y:S01]  /*8650*/  FFMA R36, R71.reuse, R73, R36 ;  /* 0x0000004947247223 */ /* 0x040fe20000000024 */
[C---:B------:R-:W-:Y:S01]  /*8660*/  SHF.L.U32 R73, R112.reuse, 0x10, RZ ;  /* 0x0000001070497819 */ /* 0x040fe200000006ff */
[----:B------:R3:W-:Y:S01]  /*8670*/  STS.128 [R163+0x400], R108 ;  /* 0x0004006ca3007388 */ /* 0x0007e20000000c00 */
[----:B------:R-:W-:Y:S01]  /*8680*/  FFMA R37, R71, R74, R37 ;  /* 0x0000004a47257223 */ /* 0x000fe20000000025 */
[----:B------:R-:W-:Y:S01]  /*8690*/  LOP3.LUT R74, R113, 0xffff0000, RZ, 0xc0, !PT ;  /* 0xffff0000714a7812 */ /* 0x000fe200078ec0ff */
[----:B------:R-:W-:Y:S01]  /*86a0*/  FFMA R42, R71, R75, R42 ;  /* 0x0000004b472a7223 */ /* 0x000fe2000000002a */
[----:B------:R-:W-:Y:S01]  /*86b0*/  SHF.L.U32 R75, R113, 0x10, RZ ;  /* 0x00000010714b7819 */ /* 0x000fe200000006ff */
        /* <DEDUP_REMOVED lines=8> */
[----:B------:R4:W-:Y:S01]  /*8740*/  STS.128 [R162+0x400], R116 ;  /* 0x00040074a2007388 */ /* 0x0009e20000000c00 */
[C---:B------:R-:W-:Y:S01]  /*8750*/  FFMA R41, R71.reuse, R72, R41 ;  /* 0x0000004847297223 */ /* 0x040fe20000000029 */
[C---:B------:R-:W-:Y:S01]  /*8760*/  SHF.L.U32 R72, R114.reuse, 0x10, RZ ;  /* 0x0000001072487819 */ /* 0x040fe200000006ff */
[----:B------:R-:W-:Y:S01]  /*8770*/  FFMA R46, R71, R75, R46 ;  /* 0x0000004b472e7223 */ /* 0x000fe2000000002e */
[----:B------:R-:W-:Y:S01]  /*8780*/  SHF.L.U32 R75, R121, 0x10, RZ ;  /* 0x00000010794b7819 */ /* 0x000fe200000006ff */
[----:B------:R-:W-:Y:S01]  /*8790*/  FFMA R47, R71, R74, R47 ;  /* 0x0000004a472f7223 */ /* 0x000fe2000000002f */
[----:B------:R-:W-:Y:S01]  /*87a0*/  LOP3.LUT R74, R114, 0xffff0000, RZ, 0xc0, !PT ;  /* 0xffff0000724a7812 */ /* 0x000fe200078ec0ff */
[C---:B------:R-:W-:Y:S01]  /*87b0*/  FMUL R44, R68.reuse, R48 ;  /* 0x00000030442c7220 */ /* 0x040fe20000400000 */
[----:B-1----:R-:W-:Y:S01]  /*87c0*/  F2FP.BF16.F32.PACK_AB R100, R25, R24 ;  /* 0x000000181964723e */ /* 0x002fe200000010ff */
[C---:B------:R-:W-:Y:S01]  /*87d0*/  FMUL R45, R68.reuse, R49 ;  /* 0x00000031442d7220 */ /* 0x040fe20000400000 */
[----:B------:R-:W-:Y:S01]  /*87e0*/  F2FP.BF16.F32.PACK_AB R101, R31, R30 ;  /* 0x0000001e1f65723e */ /* 0x000fe200000010ff */
[----:B------:R-:W-:Y:S01]  /*87f0*/  FMUL R50, R68, R50 ;  /* 0x0000003244327220 */ /* 0x000fe20000400000 */
[----:B------:R-:W-:Y:S01]  /*8800*/  F2FP.BF16.F32.PACK_AB R102, R29, R28 ;  /* 0x0000001c1d66723e */ /* 0x000fe200000010ff */
[----:B------:R-:W-:Y:S01]  /*8810*/  FFMA R44, R71, R72, R44 ;  /* 0x00000048472c7223 */ /* 0x000fe2000000002c */
[----:B------:R-:W-:Y:S01]  /*8820*/  LOP3.LUT R72, R115, 0xffff0000, RZ, 0xc0, !PT ;  /* 0xffff000073487812 */ /* 0x000fe200078ec0ff */
[----:B------:R-:W-:Y:S01]  /*8830*/  FFMA R45, R71, R74, R45 ;  /* 0x0000004a472d7223 */ /* 0x000fe2000000002d */
[----:B------:R-:W-:Y:S01]  /*8840*/  LOP3.LUT R74, R120, 0xffff0000, RZ, 0xc0, !PT ;  /* 0xffff0000784a7812 */ /* 0x000fe200078ec0ff */
[----:B------:R-:W-:Y:S01]  /*8850*/  FMUL R51, R68, R51 ;  /* 0x0000003344337220 */ /* 0x000fe20000400000 */
[----:B------:R-:W-:Y:S01]  /*8860*/  F2FP.BF16.F32.PACK_AB R103, R35, R34 ;  /* 0x000000222367723e */ /* 0x000fe200000010ff */
[----:B------:R-:W-:Y:S01]  /*8870*/  FFMA R50, R71, R73, R50 ;  /* 0x0000004947327223 */ /* 0x000fe20000000032 */
[----:B------:R-:W-:Y:S01]  /*8880*/  SHF.L.U32 R73, R120, 0x10, RZ ;  /* 0x0000001078497819 */ /* 0x000fe200000006ff */
[C---:B------:R-:W-:Y:S01]  /*8890*/  FMUL R48, R68.reuse, R52 ;  /* 0x0000003444307220 */ /* 0x040fe20000400000 */
[----:B---3--:R-:W-:Y:S01]  /*88a0*/  F2FP.BF16.F32.PACK_AB R108, R33, R32 ;  /* 0x00000020216c723e */ /* 0x008fe200000010ff */
[----:B------:R-:W-:Y:S01]  /*88b0*/  FFMA R51, R71, R72, R51 ;  /* 0x0000004847337223 */ /* 0x000fe20000000033 */
[----:B------:R-:W-:Y:S01]  /*88c0*/  LOP3.LUT R72, R121, 0xffff0000, RZ, 0xc0, !PT ;  /* 0xffff000079487812 */ /* 0x000fe200078ec0ff */
[----:B------:R1:W-:Y:S01]  /*88d0*/  STS.128 [R161+0x400], R100 ;  /* 0x00040064a1007388 */ /* 0x0003e20000000c00 */
[----:B------:R-:W-:Y:S01]  /*88e0*/  F2FP.BF16.F32.PACK_AB R109, R39, R38 ;  /* 0x00000026276d723e */ /* 0x000fe200000010ff */
[C---:B------:R-:W-:Y:S01]  /*88f0*/  FMUL R49, R68.reuse, R53 ;  /* 0x0000003544317220 */ /* 0x040fe20000400000 */
[----:B------:R-:W-:Y:S01]  /*8900*/  F2FP.BF16.F32.PACK_AB R110, R37, R36 ;  /* 0x00000024256e723e */ /* 0x000fe200000010ff */
[C---:B------:R-:W-:Y:S01]  /*8910*/  FMUL R54, R68.reuse, R54 ;  /* 0x0000003644367220 */ /* 0x040fe20000400000 */
[----:B------:R-:W-:Y:S01]  /*8920*/  F2FP.BF16.F32.PACK_AB R111, R43, R42 ;  /* 0x0000002a2b6f723e */ /* 0x000fe200000010ff */
[----:B------:R-:W-:Y:S01]  /*8930*/  FMUL R55, R68, R55 ;  /* 0x0000003744377220 */ /* 0x000fe20000400000 */
[----:B----4-:R-:W-:Y:S01]  /*8940*/  F2FP.BF16.F32.PACK_AB R116, R41, R40 ;  /* 0x000000282974723e */ /* 0x010fe200000010ff */
[C---:B------:R-:W-:Y:S01]  /*8950*/  FFMA R48, R71.reuse, R73, R48 ;  /* 0x0000004947307223 */ /* 0x040fe20000000030 */
[C---:B------:R-:W-:Y:S01]  /*8960*/  FFMA R49, R71.reuse, R74, R49 ;  /* 0x0000004a47317223 */ /* 0x040fe20000000031 */
[----:B------:R1:W-:Y:S01]  /*8970*/  STS.128 [R147+0x400], R108 ;  /* 0x0004006c93007388 */ /* 0x0003e20000000c00 */
[C---:B------:R-:W-:Y:S01]  /*8980*/  SHF.L.U32 R73, R122.reuse, 0x10, RZ ;  /* 0x000000107a497819 */ /* 0x040fe200000006ff */
[----:B------:R-:W-:Y:S01]  /*8990*/  FFMA R54, R71, R75, R54 ;  /* 0x0000004b47367223 */ /* 0x000fe20000000036 */
[----:B------:R-:W-:Y:S01]  /*89a0*/  SHF.L.U32 R75, R123, 0x10, RZ ;  /* 0x000000107b4b7819 */ /* 0x000fe200000006ff */
[----:B------:R-:W-:Y:S01]  /*89b0*/  FFMA R55, R71, R72, R55 ;  /* 0x0000004847377223 */ /* 0x000fe20000000037 */
[----:B------:R-:W-:Y:S01]  /*89c0*/  LOP3.LUT R72, R122, 0xffff0000, RZ, 0xc0, !PT ;  /* 0xffff00007a487812 */ /* 0x000fe200078ec0ff */
[C---:B------:R-:W-:Y:S01]  /*89d0*/  FMUL R52, R68.reuse, R56 ;  /* 0x0000003844347220 */ /* 0x040fe20000400000 */
[----:B------:R-:W-:Y:S01]  /*89e0*/  LOP3.LUT R74, R123, 0xffff0000, RZ, 0xc0, !PT ;  /* 0xffff00007b4a7812 */ /* 0x000fe200078ec0ff */
[C---:B------:R-:W-:Y:S01]  /*89f0*/  FMUL R53, R68.reuse, R57 ;  /* 0x0000003944357220 */ /* 0x040fe20000400000 */
[C---:B------:R-:W-:Y:S01]  /*8a00*/  FMUL R58, R68.reuse, R58 ;  /* 0x0000003a443a7220 */ /* 0x040fe20000400000 */
[----:B------:R-:W-:Y:S01]  /*8a10*/  FMUL R59, R68, R59 ;  /* 0x0000003b443b7220 */ /* 0x000fe20000400000 */
[C---:B------:R-:W-:Y:S01]  /*8a20*/  FFMA R52, R71.reuse, R73, R52 ;  /* 0x0000004947347223 */ /* 0x040fe20000000034 */
[C---:B------:R-:W-:Y:S01]  /*8a30*/  FFMA R53, R71.reuse, R72, R53 ;  /* 0x0000004847357223 */ /* 0x040fe20000000035 */
[C---:B------:R-:W-:Y:S01]  /*8a40*/  FFMA R58, R71.reuse, R75, R58 ;  /* 0x0000004b473a7223 */ /* 0x040fe2000000003a */
[----:B------:R-:W-:Y:S01]  /*8a50*/  FFMA R59, R71, R74, R59 ;  /* 0x0000004a473b7223 */ /* 0x000fe2000000003b */
[----:B------:R-:W-:Y:S01]  /*8a60*/  SHF.L.U32 R72, R128, 0x10, RZ ;  /* 0x0000001080487819 */ /* 0x000fe200000006ff */
[----:B------:R-:W-:Y:S01]  /*8a70*/  FMUL R56, R68, R60 ;  /* 0x0000003c44387220 */ /* 0x000fe20000400000 */
[----:B------:R-:W-:Y:S01]  /*8a80*/  LOP3.LUT R74, R128, 0xffff0000, RZ, 0xc0, !PT ;  /* 0xffff0000804a7812 */ /* 0x000fe200078ec0ff */
[C---:B------:R-:W-:Y:S01]  /*8a90*/  FMUL R57, R68.reuse, R61 ;  /* 0x0000003d44397220 */ /* 0x040fe20000400000 */
[----:B------:R-:W-:Y:S01]  /*8aa0*/  SHF.L.U32 R73, R129, 0x10, RZ ;  /* 0x0000001081497819 */ /* 0x000fe200000006ff */
[C---:B------:R-:W-:Y:S01]  /*8ab0*/  FMUL R62, R68.reuse, R62 ;  /* 0x0000003e443e7220 */ /* 0x040fe20000400000 */
[----:B------:R-:W-:Y:S01]  /*8ac0*/  F2FP.BF16.F32.PACK_AB R117, R47, R46 ;  /* 0x0000002e2f75723e */ /* 0x000fe200000010ff */
[----:B------:R-:W-:Y:S01]  /*8ad0*/  FFMA R56, R71, R72, R56 ;  /* 0x0000004847387223 */ /* 0x000fe20000000038 */
[----:B------:R-:W-:Y:S01]  /*8ae0*/  F2FP.BF16.F32.PACK_AB R118, R45, R44 ;  /* 0x0000002c2d76723e */ /* 0x000fe200000010ff */
[----:B------:R-:W-:Y:S01]  /*8af0*/  FFMA R57, R71, R74, R57 ;  /* 0x0000004a47397223 */ /* 0x000fe20000000039 */
[----:B------:R-:W-:Y:S01]  /*8b00*/  F2FP.BF16.F32.PACK_AB R119, R51, R50 ;  /* 0x000000323377723e */ /* 0x000fe200000010ff */
[----:B------:R-:W-:Y:S01]  /*8b10*/  FFMA R62, R71, R73, R62 ;  /* 0x00000049473e7223 */ /* 0x000fe2000000003e */
[----:B------:R-:W-:Y:S01]  /*8b20*/  LOP3.LUT R72, R129, 0xffff0000, RZ, 0xc0, !PT ;  /* 0xffff000081487812 */ /* 0x000fe200078ec0ff */
[----:B------:R-:W-:Y:S01]  /*8b30*/  FMUL R63, R68, R63 ;  /* 0x0000003f443f7220 */ /* 0x000fe20000400000 */
[----:B------:R-:W-:Y:S01]  /*8b40*/  SHF.L.U32 R73, R130, 0x10, RZ ;  /* 0x0000001082497819 */ /* 0x000fe200000006ff */
[----:B------:R1:W-:Y:S01]  /*8b50*/  STS.128 [R160+0x400], R116 ;  /* 0x00040074a0007388 */ /* 0x0003e20000000c00 */
[----:B------:R-:W-:Y:S01]  /*8b60*/  FMUL R60, R68, R64 ;  /* 0x00000040443c7220 */ /* 0x000fe20000400000 */
[----:B------:R-:W-:Y:S01]  /*8b70*/  LOP3.LUT R74, R130, 0xffff0000, RZ, 0xc0, !PT ;  /* 0xffff0000824a7812 */ /* 0x000fe200078ec0ff */
[C---:B------:R-:W-:Y:S01]  /*8b80*/  FMUL R61, R68.reuse, R65 ;  /* 0x00000041443d7220 */ /* 0x040fe20000400000 */
[----:B------:R-:W-:Y:S01]  /*8b90*/  SHF.L.U32 R75, R131, 0x10, RZ ;  /* 0x00000010834b7819 */ /* 0x000fe200000006ff */
[C---:B------:R-:W-:Y:S01]  /*8ba0*/  FMUL R66, R68.reuse, R66 ;  /* 0x0000004244427220 */ /* 0x040fe20000400000 */
[----:B------:R-:W-:Y:S01]  /*8bb0*/  FFMA R63, R71, R72, R63 ;  /* 0x00000048473f7223 */ /* 0x000fe2000000003f */
[----:B------:R-:W-:Y:S01]  /*8bc0*/  FMUL R67, R68, R67 ;  /* 0x0000004344437220 */ /* 0x000fe20000400000 */
[----:B------:R-:W-:Y:S01]  /*8bd0*/  F2FP.BF16.F32.PACK_AB R124, R49, R48 ;  /* 0x00000030317c723e */ /* 0x000fe200000010ff */
[----:B------:R-:W-:Y:S01]  /*8be0*/  FFMA R60, R71, R73, R60 ;  /* 0x00000049473c7223 */ /* 0x000fe2000000003c */
[----:B------:R-:W-:Y:S01]  /*8bf0*/  F2FP.BF16.F32.PACK_AB R125, R55, R54 ;  /* 0x00000036377d723e */ /* 0x000fe200000010ff */
[----:B------:R-:W-:Y:S01]  /*8c00*/  FFMA R61, R71, R74, R61 ;  /* 0x0000004a473d7223 */ /* 0x000fe2000000003d */
[----:B------:R-:W-:Y:S01]  /*8c10*/  F2FP.BF16.F32.PACK_AB R126, R53, R52 ;  /* 0x00000034357e723e */ /* 0x000fe200000010ff */
[----:B------:R-:W-:Y:S01]  /*8c20*/  FFMA R66, R71, R75, R66 ;  /* 0x0000004b47427223 */ /* 0x000fe20000000042 */
[----:B------:R-:W-:Y:S01]  /*8c30*/  F2FP.BF16.F32.PACK_AB R127, R59, R58 ;  /* 0x0000003a3b7f723e */ /* 0x000fe200000010ff */
[----:B------:R-:W-:Y:S01]  /*8c40*/  FFMA R67, R71, R76, R67 ;  /* 0x0000004c47437223 */ /* 0x000fe20000000043 */
[----:B------:R-:W-:Y:S02]  /*8c50*/  F2FP.BF16.F32.PACK_AB R56, R57, R56 ;  /* 0x000000383938723e */ /* 0x000fe400000010ff */
[----:B------:R-:W-:Y:S01]  /*8c60*/  F2FP.BF16.F32.PACK_AB R57, R63, R62 ;  /* 0x0000003e3f39723e */ /* 0x000fe200000010ff */
[----:B------:R1:W-:Y:S01]  /*8c70*/  STS.128 [R159+0x400], R124 ;  /* 0x0004007c9f007388 */ /* 0x0003e20000000c00 */
[----:B------:R-:W-:Y:S02]  /*8c80*/  F2FP.BF16.F32.PACK_AB R58, R61, R60 ;  /* 0x0000003c3d3a723e */ /* 0x000fe400000010ff */
[----:B------:R-:W-:Y:S05]  /*8c90*/  F2FP.BF16.F32.PACK_AB R59, R67, R66 ;  /* 0x00000042433b723e */ /* 0x000fea00000010ff */
[----:B------:R1:W-:Y:S01]  /*8ca0*/  STS.128 [R158+0x400], R56 ;  /* 0x000400389e007388 */ /* 0x0003e20000000c00 */
[----:B------:R-:W-:Y:S01]  /*8cb0*/  @!PT LDS RZ, [RZ] ;  /* 0x00000000fffff984 */ /* 0x000fe20000000800 */
[----:B------:R-:W-:Y:S01]  /*8cc0*/  @!PT LDS RZ, [RZ] ;  /* 0x00000000fffff984 */ /* 0x000fe20000000800 */
[----:B------:R-:W-:Y:S01]  /*8cd0*/  @!PT LDS RZ, [RZ] ;  /* 0x00000000fffff984 */ /* 0x000fe20000000800 */
[----:B------:R-:W-:Y:S01]  /*8ce0*/  @!PT LDS RZ, [RZ] ;  /* 0x00000000fffff984 */ /* 0x000fe20000000800 */
[----:B------:R3:W-:Y:S07]  /*8cf0*/  MEMBAR.ALL.CTA ;  /* 0x0000000000007992 */ /* 0x0007ee0000008000 */
[----:B---3--:R-:W3:Y:S02]  /*8d00*/  FENCE.VIEW.ASYNC.S ;  /* 0x00000000000073c6 */ /* 0x008ee40000000000 */
[----:B---3--:R-:W-:Y:S06]  /*8d10*/  BAR.SYNC.DEFER_BLOCKING 0x1, 0x80 ;  /* 0x0042000000007b1d */ /* 0x008fec0000010000 */
[----:B------:R-:W-:Y:S05]  /*8d20*/  @P0 BRA `(.L_x_116) ;  /* 0x0000000000300947 */ /* 0x000fea0003800000 */
[----:B------:R-:W3:Y:S01]  /*8d30*/  LDCU.64 UR6, c[0x0][0x348] ;  /* 0x00006900ff0677ac */ /* 0x000ee20008000a00 */
[----:B------:R-:W-:Y:S01]  /*8d40*/  R2UR UR5, R70 ;  /* 0x00000000460572ca */ /* 0x000fe200000e0000 */
[----:B------:R-:W-:Y:S01]  /*8d50*/  UIADD3 UR4, UPT, UPT, UR44, 0x400, URZ ;  /* 0x000004002c047890 */ /* 0x000fe2000fffe0ff */
[----:B------:R-:W-:Y:S05]  /*8d60*/  UMOV UR51, UR52 ;  /* 0x0000003400337c82 */ /* 0x000fea0008000000 */
[----:B------:R-:W-:Y:S06]  /*8d70*/  IMAD.U32 R144, RZ, RZ, UR4 ;  /* 0x00000004ff907e24 */ /* 0x000fec000f8e00ff */
[----:B------:R-:W-:Y:S01]  /*8d80*/  UIADD3 UR49, UPT, UPT, UR53, UR5, URZ ;  /* 0x0000000535317290 */ /* 0x000fe2000fffe0ff */
[----:B------:R-:W-:Y:S01]  /*8d90*/  R2UR UR48, R144 ;  /* 0x00000000903072ca */ /* 0x000fe200000e0000 */
[----:B---3--:R-:W-:Y:S04]  /*8da0*/  UIADD3 UR4, UP0, UPT, UR6, 0xa80, URZ ;  /* 0x00000a8006047890 */ /* 0x008fe8000ff1e0ff */
[----:B------:R-:W-:Y:S09]  /*8db0*/  UIADD3.X UR5, UPT, UPT, URZ, UR7, URZ, UP0, !UPT ;  /* 0x00000007ff057290 */ /* 0x000ff200087fe4ff */
[----:B------:R3:W-:Y:S01]  /*8dc0*/  UTMASTG.3D [UR48], [UR4] ;  /* 0x00000030040073b5 */ /* 0x0007e20008010000 */
[----:B------:R0:W-:Y:S01]  /*8dd0*/  UTMACMDFLUSH ;  /* 0x00000000000079b7 */ /* 0x0001e20000000000 */
[----:B---3--:R-:W-:Y:S04]  /*8de0*/  DEPBAR.LE SB0, 0x1 ;  /* 0x000080400000791a */ /* 0x008fe80000000000 */
.L_x_116:
[----:B------:R-:W-:Y:S05]  /*8df0*/  BSYNC.RECONVERGENT B0 ;  /* 0x0000000000007941 */ /* 0x000fea0003800200 */
.L_x_115:
[----:B------:R-:W-:Y:S01]  /*8e00*/  BAR.SYNC.DEFER_BLOCKING 0x1, 0x80 ;  /* 0x0042000000007b1d */ /* 0x000fe20000010000 */
[----:B------:R-:W-:Y:S01]  /*8e10*/  ISETP.NE.AND P1, PT, R157, RZ, PT ;  /* 0x000000ff9d00720c */ /* 0x000fe20003f25270 */
[----:B------:R-:W-:Y:S01]  /*8e20*/  UISETP.NE.AND UP0, UPT, UR54, URZ, UPT ;  /* 0x000000ff3600728c */ /* 0x000fe2000bf05270 */
[----:B------:R-:W-:Y:S11]  /*8e30*/  LEA R3, R77, UR44, 0x3 ;  /* 0x0000002c4d037c11 */ /* 0x000ff6000f8e18ff */
[----:B------:R-:W-:Y:S01]  /*8e40*/  @P1 SHF.L.U32 R6, R149, 0x1f, RZ ;  /* 0x0000001f95061819 */ /* 0x000fe200000006ff */
[----:B------:R-:W-:Y:S06]  /*8e50*/  BRA.U !UP0, `(.L_x_117) ;  /* 0x0000000108247547 */ /* 0x000fec000b800000 */
[----:B------:R-:W3:Y:S01]  /*8e60*/  S2R R0, SR_CgaCtaId ;  /* 0x0000000000007919 */ /* 0x000ee20000008800 */
[----:B------:R-:W-:Y:S01]  /*8e70*/  IMAD.U32 R4, RZ, RZ, UR47 ;  /* 0x0000002fff047e24 */ /* 0x000fe2000f8e00ff */
[----:B------:R-:W-:Y:S04]  /*8e80*/  UIADD3 UR4, UPT, UPT, UR47, 0x1, URZ ;  /* 0x000000012f047890 */ /* 0x000fe8000fffe0ff */
[----:B------:R-:W-:Y:S01]  /*8e90*/  @P1 LEA R4, R4, UR44, 0x3 ;  /* 0x0000002c04041c11 */ /* 0x000fe2000f8e18ff */
[----:B------:R-:W-:Y:S04]  /*8ea0*/  UISETP.NE.AND UP0, UPT, UR4, 0x4, UPT ;  /* 0x000000040400788c */ /* 0x000fe8000bf05270 */
[----:B------:R-:W-:Y:S01]  /*8eb0*/  @P1 VIADD R5, R4, 0x40 ;  /* 0x0000004004051836 */ /* 0x000fe20000000000 */
[----:B------:R-:W-:Y:S04]  /*8ec0*/  USEL UR47, UR4, URZ, UP0 ;  /* 0x000000ff042f7287 */ /* 0x000fe80008000000 */
[----:B---3--:R-:W-:Y:S04]  /*8ed0*/  @P1 PRMT R0, R0, 0x654, R5 ;  /* 0x0000065400001816 */ /* 0x008fe80000000005 */
[----:B------:R3:W-:Y:S04]  /*8ee0*/  @P1 SYNCS.ARRIVE.TRANS64.RED.A1T0 RZ, [R0+URZ], RZ ;  /* 0x000000ff00ff19a7 */ /* 0x0007e800081004ff */
.L_x_117:
[----:B------:R-:W4:Y:S01]  /*8ef0*/  @P1 SYNCS.PHASECHK.TRANS64.TRYWAIT P0, [R3+URZ+0x20], R6 ;  /* 0x00002006030015a7 */ /* 0x000f2200080011ff */
[----:B------:R-:W-:Y:S01]  /*8f00*/  UISETP.NE.AND UP0, UPT, UR38, URZ, UPT ;  /* 0x000000ff2600728c */ /* 0x000fe2000bf05270 */
[----:B------:R-:W-:Y:S01]  /*8f10*/  BSSY B1, `(.L_x_118) ;  /* 0x0000021000017945 */ /* 0x000fe20003800000 */
[----:B------:R-:W-:Y:S02]  /*8f20*/  UMOV UR4, 0x80 ;  /* 0x0000008000047882 */ /* 0x000fe40000000000 */
[----:B------:R-:W-:Y:S01]  /*8f30*/  USEL UR39, UR4, 0x40, !UP0 ;  /* 0x0000004004277887 */ /* 0x000fe2000c000000 */
[----:B----4-:R-:W-:Y:S01]  /*8f40*/  @P1 SEL R79, RZ, 0x1, !P0 ;  /* 0x00000001ff4f1807 */ /* 0x010fe20004000000 */
[----:B------:R-:W-:Y:S10]  /*8f50*/  @!P1 BRA `(.L_x_119) ;  /* 0x0000000000709947 */ /* 0x000ff40003800000 */
[----:B------:R-:W-:Y:S01]  /*8f60*/  ISETP.NE.AND P1, PT, R93, RZ, PT ;  /* 0x000000ff5d00720c */ /* 0x000fe20003f25270 */
[----:B------:R-:W-:Y:S01]  /*8f70*/  BSSY B0, `(.L_x_120) ;  /* 0x000000b000007945 */ /* 0x000fe20003800000 */
[----:B------:R-:W-:Y:S11]  /*8f80*/  ISETP.NE.AND P0, PT, R79, RZ, PT ;  /* 0x000000ff4f00720c */ /* 0x000ff60003f05270 */
[----:B------:R-:W-:Y:S05]  /*8f90*/  @P1 IMAD R6, R77, 0x4000, R164 ;  /* 0x000040004d061824 */ /* 0x000fea00078e02a4 */
[----:B------:R-:W-:Y:S04]  /*8fa0*/  @P1 IADD3 R9, PT, PT, R6, UR44, RZ ;  /* 0x0000002c06091c10 */ /* 0x000fe8000fffe0ff */
[----:B------:R-:W-:Y:S01]  /*8fb0*/  @P1 IADD3 R7, PT, PT, R92, R9, RZ ;  /* 0x000000095c071210 */ /* 0x000fe20007ffe0ff */
[--C-:B------:R-:W-:Y:S02]  /*8fc0*/  @P1 IMAD.IADD R5, R78, 0x1, R9.reuse ;  /* 0x000000014e051824 */ /* 0x100fe400078e0209 */
[----:B------:R-:W-:Y:S01]  /*8fd0*/  @P1 IMAD.IADD R4, R94, 0x1, R9 ;  /* 0x000000015e041824 */ /* 0x000fe200078e0209 */
[----:B------:R-:W-:Y:S06]  /*8fe0*/  @P0 BRA `(.L_x_121) ;  /* 0x00000000000c0947 */ /* 0x000fec0003800000 */
[----:B---3--:R-:W-:Y:S04]  /*8ff0*/  SHF.L.U32 R0, R149, 0x1f, RZ ;  /* 0x0000001f95007819 */ /* 0x008fe800000006ff */
[----:B------:R-:W3:Y:S02]  /*9000*/  SYNCS.PHASECHK.TRANS64.TRYWAIT P0, [R3+URZ+0x20], R0 ;  /* 0x00002000030075a7 */ /* 0x000ee400080011ff */
[----:B---3--:R-:W-:Y:S05]  /*9010*/  @!P0 BRA `(.L_x_122) ;  /* 0x0000004800588947 */ /* 0x008fea0003800000 */
.L_x_121:
[----:B------:R-:W-:Y:S05]  /*9020*/  BSYNC B0 ;  /* 0x0000000000007941 */ /* 0x000fea0003800000 */
.L_x_120:
[----:B------:R-:W-:Y:S01]  /*9030*/  ISETP.NE.AND P0, PT, R93, RZ, PT ;  /* 0x000000ff5d00720c */ /* 0x000fe20003f05270 */
[----:B------:R-:W-:Y:S11]  /*9040*/  VIADD R77, R77, 0x1 ;  /* 0x000000014d4d7836 */ /* 0x000ff60000000000 */
[----:B------:R-:W-:Y:S01]  /*9050*/  @!UPT UIADD3 URZ, UPT, UPT, URZ, URZ, URZ ;  /* 0x000000fffffff290 */ /* 0x000fe2000fffe0ff */
[----:B------:R4:W1:Y:S01]  /*9060*/  @P0 LDS.128 R84, [R6+UR44+0x400] ;  /* 0x0004002c06540984 */ /* 0x0008620008000c00 */
[--C-:B---3--:R-:W-:Y:S01]  /*9070*/  @P0 IMAD.IADD R3, R92, 0x1, R5.reuse ;  /* 0x000000015c030824 */ /* 0x108fe200078e0205 */
[C---:B------:R-:W-:Y:S01]  /*9080*/  @P0 IADD3 R0, PT, PT, R94.reuse, R7, RZ ;  /* 0x000000075e000210 */ /* 0x040fe20007ffe0ff */
[C---:B------:R-:W-:Y:S01]  /*9090*/  @P0 IMAD.IADD R8, R94.reuse, 0x1, R5 ;  /* 0x000000015e080824 */ /* 0x040fe200078e0205 */
[----:B------:R4:W3:Y:S02]  /*90a0*/  @P0 LDS.128 R80, [R4+0x400] ;  /* 0x0004000004500984 */ /* 0x0008e40000000c00 */
[----:B------:R-:W-:Y:S02]  /*90b0*/  @P0 IADD3 R9, PT, PT, R94, R3, RZ ;  /* 0x000000035e090210 */ /* 0x000fe40007ffe0ff */
[----:B------:R4:W1:Y:S04]  /*90c0*/  @P0 LDS.128 R88, [R7+0x400] ;  /* 0x0004000007580984 */ /* 0x0008680000000c00 */
[----:B------:R4:W1:Y:S04]  /*90d0*/  @P0 LDS.128 R96, [R0+0x400] ;  /* 0x0004000000600984 */ /* 0x0008680000000c00 */
[----:B------:R4:W1:Y:S04]  /*90e0*/  @P0 LDS.128 R104, [R5+0x400] ;  /* 0x0004000005680984 */ /* 0x0008680000000c00 */
[----:B------:R4:W1:Y:S04]  /*90f0*/  @P0 LDS.128 R112, [R8+0x400] ;  /* 0x0004000008700984 */ /* 0x0008680000000c00 */
[----:B------:R4:W1:Y:S04]  /*9100*/  @P0 LDS.128 R120, [R3+0x400] ;  /* 0x0004000003780984 */ /* 0x0008680000000c00 */
[----:B------:R4:W1:Y:S02]  /*9110*/  @P0 LDS.128 R128, [R9+0x400] ;  /* 0x0004000009800984 */ /* 0x0008640000000c00 */
.L_x_119:
[----:B------:R-:W-:Y:S05]  /*9120*/  BSYNC B1 ;  /* 0x0000000000017941 */ /* 0x000fea0003800000 */
.L_x_118:
[----:B------:R-:W-:Y:S05]  /*9130*/  VIADD R50, R69, UR39 ;  /* 0x0000002745327c36 */ /* 0x000fea0008000000 */
[----:B----4-:R-:W-:Y:S04]  /*9140*/  SHF.R.U32.HI R3, RZ, 0x15, R50 ;  /* 0x00000015ff037819 */ /* 0x010fe80000011632 */
[----:B------:R-:W-:Y:S11]  /*9150*/  LOP3.LUT P0, RZ, R3, 0x3, R140, 0x48, !PT ;  /* 0x0000000303ff7812 */ /* 0x000ff6000780488c */
[----:B------:R-:W-:Y:S02]  /*9160*/  @!UPT UIADD3 URZ, UPT, UPT, URZ, URZ, URZ ;  /* 0x000000fffffff290 */ /* 0x000fe4000fffe0ff */
        /* <DEDUP_REMOVED lines=17> */
.L_x_123:
[----:B-1----:R-:W-:Y:S01]  /*9280*/  SHF.L.U32 R70, R84, 0x10, RZ ;  /* 0x0000001054467819 */ /* 0x002fe200000006ff */
[----:B------:R-:W-:Y:S05]  /*9290*/  WARPSYNC.ALL ;  /* 0x0000000000007948 */ /* 0x000fea0003800000 */
[----:B------:R-:W-:Y:S01]  /*92a0*/  R2UR UR4, R50 ;  /* 0x00000000320472ca */ /* 0x000fe200000e0000 */
[----:B------:R-:W1:Y:S01]  /*92b0*/  S2R R165, SR_CgaCtaId ;  /* 0x0000000000a57919 */ /* 0x000e620000008800 */
[----:B------:R-:W-:Y:S01]  /*92c0*/  LOP3.LUT R72, R84, 0xffff0000, RZ, 0xc0, !PT ;  /* 0xffff000054487812 */ /* 0x000fe200078ec0ff */
[----:B------:R-:W-:Y:S01]  /*92d0*/  BSSY.RECONVERGENT B0, `(.L_x_124) ;  /* 0x0000102000007945 */ /* 0x000fe20003800200 */
[----:B------:R-:W-:Y:S02]  /*92e0*/  SHF.L.U32 R73, R85, 0x10, RZ ;  /* 0x0000001055497819 */ /* 0x000fe400000006ff */
[----:B------:R-:W-:Y:S02]  /*92f0*/  LOP3.LUT R74, R87, 0xffff0000, RZ, 0xc0, !PT ;  /* 0xffff0000574a7812 */ /* 0x000fe400078ec0ff */
[----:B------:R-:W-:Y:S02]  /*9300*/  ISETP.NE.AND P6, PT, R157, RZ, PT ;  /* 0x000000ff9d00720c */ /* 0x000fe40003fc5270 */
[----:B------:R-:W-:Y:S02]  /*9310*/  ISETP.NE.AND P0, PT, R152, RZ, PT ;  /* 0x000000ff9800720c */ /* 0x000fe40003f05270 */
[----:B------:R-:W-:Y:S01]  /*9320*/  LEA R95, R77, UR44, 0x3 ;  /* 0x0000002c4d5f7c11 */ /* 0x000fe2000f8e18ff */
[----:B------:R-:W3:Y:S02]  /*9330*/  LDTM.x64 R4, tmem[UR4] ;  /* 0x00000004000479ee */ /* 0x000ee40008340000 */
[C---:B---3--:R-:W-:Y:S01]  /*9340*/  FMUL R0, R68.reuse, R4 ;  /* 0x0000000444007220 */ /* 0x048fe20000400000 */
[C---:B------:R-:W-:Y:S01]  /*9350*/  FMUL R3, R68.reuse, R5 ;  /* 0x0000000544037220 */ /* 0x040fe20000400000 */
[C---:B------:R-:W-:Y:S01]  /*9360*/  FMUL R6, R68.reuse, R6 ;  /* 0x0000000644067220 */ /* 0x040fe20000400000 */
[----:B------:R-:W-:Y:S01]  /*9370*/  FMUL R7, R68, R7 ;  /* 0x0000000744077220 */ /* 0x000fe20000400000 */
[----:B------:R-:W-:Y:S01]  /*9380*/  FFMA R0, R71, R70, R0 ;  /* 0x0000004647007223 */ /* 0x000fe20000000000 */
[----:B------:R-:W-:Y:S01]  /*9390*/  LOP3.LUT R70, R85, 0xffff0000, RZ, 0xc0, !PT ;  /* 0xffff000055467812 */ /* 0x000fe200078ec0ff */
[----:B------:R-:W-:Y:S01]  /*93a0*/  FFMA R3, R71, R72, R3 ;  /* 0x0000004847037223 */ /* 0x000fe20000000003 */
[----:B------:R-:W-:Y:S01]  /*93b0*/  SHF.L.U32 R72, R87, 0x10, RZ ;  /* 0x0000001057487819 */ /* 0x000fe200000006ff */
[C---:B------:R-:W-:Y:S01]  /*93c0*/  FFMA R6, R71.reuse, R73, R6 ;  /* 0x0000004947067223 */ /* 0x040fe20000000006 */
[----:B------:R-:W-:Y:S01]  /*93d0*/  SHF.L.U32 R73, R86, 0x10, RZ ;  /* 0x0000001056497819 */ /* 0x000fe200000006ff */
[----:B------:R-:W-:Y:S01]  /*93e0*/  FFMA R7, R71, R70, R7 ;  /* 0x0000004647077223 */ /* 0x000fe20000000007 */
[----:B------:R-:W-:Y:S01]  /*93f0*/  F2FP.BF16.F32.PACK_AB R100, R3, R0 ;  /* 0x000000000364723e */ /* 0x000fe200000010ff */
[----:B------:R-:W-:Y:S01]  /*9400*/  FMUL R4, R68, R8 ;  /* 0x0000000844047220 */ /* 0x000fe20000400000 */
[----:B------:R-:W-:Y:S01]  /*9410*/  LOP3.LUT R70, R86, 0xffff0000, RZ, 0xc0, !PT ;  /* 0xffff000056467812 */ /* 0x000fe200078ec0ff */
[C---:B------:R-:W-:Y:S01]  /*9420*/  FMUL R0, R68.reuse, R9 ;  /* 0x0000000944007220 */ /* 0x040fe20000400000 */
[----:B------:R-:W-:Y:S01]  /*9430*/  F2FP.BF16.F32.PACK_AB R101, R7, R6 ;  /* 0x000000060765723e */ /* 0x000fe200000010ff */
[----:B------:R-:W-:Y:S01]  /*9440*/  FMUL R3, R68, R10 ;  /* 0x0000000a44037220 */ /* 0x000fe20000400000 */
[C---:B------:R-:W-:Y:S01]  /*9450*/  FFMA R4, R71.reuse, R73, R4 ;  /* 0x0000004947047223 */ /* 0x040fe20000000004 */
[----:B------:R-:W-:Y:S01]  /*9460*/  SHF.L.U32 R73, R82, 0x10, RZ ;  /* 0x0000001052497819 */ /* 0x000fe200000006ff */
[----:B------:R-:W-:Y:S01]  /*9470*/  FMUL R5, R68, R11 ;  /* 0x0000000b44057220 */ /* 0x000fe20000400000 */
[C---:B------:R-:W-:Y:S01]  /*9480*/  FFMA R0, R71.reuse, R70, R0 ;  /* 0x0000004647007223 */ /* 0x040fe20000000000 */
[C---:B------:R-:W-:Y:S01]  /*9490*/  SHF.L.U32 R70, R80.reuse, 0x10, RZ ;  /* 0x0000001050467819 */ /* 0x040fe200000006ff */
[C---:B------:R-:W-:Y:S01]  /*94a0*/  FFMA R3, R71.reuse, R72, R3 ;  /* 0x0000004847037223 */ /* 0x040fe20000000003 */
[----:B------:R-:W-:Y:S01]  /*94b0*/  LOP3.LUT R72, R80, 0xffff0000, RZ, 0xc0, !PT ;  /* 0xffff000050487812 */ /* 0x000fe200078ec0ff */
[----:B------:R-:W-:Y:S01]  /*94c0*/  FMUL R6, R68, R12 ;  /* 0x0000000c44067220 */ /* 0x000fe20000400000 */
[----:B------:R-:W-:Y:S01]  /*94d0*/  F2FP.BF16.F32.PACK_AB R102, R0, R4 ;  /* 0x000000040066723e */ /* 0x000fe200000010ff */
[C---:B------:R-:W-:Y:S01]  /*94e0*/  FFMA R5, R71.reuse, R74, R5 ;  /* 0x0000004a47057223 */ /* 0x040fe20000000005 */
[C---:B------:R-:W-:Y:S01]  /*94f0*/  FMUL R7, R68.reuse, R13 ;  /* 0x0000000d44077220 */ /* 0x040fe20000400000 */
[----:B------:R-:W-:Y:S01]  /*9500*/  FFMA R6, R71, R70, R6 ;  /* 0x0000004647067223 */ /* 0x000fe20000000006 */
[----:B------:R-:W-:Y:S01]  /*9510*/  SHF.L.U32 R70, R81, 0x10, RZ ;  /* 0x0000001051467819 */ /* 0x000fe200000006ff */
[C---:B------:R-:W-:Y:S01]  /*9520*/  FMUL R0, R68.reuse, R14 ;  /* 0x0000000e44007220 */ /* 0x040fe20000400000 */
[----:B------:R-:W-:Y:S01]  /*9530*/  F2FP.BF16.F32.PACK_AB R103, R5, R3 ;  /* 0x000000030567723e */ /* 0x000fe200000010ff */
[----:B------:R-:W-:Y:S01]  /*9540*/  FFMA R7, R71, R72, R7 ;  /* 0x0000004847077223 */ /* 0x000fe20000000007 */
[----:B------:R-:W-:Y:S01]  /*9550*/  LOP3.LUT R72, R81, 0xffff0000, RZ, 0xc0, !PT ;  /* 0xffff000051487812 */ /* 0x000fe200078ec0ff */
[C---:B------:R-:W-:Y:S01]  /*9560*/  FMUL R3, R68.reuse, R15 ;  /* 0x0000000f44037220 */ /* 0x040fe20000400000 */
[----:B------:R-:W-:Y:S01]  /*9570*/  FMUL R4, R68, R16 ;  /* 0x0000001044047220 */ /* 0x000fe20000400000 */
[C---:B------:R-:W-:Y:S01]  /*9580*/  FFMA R0, R71.reuse, R70, R0 ;  /* 0x0000004647007223 */ /* 0x040fe20000000000 */
[----:B------:R-:W-:Y:S01]  /*9590*/  LOP3.LUT R70, R82, 0xffff0000, RZ, 0xc0, !PT ;  /* 0xffff000052467812 */ /* 0x000fe200078ec0ff */
[----:B------:R-:W-:Y:S01]  /*95a0*/  FFMA R3, R71, R72, R3 ;  /* 0x0000004847037223 */ /* 0x000fe20000000003 */
[----:B------:R-:W-:Y:S01]  /*95b0*/  F2FP.BF16.F32.PACK_AB R108, R7, R6 ;  /* 0x00000006076c723e */ /* 0x000fe200000010ff */
[----:B------:R-:W-:Y:S01]  /*95c0*/  FFMA R4, R71, R73, R4 ;  /* 0x0000004947047223 */ /* 0x000fe20000000004 */
[C---:B------:R-:W-:Y:S01]  /*95d0*/  SHF.L.U32 R73, R83.reuse, 0x10, RZ ;  /* 0x0000001053497819 */ /* 0x040fe200000006ff */
[C---:B------:R-:W-:Y:S01]  /*95e0*/  FMUL R5, R68.reuse, R17 ;  /* 0x0000001144057220 */ /* 0x040fe20000400000 */
[----:B------:R-:W-:Y:S01]  /*95f0*/  LOP3.LUT R72, R83, 0xffff0000, RZ, 0xc0, !PT ;  /* 0xffff000053487812 */ /* 0x000fe200078ec0ff */
[C---:B------:R-:W-:Y:S01]  /*9600*/  FMUL R6, R68.reuse, R18 ;  /* 0x0000001244067220 */ /* 0x040fe20000400000 */
[----:B------:R-:W-:Y:S01]  /*9610*/  F2FP.BF16.F32.PACK_AB R109, R3, R0 ;  /* 0x00000000036d723e */ /* 0x000fe200000010ff */
[----:B------:R-:W-:Y:S01]  /*9620*/  FMUL R7, R68, R19 ;  /* 0x0000001344077220 */ /* 0x000fe20000400000 */
[C---:B------:R-:W-:Y:S01]  /*9630*/  FFMA R5, R71.reuse, R70, R5 ;  /* 0x0000004647057223 */ /* 0x040fe20000000005 */
[C---:B------:R-:W-:Y:S01]  /*9640*/  SHF.L.U32 R70, R88.reuse, 0x10, RZ ;  /* 0x0000001058467819 */ /* 0x040fe200000006ff */
[----:B------:R-:W-:Y:S01]  /*9650*/  FFMA R6, R71, R73, R6 ;  /* 0x0000004947067223 */ /* 0x000fe20000000006 */
[----:B------:R-:W-:Y:S01]  /*9660*/  SHF.L.U32 R73, R91, 0x10, RZ ;  /* 0x000000105b497819 */ /* 0x000fe200000006ff */
        /* <DEDUP_REMOVED lines=8> */
[----:B------:R-:W-:Y:S01]  /*96f0*/  FFMA R3, R71, R72, R3 ;  /* 0x0000004847037223 */ /* 0x000fe20000000003 */
[----:B------:R-:W-:Y:S01]  /*9700*/  LOP3.LUT R72, R91, 0xffff0000, RZ, 0xc0, !PT ;  /* 0xffff00005b487812 */ /* 0x000fe200078ec0ff */
[C---:B------:R-:W-:Y:S01]  /*9710*/  FMUL R4, R68.reuse, R22 ;  /* 0x0000001644047220 */ /* 0x040fe20000400000 */
[----:B------:R3:W-:Y:S01]  /*9720*/  STS.128 [R164+UR44+0x4400], R100 ;  /* 0x00440064a4007988 */ /* 0x0007e20008000c2c */
[C---:B------:R-:W-:Y:S01]  /*9730*/  FMUL R5, R68.reuse, R23 ;  /* 0x0000001744057220 */ /* 0x040fe20000400000 */
[----:B------:R-:W-:Y:S01]  /*9740*/  F2FP.BF16.F32.PACK_AB R116, R3, R0 ;  /* 0x000000000374723e */ /* 0x000fe200000010ff */
[----:B------:R-:W-:Y:S01]  /*9750*/  FFMA R4, R71, R70, R4 ;  /* 0x0000004647047223 */ /* 0x000fe20000000004 */
[----:B------:R-:W-:Y:S01]  /*9760*/  LOP3.LUT R0, R89, 0xffff0000, RZ, 0xc0, !PT ;  /* 0xffff000059007812 */ /* 0x000fe200078ec0ff */
[----:B------:R-:W-:Y:S01]  /*9770*/  FMUL R6, R68, R24 ;  /* 0x0000001844067220 */ /* 0x000fe20000400000 */
[----:B------:R-:W-:Y:S01]  /*9780*/  SHF.L.U32 R3, R90, 0x10, RZ ;  /* 0x000000105a037819 */ /* 0x000fe200000006ff */
[----:B------:R-:W-:Y:S01]  /*9790*/  FMUL R7, R68, R25 ;  /* 0x0000001944077220 */ /* 0x000fe20000400000 */
[----:B------:R-:W-:Y:S01]  /*97a0*/  LOP3.LUT R70, R90, 0xffff0000, RZ, 0xc0, !PT ;  /* 0xffff00005a467812 */ /* 0x000fe200078ec0ff */
        /* <DEDUP_REMOVED lines=21> */
[----:B------:R4:W-:Y:S01]  /*9900*/  STS.128 [R163+0x4400], R108 ;  /* 0x0044006ca3007388 */ /* 0x0009e20000000c00 */
[----:B------:R-:W-:Y:S01]  /*9910*/  FFMA R11, R71, R70, R11 ;  /* 0x00000046470b7223 */ /* 0x000fe2000000000b */
[----:B------:R-:W-:Y:S01]  /*9920*/  LOP3.LUT R70, R99, 0xffff0000, RZ, 0xc0, !PT ;  /* 0xffff000063467812 */ /* 0x000fe200078ec0ff */
[C---:B------:R-:W-:Y:S01]  /*9930*/  FFMA R12, R71.reuse, R3, R12 ;  /* 0x00000003470c7223 */ /* 0x040fe2000000000c */
[C---:B------:R-:W-:Y:S01]  /*9940*/  SHF.L.U32 R3, R98.reuse, 0x10, RZ ;  /* 0x0000001062037819 */ /* 0x040fe200000006ff */
[----:B------:R-:W-:Y:S01]  /*9950*/  FFMA R13, R71, R0, R13 ;  /* 0x00000000470d7223 */ /* 0x000fe2000000000d */
[----:B------:R-:W-:Y:S01]  /*9960*/  LOP3.LUT R0, R98, 0xffff0000, RZ, 0xc0, !PT ;  /* 0xffff000062007812 */ /* 0x000fe200078ec0ff */
[C---:B------:R-:W-:Y:S01]  /*9970*/  FMUL R14, R68.reuse, R32 ;  /* 0x00000020440e7220 */ /* 0x040fe20000400000 */
[----:B---3--:R-:W-:Y:S01]  /*9980*/  F2FP.BF16.F32.PACK_AB R100, R11, R10 ;  /* 0x0000000a0b64723e */ /* 0x008fe200000010ff */
[C---:B------:R-:W-:Y:S01]  /*9990*/  FMUL R15, R68.reuse, R33 ;  /* 0x00000021440f7220 */ /* 0x040fe20000400000 */
[----:B------:R-:W-:Y:S01]  /*99a0*/  F2FP.BF16.F32.PACK_AB R101, R13, R12 ;  /* 0x0000000c0d65723e */ /* 0x000fe200000010ff */
        /* <DEDUP_REMOVED lines=14> */
[----:B------:R-:W-:Y:S01]  /*9a90*/  FMUL R20, R68, R38 ;  /* 0x0000002644147220 */ /* 0x000fe20000400000 */
[----:B------:R-:W-:Y:S01]  /*9aa0*/  FFMA R18, R71, R0, R18 ;  /* 0x0000000047127223 */ /* 0x000fe20000000012 */
[----:B------:R-:W-:Y:S01]  /*9ab0*/  LOP3.LUT R0, R105, 0xffff0000, RZ, 0xc0, !PT ;  /* 0xffff000069007812 */ /* 0x000fe200078ec0ff */
[C---:B------:R-:W-:Y:S01]  /*9ac0*/  FFMA R19, R71.reuse, R70, R19 ;  /* 0x0000004647137223 */ /* 0x040fe20000000013 */
[C---:B------:R-:W-:Y:S01]  /*9ad0*/  LOP3.LUT R70, R106.reuse, 0xffff0000, RZ, 0xc0, !PT ;  /* 0xffff00006a467812 */ /* 0x040fe200078ec0ff */
[----:B------:R-:W-:Y:S01]  /*9ae0*/  FFMA R20, R71, R3, R20 ;  /* 0x0000000347147223 */ /* 0x000fe20000000014 */
[----:B------:R-:W-:Y:S01]  /*9af0*/  SHF.L.U32 R3, R106, 0x10, RZ ;  /* 0x000000106a037819 */ /* 0x000fe200000006ff */
[C---:B------:R-:W-:Y:S01]  /*9b00*/  FMUL R21, R68.reuse, R39 ;  /* 0x0000002744157220 */ /* 0x040fe20000400000 */
[----:B----4-:R-:W-:Y:S01]  /*9b10*/  F2FP.BF16.F32.PACK_AB R108, R19, R18 ;  /* 0x00000012136c723e */ /* 0x010fe200000010ff */
[C---:B------:R-:W-:Y:S01]  /*9b20*/  FMUL R22, R68.reuse, R40 ;  /* 0x0000002844167220 */ /* 0x040fe20000400000 */
[----:B------:R-:W-:Y:S01]  /*9b30*/  STS.128 [R162+0x4400], R116 ;  /* 0x00440074a2007388 */ /* 0x000fe20000000c00 */
[C---:B------:R-:W-:Y:S01]  /*9b40*/  FMUL R23, R68.reuse, R41 ;  /* 0x0000002944177220 */ /* 0x040fe20000400000 */
[----:B------:R-:W-:Y:S01]  /*9b50*/  FMUL R24, R68, R42 ;  /* 0x0000002a44187220 */ /* 0x000fe20000400000 */
[C---:B------:R-:W-:Y:S01]  /*9b60*/  FFMA R21, R71.reuse, R0, R21 ;  /* 0x0000000047157223 */ /* 0x040fe20000000015 */
[----:B------:R-:W-:Y:S01]  /*9b70*/  SHF.L.U32 R0, R112, 0x10, RZ ;  /* 0x0000001070007819 */ /* 0x000fe200000006ff */
[----:B------:R-:W-:Y:S01]  /*9b80*/  FMUL R25, R68, R43 ;  /* 0x0000002b44197220 */ /* 0x000fe20000400000 */
[----:B------:R-:W-:Y:S01]  /*9b90*/  FFMA R22, R71, R3, R22 ;  /* 0x0000000347167223 */ /* 0x000fe20000000016 */
[----:B------:R-:W-:Y:S01]  /*9ba0*/  SHF.L.U32 R3, R113, 0x10, RZ ;  /* 0x0000001071037819 */ /* 0x000fe200000006ff */
[----:B------:R-:W-:Y:S01]  /*9bb0*/  FFMA R23, R71, R70, R23 ;  /* 0x0000004647177223 */ /* 0x000fe20000000017 */
[----:B------:R-:W-:Y:S01]  /*9bc0*/  LOP3.LUT R70, R112, 0xffff0000, RZ, 0xc0, !PT ;  /* 0xffff000070467812 */ /* 0x000fe200078ec0ff */
[C---:B------:R-:W-:Y:S01]  /*9bd0*/  FMUL R26, R68.reuse, R44 ;  /* 0x0000002c441a7220 */ /* 0x040fe20000400000 */
[----:B------:R-:W-:Y:S01]  /*9be0*/  F2FP.BF16.F32.PACK_AB R109, R21, R20 ;  /* 0x00000014156d723e */ /* 0x000fe200000010ff */
[----:B------:R-:W-:Y:S01]  /*9bf0*/  FFMA R24, R71, R73, R24 ;  /* 0x0000004947187223 */ /* 0x000fe20000000018 */
[----:B------:R-:W-:Y:S01]  /*9c00*/  F2FP.BF16.F32.PACK_AB R110, R23, R22 ;  /* 0x00000016176e723e */ /* 0x000fe200000010ff */
[----:B------:R-:W-:Y:S01]  /*9c10*/  FFMA R25, R71, R72, R25 ;  /* 0x0000004847197223 */ /* 0x000fe20000000019 */
[----:B------:R-:W-:Y:S01]  /*9c20*/  SHF.L.U32 R73, R115, 0x10, RZ ;  /* 0x0000001073497819 */ /* 0x000fe200000006ff */
[C---:B------:R-:W-:Y:S01]  /*9c30*/  FMUL R27, R68.reuse, R45 ;  /* 0x0000002d441b7220 */ /* 0x040fe20000400000 */
[----:B------:R-:W-:Y:S01]  /*9c40*/  LOP3.LUT R72, R131, 0xffff0000, RZ, 0xc0, !PT ;  /* 0xffff000083487812 */ /* 0x000fe200078ec0ff */
[----:B------:R-:W-:Y:S01]  /*9c50*/  FMUL R28, R68, R46 ;  /* 0x0000002e441c7220 */ /* 0x000fe20000400000 */
[----:B------:R-:W-:Y:S01]  /*9c60*/  F2FP.BF16.F32.PACK_AB R111, R25, R24 ;  /* 0x00000018196f723e */ /* 0x000fe200000010ff */
[----:B------:R3:W-:Y:S01]  /*9c70*/  STS.128 [R161+0x4400], R100 ;  /* 0x00440064a1007388 */ /* 0x0007e20000000c00 */
        /* <DEDUP_REMOVED lines=12> */
[----:B------:R4:W-:Y:S01]  /*9d40*/  STS.128 [R147+0x4400], R108 ;  /* 0x0044006c93007388 */ /* 0x0009e20000000c00 */
[----:B------:R-:W-:Y:S01]  /*9d50*/  FMUL R33, R68, R51 ;  /* 0x0000003344217220 */ /* 0x000fe20000400000 */
[C---:B------:R-:W-:Y:S01]  /*9d60*/  FFMA R30, R71.reuse, R3, R30 ;  /* 0x00000003471e7223 */ /* 0x040fe2000000001e */
[C---:B------:R-:W-:Y:S01]  /*9d70*/  SHF.L.U32 R3, R120.reuse, 0x10, RZ ;  /* 0x0000001078037819 */ /* 0x040fe200000006ff */
[C---:B------:R-:W-:Y:S01]  /*9d80*/  FFMA R31, R71.reuse, R70, R31 ;  /* 0x00000046471f7223 */ /* 0x040fe2000000001f */
[----:B------:R-:W-:Y:S01]  /*9d90*/  LOP3.LUT R70, R120, 0xffff0000, RZ, 0xc0, !PT ;  /* 0xffff000078467812 */ /* 0x000fe200078ec0ff */
[----:B------:R-:W-:Y:S01]  /*9da0*/  FFMA R32, R71, R73, R32 ;  /* 0x0000004947207223 */ /* 0x000fe20000000020 */
        /* <DEDUP_REMOVED lines=9> */
[----:B------:R-:W-:Y:S01]  /*9e40*/  FFMA R35, R71, R70, R35 ;  /* 0x0000004647237223 */ /* 0x000fe20000000023 */
[----:B------:R-:W-:Y:S01]  /*9e50*/  LOP3.LUT R70, R123, 0xffff0000, RZ, 0xc0, !PT ;  /* 0xffff00007b467812 */ /* 0x000fe200078ec0ff */
[----:B------:R-:W-:Y:S01]  /*9e60*/  FFMA R36, R71, R73, R36 ;  /* 0x0000004947247223 */ /* 0x000fe20000000024 */
[----:B------:R-:W-:Y:S01]  /*9e70*/  SHF.L.U32 R73, R123, 0x10, RZ ;  /* 0x000000107b497819 */ /* 0x000fe200000006ff */
[----:B------:R-:W-:Y:S01]  /*9e80*/  FFMA R37, R71, R0, R37 ;  /* 0x0000000047257223 */ /* 0x000fe20000000025 */
[----:B------:R-:W-:Y:S01]  /*9e90*/  LOP3.LUT R0, R122, 0xffff0000, RZ, 0xc0, !PT ;  /* 0xffff00007a007812 */ /* 0x000fe200078ec0ff */
[C---:B------:R-:W-:Y:S01]  /*9ea0*/  FMUL R38, R68.reuse, R56 ;  /* 0x0000003844267220 */ /* 0x040fe20000400000 */
[----:B---3--:R-:W-:Y:S01]  /*9eb0*/  F2FP.BF16.F32.PACK_AB R100, R27, R26 ;  /* 0x0000001a1b64723e */ /* 0x008fe200000010ff */
[C---:B------:R-:W-:Y:S01]  /*9ec0*/  FMUL R39, R68.reuse, R57 ;  /* 0x0000003944277220 */ /* 0x040fe20000400000 */
[----:B------:R-:W-:Y:S01]  /*9ed0*/  F2FP.BF16.F32.PACK_AB R101, R29, R28 ;  /* 0x0000001c1d65723e */ /* 0x000fe200000010ff */
[C---:B------:R-:W-:Y:S01]  /*9ee0*/  FMUL R40, R68.reuse, R58 ;  /* 0x0000003a44287220 */ /* 0x040fe20000400000 */
[----:B------:R-:W-:Y:S01]  /*9ef0*/  F2FP.BF16.F32.PACK_AB R102, R31, R30 ;  /* 0x0000001e1f66723e */ /* 0x000fe200000010ff */
[----:B------:R-:W-:Y:S01]  /*9f00*/  FMUL R41, R68, R59 ;  /* 0x0000003b44297220 */ /* 0x000fe20000400000 */
[----:B------:R-:W-:Y:S01]  /*9f10*/  F2FP.BF16.F32.PACK_AB R103, R33, R32 ;  /* 0x000000202167723e */ /* 0x000fe200000010ff */
[----:B------:R-:W-:Y:S01]  /*9f20*/  FFMA R38, R71, R3, R38 ;  /* 0x0000000347267223 */ /* 0x000fe20000000026 */
[----:B------:R-:W-:Y:S01]  /*9f30*/  SHF.L.U32 R3, R129, 0x10, RZ ;  /* 0x0000001081037819 */ /* 0x000fe200000006ff */
[----:B------:R-:W-:Y:S01]  /*9f40*/  FFMA R39, R71, R0, R39 ;  /* 0x0000000047277223 */ /* 0x000fe20000000027 */
[C---:B------:R-:W-:Y:S01]  /*9f50*/  SHF.L.U32 R0, R128.reuse, 0x10, RZ ;  /* 0x0000001080007819 */ /* 0x040fe200000006ff */
[----:B------:R3:W-:Y:S01]  /*9f60*/  STS.128 [R160+0x4400], R100 ;  /* 0x00440064a0007388 */ /* 0x0007e20000000c00 */
[----:B----4-:R-:W-:Y:S01]  /*9f70*/  F2FP.BF16.F32.PACK_AB R108, R35, R34 ;  /* 0x00000022236c723e */ /* 0x010fe200000010ff */
[----:B------:R-:W-:Y:S01]  /*9f80*/  FFMA R40, R71, R73, R40 ;  /* 0x0000004947287223 */ /* 0x000fe20000000028 */
[----:B------:R-:W-:Y:S01]  /*9f90*/  SHF.L.U32 R73, R131, 0x10, RZ ;  /* 0x0000001083497819 */ /* 0x000fe200000006ff */
[----:B------:R-:W-:Y:S01]  /*9fa0*/  FFMA R41, R71, R70, R41 ;  /* 0x0000004647297223 */ /* 0x000fe20000000029 */
[----:B------:R-:W-:Y:S01]  /*9fb0*/  LOP3.LUT R70, R128, 0xffff0000, RZ, 0xc0, !PT ;  /* 0xffff000080467812 */ /* 0x000fe200078ec0ff */
[C---:B------:R-:W-:Y:S01]  /*9fc0*/  FMUL R42, R68.reuse, R60 ;  /* 0x0000003c442a7220 */ /* 0x040fe20000400000 */
[----:B------:R-:W-:Y:S01]  /*9fd0*/  F2FP.BF16.F32.PACK_AB R109, R37, R36 ;  /* 0x00000024256d723e */ /* 0x000fe200000010ff */
[C---:B------:R-:W-:Y:S01]  /*9fe0*/  FMUL R43, R68.reuse, R61 ;  /* 0x0000003d442b7220 */ /* 0x040fe20000400000 */
[C---:B------:R-:W-:Y:S01]  /*9ff0*/  FMUL R44, R68.reuse, R62 ;  /* 0x0000003e442c7220 */ /* 0x040fe20000400000 */
[----:B------:R-:W-:Y:S01]  /*a000*/  FFMA R42, R71, R0, R42 ;  /* 0x00000000472a7223 */ /* 0x000fe2000000002a */
[----:B------:R-:W-:Y:S01]  /*a010*/  LOP3.LUT R0, R129, 0xffff0000, RZ, 0xc0, !PT ;  /* 0xffff000081007812 */ /* 0x000fe200078ec0ff */
[C---:B------:R-:W-:Y:S01]  /*a020*/  FFMA R43, R71.reuse, R70, R43 ;  /* 0x00000046472b7223 */ /* 0x040fe2000000002b */
[C---:B------:R-:W-:Y:S01]  /*a030*/  FFMA R44, R71.reuse, R3, R44 ;  /* 0x00000003472c7223 */ /* 0x040fe2000000002c */
[----:B------:R-:W-:Y:S01]  /*a040*/  FMUL R45, R68, R63 ;  /* 0x0000003f442d7220 */ /* 0x000fe20000400000 */
[----:B------:R-:W-:Y:S01]  /*a050*/  SHF.L.U32 R3, R130, 0x10, RZ ;  /* 0x0000001082037819 */ /* 0x000fe200000006ff */
[----:B------:R-:W-:Y:S01]  /*a060*/  FMUL R46, R68, R64 ;  /* 0x00000040442e7220 */ /* 0x000fe20000400000 */
[----:B------:R-:W-:Y:S01]  /*a070*/  LOP3.LUT R70, R130, 0xffff0000, RZ, 0xc0, !PT ;  /* 0xffff000082467812 */ /* 0x000fe200078ec0ff */
[C---:B------:R-:W-:Y:S01]  /*a080*/  FMUL R47, R68.reuse, R65 ;  /* 0x00000041442f7220 */ /* 0x040fe20000400000 */
[C---:B------:R-:W-:Y:S01]  /*a090*/  FMUL R48, R68.reuse, R66 ;  /* 0x0000004244307220 */ /* 0x040fe20000400000 */
[----:B------:R-:W-:Y:S01]  /*a0a0*/  FFMA R45, R71, R0, R45 ;  /* 0x00000000472d7223 */ /* 0x000fe2000000002d */
[----:B------:R-:W-:Y:S01]  /*a0b0*/  FMUL R49, R68, R67 ;  /* 0x0000004344317220 */ /* 0x000fe20000400000 */
[----:B------:R-:W-:Y:S01]  /*a0c0*/  F2FP.BF16.F32.PACK_AB R110, R39, R38 ;  /* 0x00000026276e723e */ /* 0x000fe200000010ff */
[----:B------:R-:W-:Y:S01]  /*a0d0*/  FFMA R46, R71, R3, R46 ;  /* 0x00000003472e7223 */ /* 0x000fe2000000002e */
[----:B------:R-:W-:Y:S01]  /*a0e0*/  F2FP.BF16.F32.PACK_AB R111, R41, R40 ;  /* 0x00000028296f723e */ /* 0x000fe200000010ff */
[C---:B------:R-:W-:Y:S01]  /*a0f0*/  FFMA R47, R71.reuse, R70, R47 ;  /* 0x00000046472f7223 */ /* 0x040fe2000000002f */
[C---:B------:R-:W-:Y:S01]  /*a100*/  FFMA R48, R71.reuse, R73, R48 ;  /* 0x0000004947307223 */ /* 0x040fe20000000030 */
[----:B------:R-:W-:Y:S01]  /*a110*/  FFMA R49, R71, R72, R49 ;  /* 0x0000004847317223 */ /* 0x000fe20000000031 */
[----:B------:R-:W-:Y:S01]  /*a120*/  F2FP.BF16.F32.PACK_AB R72, R43, R42 ;  /* 0x0000002a2b48723e */ /* 0x000fe200000010ff */
[----:B------:R3:W-:Y:S01]  /*a130*/  STS.128 [R159+0x4400], R108 ;  /* 0x0044006c9f007388 */ /* 0x0007e20000000c00 */
[----:B------:R-:W-:Y:S02]  /*a140*/  F2FP.BF16.F32.PACK_AB R73, R45, R44 ;  /* 0x0000002c2d49723e */ /* 0x000fe400000010ff */
[----:B------:R-:W-:Y:S02]  /*a150*/  F2FP.BF16.F32.PACK_AB R74, R47, R46 ;  /* 0x0000002e2f4a723e */ /* 0x000fe400000010ff */
[----:B------:R-:W-:Y:S02]  /*a160*/  F2FP.BF16.F32.PACK_AB R75, R49, R48 ;  /* 0x00000030314b723e */ /* 0x000fe400000010ff */
[----:B------:R-:W-:Y:S02]  /*a170*/  MOV R0, UR47 ;  /* 0x0000002f00007c02 */ /* 0x000fe40008000f00 */
[----:B------:R-:W-:Y:S01]  /*a180*/  @P6 SHF.L.U32 R70, R149, 0x1f, RZ ;  /* 0x0000001f95466819 */ /* 0x000fe200000006ff */
[----:B------:R3:W-:Y:S01]  /*a190*/  STS.128 [R158+0x4400], R72 ;  /* 0x004400489e007388 */ /* 0x0007e20000000c00 */
[----:B------:R-:W-:Y:S04]  /*a1a0*/  @P6 LEA R0, R0, UR44, 0x3 ;  /* 0x0000002c00006c11 */ /* 0x000fe8000f8e18ff */
[----:B------:R-:W-:Y:S01]  /*a1b0*/  @P6 IADD3 R0, PT, PT, R0, 0x40, RZ ;  /* 0x0000004000006810 */ /* 0x000fe20007ffe0ff */
[----:B------:R-:W-:Y:S01]  /*a1c0*/  @!PT LDS RZ, [RZ] ;  /* 0x00000000fffff984 */ /* 0x000fe20000000800 */
[----:B------:R-:W-:Y:S01]  /*a1d0*/  @!PT LDS RZ, [RZ] ;  /* 0x00000000fffff984 */ /* 0x000fe20000000800 */
[----:B------:R-:W-:Y:S01]  /*a1e0*/  @!PT LDS RZ, [RZ] ;  /* 0x00000000fffff984 */ /* 0x000fe20000000800 */
[----:B------:R-:W-:Y:S01]  /*a1f0*/  @!PT LDS RZ, [RZ] ;  /* 0x00000000fffff984 */ /* 0x000fe20000000800 */
[----:B------:R4:W-:Y:S06]  /*a200*/  MEMBAR.ALL.CTA ;  /* 0x0000000000007992 */ /* 0x0009ec0000008000 */
[----:B----4-:R-:W4:Y:S01]  /*a210*/  FENCE.VIEW.ASYNC.S ;  /* 0x00000000000073c6 */ /* 0x010f220000000000 */
[----:B-1----:R-:W-:Y:S01]  /*a220*/  @P6 PRMT R0, R165, 0x654, R0 ;  /* 0x00000654a5006816 */ /* 0x002fe20000000000 */
[----:B----4-:R-:W-:Y:S06]  /*a230*/  BAR.SYNC.DEFER_BLOCKING 0x1, 0x80 ;  /* 0x0042000000007b1d */ /* 0x010fec0000010000 */
[----:B------:R-:W-:Y:S05]  /*a240*/  @P0 BRA `(.L_x_125) ;  /* 0x0000000000280947 */ /* 0x000fea0003800000 */
[----:B------:R-:W1:Y:S01]  /*a250*/  LDCU.64 UR6, c[0x0][0x348] ;  /* 0x00006900ff0677ac */ /* 0x000e620008000a00 */
[----:B------:R-:W-:Y:S02]  /*a260*/  UIADD3 UR9, UPT, UPT, UR53, UR39, URZ ;  /* 0x0000002735097290 */ /* 0x000fe4000fffe0ff */
[----:B------:R-:W-:Y:S01]  /*a270*/  UIADD3 UR8, UPT, UPT, UR44, 0x4400, URZ ;  /* 0x000044002c087890 */ /* 0x000fe2000fffe0ff */
[----:B------:R-:W-:Y:S01]  /*a280*/  UMOV UR10, UR50 ;  /* 0x00000032000a7c82 */ /* 0x000fe20008000000 */
[----:B------:R-:W-:Y:S01]  /*a290*/  UMOV UR11, UR52 ;  /* 0x00000034000b7c82 */ /* 0x000fe20008000000 */
[----:B-1----:R-:W-:Y:S04]  /*a2a0*/  UIADD3 UR4, UP0, UPT, UR6, 0xa80, URZ ;  /* 0x00000a8006047890 */ /* 0x002fe8000ff1e0ff */
[----:B------:R-:W-:Y:S09]  /*a2b0*/  UIADD3.X UR5, UPT, UPT, URZ, UR7, URZ, UP0, !UPT ;  /* 0x00000007ff057290 */ /* 0x000ff200087fe4ff */
[----:B------:R1:W-:Y:S01]  /*a2c0*/  UTMASTG.3D [UR8], [UR4] ;  /* 0x00000008040073b5 */ /* 0x0003e20008010000 */
[----:B------:R0:W-:Y:S01]  /*a2d0*/  UTMACMDFLUSH ;  /* 0x00000000000079b7 */ /* 0x0001e20000000000 */
[----:B-1----:R-:W-:Y:S04]  /*a2e0*/  DEPBAR.LE SB0, 0x1 ;  /* 0x000080400000791a */ /* 0x002fe80000000000 */
.L_x_125:
[----:B------:R-:W-:Y:S05]  /*a2f0*/  BSYNC.RECONVERGENT B0 ;  /* 0x0000000000007941 */ /* 0x000fea0003800200 */
.L_x_124:
[----:B------:R-:W-:Y:S01]  /*a300*/  BAR.SYNC.DEFER_BLOCKING 0x1, 0x80 ;  /* 0x0042000000007b1d */ /* 0x000fe20000010000 */
[----:B------:R-:W-:Y:S02]  /*a310*/  UIADD3 UR5, UPT, UPT, UR47, 0x1, URZ ;  /* 0x000000012f057890 */ /* 0x000fe4000fffe0ff */
[----:B------:R-:W-:Y:S02]  /*a320*/  UISETP.NE.AND UP0, UPT, UR38, URZ, UPT ;  /* 0x000000ff2600728c */ /* 0x000fe4000bf05270 */
[----:B------:R-:W-:Y:S04]  /*a330*/  UISETP.NE.AND UP1, UPT, UR5, 0x4, UPT ;  /* 0x000000040500788c */ /* 0x000fe8000bf25270 */
[----:B------:R-:W-:Y:S01]  /*a340*/  USEL UR46, UR5, URZ, UP1 ;  /* 0x000000ff052e7287 */ /* 0x000fe20008800000 */
[----:B------:R1:W-:Y:S01]  /*a350*/  @P6 SYNCS.ARRIVE.TRANS64.RED.A1T0 RZ, [R0+URZ], RZ ;  /* 0x000000ff00ff69a7 */ /* 0x0003e200081004ff */
[----:B------:R-:W-:Y:S01]  /*a360*/  UMOV UR4, 0x40 ;  /* 0x0000004000047882 */ /* 0x000fe20000000000 */
[----:B------:R-:W-:Y:S01]  /*a370*/  BSSY B1, `(.L_x_126) ;  /* 0x0000021000017945 */ /* 0x000fe20003800000 */
[----:B------:R-:W-:Y:S01]  /*a380*/  USEL UR39, UR4, 0x80, !UP0 ;  /* 0x0000008004277887 */ /* 0x000fe2000c000000 */
[----:B------:R-:W4:Y:S02]  /*a390*/  @P6 SYNCS.PHASECHK.TRANS64.TRYWAIT P0, [R95+URZ+0x20], R70 ;  /* 0x000020465f0065a7 */ /* 0x000f2400080011ff */
[----:B----4-:R-:W-:Y:S01]  /*a3a0*/  @P6 SEL R79, RZ, 0x1, !P0 ;  /* 0x00000001ff4f6807 */ /* 0x010fe20004000000 */
[----:B-1----:R-:W-:Y:S08]  /*a3b0*/  @!P6 BRA `(.L_x_127) ;  /* 0x000000000070e947 */ /* 0x002ff00003800000 */
        /* <DEDUP_REMOVED lines=9> */
[----:B------:R-:W-:Y:S04]  /*a450*/  SHF.L.U32 R6, R149, 0x1f, RZ ;  /* 0x0000001f95067819 */ /* 0x000fe800000006ff */
[----:B------:R-:W1:Y:S02]  /*a460*/  SYNCS.PHASECHK.TRANS64.TRYWAIT P0, [R95+URZ+0x20], R6 ;  /* 0x000020065f0075a7 */ /* 0x000e6400080011ff */
[----:B-1----:R-:W-:Y:S05]  /*a470*/  @!P0 BRA `(.L_x_130) ;  /* 0x0000003400548947 */ /* 0x002fea0003800000 */
.L_x_129:
[----:B------:R-:W-:Y:S05]  /*a480*/  BSYNC B0 ;  /* 0x0000000000007941 */ /* 0x000fea0003800000 */
.L_x_128:
[----:B------:R-:W-:Y:S01]  /*a490*/  ISETP.NE.AND P0, PT, R93, RZ, PT ;  /* 0x000000ff5d00720c */ /* 0x000fe20003f05270 */
[----:B------:R-:W-:Y:S11]  /*a4a0*/  VIADD R77, R77, 0x1 ;  /* 0x000000014d4d7836 */ /* 0x000ff60000000000 */
[----:B------:R-:W-:Y:S01]  /*a4b0*/  @!UPT UIADD3 URZ, UPT, UPT, URZ, URZ, URZ ;  /* 0x000000fffffff290 */ /* 0x000fe2000fffe0ff */
[----:B------:R4:W2:Y:S01]  /*a4c0*/  @P0 LDS.128 R84, [R4+UR44+0x400] ;  /* 0x0004002c04540984 */ /* 0x0008a20008000c00 */
[--C-:B------:R-:W-:Y:S01]  /*a4d0*/  @P0 IMAD.IADD R7, R92, 0x1, R3.reuse ;  /* 0x000000015c070824 */ /* 0x100fe200078e0203 */
[C---:B-1----:R-:W-:Y:S01]  /*a4e0*/  @P0 IADD3 R6, PT, PT, R94.reuse, R5, RZ ;  /* 0x000000055e060210 */ /* 0x042fe20007ffe0ff */
[C---:B------:R-:W-:Y:S01]  /*a4f0*/  @P0 IMAD.IADD R8, R94.reuse, 0x1, R3 ;  /* 0x000000015e080824 */ /* 0x040fe200078e0203 */
[----:B------:R4:W1:Y:S02]  /*a500*/  @P0 LDS.128 R80, [R0+0x400] ;  /* 0x0004000000500984 */ /* 0x0008640000000c00 */
[----:B------:R-:W-:Y:S02]  /*a510*/  @P0 IADD3 R9, PT, PT, R94, R7, RZ ;  /* 0x000000075e090210 */ /* 0x000fe40007ffe0ff */
[----:B------:R4:W1:Y:S04]  /*a520*/  @P0 LDS.128 R88, [R5+0x400] ;  /* 0x0004000005580984 */ /* 0x0008680000000c00 */
[----:B------:R4:W1:Y:S04]  /*a530*/  @P0 LDS.128 R96, [R6+0x400] ;  /* 0x0004000006600984 */ /* 0x0008680000000c00 */
[----:B------:R4:W1:Y:S04]  /*a540*/  @P0 LDS.128 R104, [R3+0x400] ;  /* 0x0004000003680984 */ /* 0x0008680000000c00 */
[----:B------:R4:W1:Y:S04]  /*a550*/  @P0 LDS.128 R112, [R8+0x400] ;  /* 0x0004000008700984 */ /* 0x0008680000000c00 */
[----:B------:R4:W1:Y:S04]  /*a560*/  @P0 LDS.128 R120, [R7+0x400] ;  /* 0x0004000007780984 */ /* 0x0008680000000c00 */
[----:B------:R4:W1:Y:S02]  /*a570*/  @P0 LDS.128 R128, [R9+0x400] ;  /* 0x0004000009800984 */ /* 0x0008640000000c00 */
.L_x_127:
[----:B------:R-:W-:Y:S05]  /*a580*/  BSYNC B1 ;  /* 0x0000000000017941 */ /* 0x000fea0003800000 */
.L_x_126:
        /* <DEDUP_REMOVED lines=21> */
.L_x_131:
[----:B--2---:R-:W-:Y:S01]  /*a6e0*/  SHF.L.U32 R70, R84, 0x10, RZ ;  /* 0x0000001054467819 */ /* 0x004fe200000006ff */
[----:B------:R-:W-:Y:S05]  /*a6f0*/  WARPSYNC.ALL ;  /* 0x0000000000007948 */ /* 0x000fea0003800000 */
[----:B------:R-:W-:Y:S01]  /*a700*/  R2UR UR4, R16 ;  /* 0x00000000100472ca */ /* 0x000fe200000e0000 */
[----:B------:R-:W-:Y:S01]  /*a710*/  BSSY.RECONVERGENT B0, `(.L_x_132) ;  /* 0x0000103000007945 */ /* 0x000fe20003800200 */
[----:B---3--:R-:W-:Y:S02]  /*a720*/  LOP3.LUT R72, R87, 0xffff0000, RZ, 0xc0, !PT ;  /* 0xffff000057487812 */ /* 0x008fe400078ec0ff */
[----:B------:R-:W-:Y:S02]  /*a730*/  ISETP.NE.AND P6, PT, R157, RZ, PT ;  /* 0x000000ff9d00720c */ /* 0x000fe40003fc5270 */
[----:B------:R-:W-:Y:S07]  /*a740*/  ISETP.NE.AND P0, PT, R152, RZ, PT ;  /* 0x000000ff9800720c */ /* 0x000fee0003f05270 */
[----:B------:R-:W2:Y:S02]  /*a750*/  LDTM.x64 R4, tmem[UR4] ;  /* 0x00000004000479ee */ /* 0x000ea40008340000 */
[----:B--2---:R-:W-:Y:S01]  /*a760*/  FMUL R0, R68, R4 ;  /* 0x0000000444007220 */ /* 0x004fe20000400000 */
[----:B------:R-:W-:Y:S01]  /*a770*/  LOP3.LUT R4, R84, 0xffff0000, RZ, 0xc0, !PT ;  /* 0xffff000054047812 */ /* 0x000fe200078ec0ff */
[C---:B------:R-:W-:Y:S01]  /*a780*/  FMUL R3, R68.reuse, R5 ;  /* 0x0000000544037220 */ /* 0x040fe20000400000 */
[----:B------:R-:W-:Y:S01]  /*a790*/  SHF.L.U32 R5, R85, 0x10, RZ ;  /* 0x0000001055057819 */ /* 0x000fe200000006ff */
[----:B------:R-:W-:Y:S01]  /*a7a0*/  FFMA R0, R71, R70, R0 ;  /* 0x0000004647007223 */ /* 0x000fe20000000000 */
[----:B------:R-:W-:Y:S01]  /*a7b0*/  LOP3.LUT R70, R85, 0xffff0000, RZ, 0xc0, !PT ;  /* 0xffff000055467812 */ /* 0x000fe200078ec0ff */
[C---:B------:R-:W-:Y:S01]  /*a7c0*/  FMUL R6, R68.reuse, R6 ;  /* 0x0000000644067220 */ /* 0x040fe20000400000 */
[C---:B------:R-:W-:Y:S01]  /*a7d0*/  FFMA R3, R71.reuse, R4, R3 ;  /* 0x0000000447037223 */ /* 0x040fe20000000003 */
[C---:B------:R-:W-:Y:S01]  /*a7e0*/  FMUL R7, R68.reuse, R7 ;  /* 0x0000000744077220 */ /* 0x040fe20000400000 */
[----:B------:R-:W-:Y:S01]  /*a7f0*/  FMUL R4, R68, R8 ;  /* 0x0000000844047220 */ /* 0x000fe20000400000 */
[C---:B------:R-:W-:Y:S01]  /*a800*/  LOP3.LUT R8, R86.reuse, 0xffff0000, RZ, 0xc0, !PT ;  /* 0xffff000056087812 */ /* 0x040fe200078ec0ff */
[C---:B------:R-:W-:Y:S01]  /*a810*/  FFMA R6, R71.reuse, R5, R6 ;  /* 0x0000000547067223 */ /* 0x040fe20000000006 */
[----:B------:R-:W-:Y:S01]  /*a820*/  SHF.L.U32 R5, R86, 0x10, RZ ;  /* 0x0000001056057819 */ /* 0x000fe200000006ff */
[----:B------:R-:W-:Y:S01]  /*a830*/  FFMA R7, R71, R70, R7 ;  /* 0x0000004647077223 */ /* 0x000fe20000000007 */
[----:B------:R-:W-:Y:S01]  /*a840*/  F2FP.BF16.F32.PACK_AB R100, R3, R0 ;  /* 0x000000000364723e */ /* 0x000fe200000010ff */
[----:B------:R-:W-:Y:S01]  /*a850*/  FMUL R0, R68, R9 ;  /* 0x0000000944007220 */ /* 0x000fe20000400000 */
[----:B------:R-:W-:Y:S01]  /*a860*/  SHF.L.U32 R70, R87, 0x10, RZ ;  /* 0x0000001057467819 */ /* 0x000fe200000006ff */
[----:B------:R-:W-:Y:S01]  /*a870*/  FFMA R4, R71, R5, R4 ;  /* 0x0000000547047223 */ /* 0x000fe20000000004 */
[----:B------:R-:W-:Y:S01]  /*a880*/  F2FP.BF16.F32.PACK_AB R101, R7, R6 ;  /* 0x000000060765723e */ /* 0x000fe200000010ff */
[C---:B------:R-:W-:Y:S01]  /*a890*/  FFMA R0, R71.reuse, R8, R0 ;  /* 0x0000000847007223 */ /* 0x040fe20000000000 */
[----:B-1----:R-:W-:Y:S01]  /*a8a0*/  SHF.L.U32 R8, R80, 0x10, RZ ;  /* 0x0000001050087819 */ /* 0x002fe200000006ff */
[----:B------:R-:W-:Y:S01]  /*a8b0*/  FMUL R3, R68, R10 ;  /* 0x0000000a44037220 */ /* 0x000fe20000400000 */
[----:B------:R-:W-:Y:S01]  /*a8c0*/  LOP3.LUT R10, R80, 0xffff0000, RZ, 0xc0, !PT ;  /* 0xffff0000500a7812 */ /* 0x000fe200078ec0ff */
[----:B------:R-:W-:Y:S01]  /*a8d0*/  FMUL R5, R68, R11 ;  /* 0x0000000b44057220 */ /* 0x000fe20000400000 */
[----:B------:R-:W-:Y:S01]  /*a8e0*/  F2FP.BF16.F32.PACK_AB R102, R0, R4 ;  /* 0x000000040066723e */ /* 0x000fe200000010ff */
[C---:B------:R-:W-:Y:S01]  /*a8f0*/  FMUL R6, R68.reuse, R12 ;  /* 0x0000000c44067220 */ /* 0x040fe20000400000 */
[C---:B------:R-:W-:Y:S01]  /*a900*/  FMUL R7, R68.reuse, R13 ;  /* 0x0000000d44077220 */ /* 0x040fe20000400000 */
[----:B------:R-:W-:Y:S01]  /*a910*/  FFMA R3, R71, R70, R3 ;  /* 0x0000004647037223 */ /* 0x000fe20000000003 */
[----:B------:R-:W-:Y:S01]  /*a920*/  SHF.L.U32 R70, R81, 0x10, RZ ;  /* 0x0000001051467819 */ /* 0x000fe200000006ff */
[C---:B------:R-:W-:Y:S01]  /*a930*/  FFMA R5, R71.reuse, R72, R5 ;  /* 0x0000004847057223 */ /* 0x040fe20000000005 */
[C---:B------:R-:W-:Y:S01]  /*a940*/  FFMA R6, R71.reuse, R8, R6 ;  /* 0x0000000847067223 */ /* 0x040fe20000000006 */
[C---:B------:R-:W-:Y:S01]  /*a950*/  FMUL R0, R68.reuse, R14 ;  /* 0x0000000e44007220 */ /* 0x040fe20000400000 */
[----:B------:R-:W-:Y:S01]  /*a960*/  FFMA R7, R71, R10, R7 ;  /* 0x0000000a47077223 */ /* 0x000fe20000000007 */
[C---:B------:R-:W-:Y:S01]  /*a970*/  FMUL R14, R68.reuse, R24 ;  /* 0x00000018440e7220 */ /* 0x040fe20000400000 */
[----:B------:R-:W-:Y:S01]  /*a980*/  F2FP.BF16.F32.PACK_AB R103, R5, R3 ;  /* 0x000000030567723e */ /* 0x000fe200000010ff */
[C---:B------:R-:W-:Y:S01]  /*a990*/  FMUL R24, R68.reuse, R34 ;  /* 0x0000002244187220 */ /* 0x040fe20000400000 */
[C---:B------:R-:W-:Y:S01]  /*a9a0*/  FMUL R34, R68.reuse, R44 ;  /* 0x0000002c44227220 */ /* 0x040fe20000400000 */
[C---:B------:R-:W-:Y:S01]  /*a9b0*/  FMUL R44, R68.reuse, R54 ;  /* 0x00000036442c7220 */ /* 0x040fe20000400000 */
[C---:B------:R-:W-:Y:S01]  /*a9c0*/  FMUL R54, R68.reuse, R64 ;  /* 0x0000004044367220 */ /* 0x040fe20000400000 */
[----:B------:R-:W-:Y:S01]  /*a9d0*/  F2FP.BF16.F32.PACK_AB R64, R7, R6 ;  /* 0x000000060740723e */ /* 0x000fe200000010ff */
[----:B------:R-:W-:Y:S01]  /*a9e0*/  STS.128 [R164+UR44+0x8400], R100 ;  /* 0x00840064a4007988 */ /* 0x000fe20008000c2c */
[----:B------:R-:W-:Y:S01]  /*a9f0*/  LOP3.LUT R6, R81, 0xffff0000, RZ, 0xc0, !PT ;  /* 0xffff000051067812 */ /* 0x000fe200078ec0ff */
[----:B------:R-:W-:Y:S01]  /*aa00*/  FMUL R3, R68, R15 ;  /* 0x0000000f44037220 */ /* 0x000fe20000400000 */
[----:B------:R-:W-:Y:S01]  /*aa10*/  SHF.L.U32 R7, R82, 0x10, RZ ;  /* 0x0000001052077819 */ /* 0x000fe200000006ff */
[C---:B------:R-:W-:Y:S01]  /*aa20*/  FMUL R8, R68.reuse, R18 ;  /* 0x0000001244087220 */ /* 0x040fe20000400000 */
[C---:B------:R-:W-:Y:S01]  /*aa30*/  FFMA R0, R71.reuse, R70, R0 ;  /* 0x0000004647007223 */ /* 0x040fe20000000000 */
[C---:B------:R-:W-:Y:S01]  /*aa40*/  FMUL R9, R68.reuse, R19 ;  /* 0x0000001344097220 */ /* 0x040fe20000400000 */
[----:B------:R-:W-:Y:S01]  /*aa50*/  FMUL R18, R68, R28 ;  /* 0x0000001c44127220 */ /* 0x000fe20000400000 */
[----:B------:R-:W-:Y:S01]  /*aa60*/  FFMA R3, R71, R6, R3 ;  /* 0x0000000647037223 */ /* 0x000fe20000000003 */
[----:B------:R-:W-:Y:S01]  /*aa70*/  LOP3.LUT R6, R88, 0xffff0000, RZ, 0xc0, !PT ;  /* 0xffff000058067812 */ /* 0x000fe200078ec0ff */
[C---:B------:R-:W-:Y:S01]  /*aa80*/  FMUL R10, R68.reuse, R20 ;  /* 0x00000014440a7220 */ /* 0x040fe20000400000 */
        /* <DEDUP_REMOVED lines=10> */
[----:B------:R-:W-:Y:S01]  /*ab30*/  FMUL R48, R68, R58 ;  /* 0x0000003a44307220 */ /* 0x000fe20000400000 */
[----:B------:R-:W-:Y:S01]  /*ab40*/  LOP3.LUT R58, R82, 0xffff0000, RZ, 0xc0, !PT ;  /* 0xffff0000523a7812 */ /* 0x000fe200078ec0ff */
[C---:B------:R-:W-:Y:S01]  /*ab50*/  FMUL R4, R68.reuse, R16 ;  /* 0x0000001044047220 */ /* 0x040fe20000400000 */
[C---:B------:R-:W-:Y:S01]  /*ab60*/  FMUL R40, R68.reuse, R50 ;  /* 0x0000003244287220 */ /* 0x040fe20000400000 */
[C---:B------:R-:W-:Y:S01]  /*ab70*/  FMUL R45, R68.reuse, R55 ;  /* 0x00000037442d7220 */ /* 0x040fe20000400000 */
[C---:B------:R-:W-:Y:S01]  /*ab80*/  FMUL R49, R68.reuse, R59 ;  /* 0x0000003b44317220 */ /* 0x040fe20000400000 */
[----:B------:R-:W-:Y:S01]  /*ab90*/  SHF.L.U32 R59, R83, 0x10, RZ ;  /* 0x00000010533b7819 */ /* 0x000fe200000006ff */
[C---:B------:R-:W-:Y:S01]  /*aba0*/  FMUL R55, R68.reuse, R65 ;  /* 0x0000004144377220 */ /* 0x040fe20000400000 */
[----:B------:R-:W-:Y:S01]  /*abb0*/  F2FP.BF16.F32.PACK_AB R65, R3, R0 ;  /* 0x000000000341723e */ /* 0x000fe200000010ff */
[----:B------:R-:W-:Y:S01]  /*abc0*/  FMUL R5, R68, R17 ;  /* 0x0000001144057220 */ /* 0x000fe20000400000 */
[----:B------:R-:W-:Y:S01]  /*abd0*/  SHF.L.U32 R0, R88, 0x10, RZ ;  /* 0x0000001058007819 */ /* 0x000fe200000006ff */
[C---:B------:R-:W-:Y:S01]  /*abe0*/  FMUL R50, R68.reuse, R60 ;  /* 0x0000003c44327220 */ /* 0x040fe20000400000 */
[----:B------:R-:W-:Y:S01]  /*abf0*/  LOP3.LUT R60, R83, 0xffff0000, RZ, 0xc0, !PT ;  /* 0xffff0000533c7812 */ /* 0x000fe200078ec0ff */
[----:B------:R-:W-:Y:S01]  /*ac00*/  FFMA R4, R71, R7, R4 ;  /* 0x0000000747047223 */ /* 0x000fe20000000004 */
[----:B------:R-:W-:Y:S01]  /*ac10*/  SHF.L.U32 R3, R89, 0x10, RZ ;  /* 0x0000001059037819 */ /* 0x000fe200000006ff */
[C---:B------:R-:W-:Y:S01]  /*ac20*/  FFMA R5, R71.reuse, R58, R5 ;  /* 0x0000003a47057223 */ /* 0x040fe20000000005 */
[C---:B------:R-:W-:Y:S01]  /*ac30*/  FFMA R8, R71.reuse, R59, R8 ;  /* 0x0000003b47087223 */ /* 0x040fe20000000008 */
[C---:B------:R-:W-:Y:S01]  /*ac40*/  FFMA R9, R71.reuse, R60, R9 ;  /* 0x0000003c47097223 */ /* 0x040fe20000000009 */
[----:B------:R-:W-:Y:S01]  /*ac50*/  FFMA R10, R71, R0, R10 ;  /* 0x00000000470a7223 */ /* 0x000fe2000000000a */
[----:B------:R-:W-:Y:S01]  /*ac60*/  LOP3.LUT R0, R89, 0xffff0000, RZ, 0xc0, !PT ;  /* 0xffff000059007812 */ /* 0x000fe200078ec0ff */
[C---:B------:R-:W-:Y:S01]  /*ac70*/  FMUL R11, R68.reuse, R21 ;  /* 0x00000015440b7220 */ /* 0x040fe20000400000 */
[C---:B------:R-:W-:Y:S01]  /*ac80*/  FMUL R12, R68.reuse, R22 ;  /* 0x00000016440c7220 */ /* 0x040fe20000400000 */
[C---:B------:R-:W-:Y:S01]  /*ac90*/  FMUL R13, R68.reuse, R23 ;  /* 0x00000017440d7220 */ /* 0x040fe20000400000 */
[C---:B------:R-:W-:Y:S01]  /*aca0*/  FMUL R16, R68.reuse, R26 ;  /* 0x0000001a44107220 */ /* 0x040fe20000400000 */
[C---:B------:R-:W-:Y:S01]  /*acb0*/  FMUL R26, R68.reuse, R36 ;  /* 0x00000024441a7220 */ /* 0x040fe20000400000 */
[----:B------:R-:W-:Y:S01]  /*acc0*/  FFMA R11, R71, R6, R11 ;  /* 0x00000006470b7223 */ /* 0x000fe2000000000b */
[----:B------:R-:W-:Y:S01]  /*acd0*/  LOP3.LUT R6, R99, 0xffff0000, RZ, 0xc0, !PT ;  /* 0xffff000063067812 */ /* 0x000fe200078ec0ff */
[----:B------:R-:W-:Y:S01]  /*ace0*/  FMUL R36, R68, R46 ;  /* 0x0000002e44247220 */ /* 0x000fe20000400000 */
[----:B------:R-:W-:Y:S01]  /*acf0*/  FFMA R12, R71, R3, R12 ;  /* 0x00000003470c7223 */ /* 0x000fe2000000000c */
[----:B------:R-:W-:Y:S01]  /*ad00*/  SHF.L.U32 R3, R90, 0x10, RZ ;  /* 0x000000105a037819 */ /* 0x000fe200000006ff */
[C---:B------:R-:W-:Y:S01]  /*ad10*/  FMUL R46, R68.reuse, R56 ;  /* 0x00000038442e7220 */ /* 0x040fe20000400000 */
[----:B------:R-:W-:Y:S01]  /*ad20*/  FMUL R56, R68, R66 ;  /* 0x0000004244387220 */ /* 0x000fe20000400000 */
[----:B------:R-:W-:Y:S01]  /*ad30*/  F2FP.BF16.F32.PACK_AB R66, R5, R4 ;  /* 0x000000040542723e */ /* 0x000fe200000010ff */
[C---:B------:R-:W-:Y:S01]  /*ad40*/  FFMA R13, R71.reuse, R0, R13 ;  /* 0x00000000470d7223 */ /* 0x040fe2000000000d */
[----:B------:R-:W-:Y:S01]  /*ad50*/  LOP3.LUT R0, R90, 0xffff0000, RZ, 0xc0, !PT ;  /* 0xffff00005a007812 */ /* 0x000fe200078ec0ff */
[----:B------:R-:W-:Y:S01]  /*ad60*/  FFMA R14, R71, R3, R14 ;  /* 0x00000003470e7223 */ /* 0x000fe2000000000e */
[C---:B------:R-:W-:Y:S01]  /*ad70*/  SHF.L.U32 R5, R91.reuse, 0x10, RZ ;  /* 0x000000105b057819 */ /* 0x040fe200000006ff */
[----:B------:R-:W-:Y:S01]  /*ad80*/  FMUL R17, R68, R27 ;  /* 0x0000001b44117220 */ /* 0x000fe20000400000 */
[----:B------:R-:W-:Y:S01]  /*ad90*/  LOP3.LUT R4, R91, 0xffff0000, RZ, 0xc0, !PT ;  /* 0xffff00005b047812 */ /* 0x000fe200078ec0ff */
[C---:B------:R-:W-:Y:S01]  /*ada0*/  FFMA R15, R71.reuse, R0, R15 ;  /* 0x00000000470f7223 */ /* 0x040fe2000000000f */
[C---:B------:R-:W-:Y:S01]  /*adb0*/  SHF.L.U32 R0, R96.reuse, 0x10, RZ ;  /* 0x0000001060007819 */ /* 0x040fe200000006ff */
[----:B------:R-:W-:Y:S01]  /*adc0*/  FFMA R16, R71, R5, R16 ;  /* 0x0000000547107223 */ /* 0x000fe20000000010 */
[----:B------:R-:W-:Y:S01]  /*add0*/  SHF.L.U32 R3, R97, 0x10, RZ ;  /* 0x0000001061037819 */ /* 0x000fe200000006ff */
[----:B------:R-:W-:Y:S01]  /*ade0*/  FFMA R17, R71, R4, R17 ;  /* 0x0000000447117223 */ /* 0x000fe20000000011 */
[----:B------:R-:W-:Y:S01]  /*adf0*/  LOP3.LUT R4, R96, 0xffff0000, RZ, 0xc0, !PT ;  /* 0xffff000060047812 */ /* 0x000fe200078ec0ff */
[C---:B------:R-:W-:Y:S01]  /*ae00*/  FMUL R27, R68.reuse, R37 ;  /* 0x00000025441b7220 */ /* 0x040fe20000400000 */
[----:B------:R-:W-:Y:S01]  /*ae10*/  SHF.L.U32 R5, R99, 0x10, RZ ;  /* 0x0000001063057819 */ /* 0x000fe200000006ff */
[C---:B------:R-:W-:Y:S01]  /*ae20*/  FMUL R37, R68.reuse, R47 ;  /* 0x0000002f44257220 */ /* 0x040fe20000400000 */
[C---:B------:R-:W-:Y:S01]  /*ae30*/  FMUL R47, R68.reuse, R57 ;  /* 0x00000039442f7220 */ /* 0x040fe20000400000 */
[----:B------:R-:W-:Y:S01]  /*ae40*/  FMUL R57, R68, R67 ;  /* 0x0000004344397220 */ /* 0x000fe20000400000 */
[----:B------:R-:W-:Y:S01]  /*ae50*/  F2FP.BF16.F32.PACK_AB R67, R9, R8 ;  /* 0x000000080943723e */ /* 0x000fe200000010ff */
[----:B------:R-:W-:Y:S01]  /*ae60*/  FFMA R18, R71, R0, R18 ;  /* 0x0000000047127223 */ /* 0x000fe20000000012 */
[----:B------:R-:W-:Y:S01]  /*ae70*/  LOP3.LUT R0, R97, 0xffff0000, RZ, 0xc0, !PT ;  /* 0xffff000061007812 */ /* 0x000fe200078ec0ff */
[C---:B------:R-:W-:Y:S01]  /*ae80*/  FFMA R19, R71.reuse, R4, R19 ;  /* 0x0000000447137223 */ /* 0x040fe20000000013 */
[C---:B------:R-:W-:Y:S01]  /*ae90*/  LOP3.LUT R4, R98.reuse, 0xffff0000, RZ, 0xc0, !PT ;  /* 0xffff000062047812 */ /* 0x040fe200078ec0ff */
[----:B------:R-:W-:Y:S01]  /*aea0*/  FFMA R20, R71, R3, R20 ;  /* 0x0000000347147223 */ /* 0x000fe20000000014 */
[----:B------:R-:W-:Y:S01]  /*aeb0*/  SHF.L.U32 R3, R98, 0x10, RZ ;  /* 0x0000001062037819 */ /* 0x000fe200000006ff */
[C---:B------:R-:W-:Y:S01]  /*aec0*/  FMUL R21, R68.reuse, R31 ;  /* 0x0000001f44157220 */ /* 0x040fe20000400000 */
[----:B------:R-:W-:Y:S01]  /*aed0*/  F2FP.BF16.F32.PACK_AB R8, R11, R10 ;  /* 0x0000000a0b08723e */ /* 0x000fe200000010ff */
[C---:B------:R-:W-:Y:S01]  /*aee0*/  FMUL R22, R68.reuse, R32 ;  /* 0x0000002044167220 */ /* 0x040fe20000400000 */
[----:B------:R-:W-:Y:S01]  /*aef0*/  F2FP.BF16.F32.PACK_AB R9, R13, R12 ;  /* 0x0000000c0d09723e */ /* 0x000fe200000010ff */
[----:B------:R-:W-:Y:S01]  /*af00*/  STS.128 [R163+0x8400], R64 ;  /* 0x00840040a3007388 */ /* 0x000fe20000000c00 */
[----:B------:R-:W-:Y:S01]  /*af10*/  F2FP.BF16.F32.PACK_AB R10, R15, R14 ;  /* 0x0000000e0f0a723e */ /* 0x000fe200000010ff */
[----:B------:R-:W-:Y:S01]  /*af20*/  FMUL R23, R68, R33 ;  /* 0x0000002144177220 */ /* 0x000fe20000400000 */
[----:B------:R-:W-:Y:S01]  /*af30*/  F2FP.BF16.F32.PACK_AB R11, R17, R16 ;  /* 0x00000010110b723e */ /* 0x000fe200000010ff */
[----:B------:R-:W-:Y:S01]  /*af40*/  FFMA R21, R71, R0, R21 ;  /* 0x0000000047157223 */ /* 0x000fe20000000015 */
[----:B------:R-:W-:Y:S01]  /*af50*/  F2FP.BF16.F32.PACK_AB R12, R19, R18 ;  /* 0x00000012130c723e */ /* 0x000fe200000010ff */
[C---:B------:R-:W-:Y:S01]  /*af60*/  FFMA R22, R71.reuse, R3, R22 ;  /* 0x0000000347167223 */ /* 0x040fe20000000016 */
[C---:B------:R-:W-:Y:S01]  /*af70*/  SHF.L.U32 R0, R104.reuse, 0x10, RZ ;  /* 0x0000001068007819 */ /* 0x040fe200000006ff */
[----:B------:R-:W-:Y:S01]  /*af80*/  FFMA R23, R71, R4, R23 ;  /* 0x0000000447177223 */ /* 0x000fe20000000017 */
[----:B------:R-:W-:Y:S01]  /*af90*/  F2FP.BF16.F32.PACK_AB R13, R21, R20 ;  /* 0x00000014150d723e */ /* 0x000fe200000010ff */
[C---:B------:R-:W-:Y:S01]  /*afa0*/  FFMA R24, R71.reuse, R5, R24 ;  /* 0x0000000547187223 */ /* 0x040fe20000000018 */
[----:B------:R-:W-:Y:S01]  /*afb0*/  LOP3.LUT R4, R104, 0xffff0000, RZ, 0xc0, !PT ;  /* 0xffff000068047812 */ /* 0x000fe200078ec0ff */
[----:B------:R-:W-:Y:S01]  /*afc0*/  FFMA R25, R71, R6, R25 ;  /* 0x0000000647197223 */ /* 0x000fe20000000019 */
[----:B------:R-:W-:Y:S01]  /*afd0*/  F2FP.BF16.F32.PACK_AB R14, R23, R22 ;  /* 0x00000016170e723e */ /* 0x000fe200000010ff */
[----:B------:R1:W-:Y:S01]  /*afe0*/  STS.128 [R162+0x8400], R8 ;  /* 0x00840008a2007388 */ /* 0x0003e20000000c00 */
[----:B------:R-:W-:Y:S01]  /*aff0*/  SHF.L.U32 R3, R105, 0x10, RZ ;  /* 0x0000001069037819 */ /* 0x000fe200000006ff */
[----:B------:R-:W-:Y:S01]  /*b000*/  FFMA R26, R71, R0, R26 ;  /* 0x00000000471a7223 */ /* 0x000fe2000000001a */
[----:B------:R-:W-:Y:S01]  /*b010*/  F2FP.BF16.F32.PACK_AB R15, R25, R24 ;  /* 0x00000018190f723e */ /* 0x000fe200000010ff */
[----:B------:R-:W-:Y:S01]  /*b020*/  FFMA R27, R71, R4, R27 ;  /* 0x00000004471b7223 */ /* 0x000fe2000000001b */
[----:B------:R-:W-:Y:S01]  /*b030*/  LOP3.LUT R0, R105, 0xffff0000, RZ, 0xc0, !PT ;  /* 0xffff000069007812 */ /* 0x000fe200078ec0ff */
[C---:B------:R-:W-:Y:S01]  /*b040*/  FFMA R28, R71.reuse, R3, R28 ;  /* 0x00000003471c7223 */ /* 0x040fe2000000001c */
[C---:B------:R-:W-:Y:S01]  /*b050*/  SHF.L.U32 R3, R106.reuse, 0x10, RZ ;  /* 0x000000106a037819 */ /* 0x040fe200000006ff */
[----:B------:R2:W-:Y:S01]  /*b060*/  STS.128 [R161+0x8400], R12 ;  /* 0x0084000ca1007388 */ /* 0x0005e20000000c00 */
[----:B------:R-:W-:Y:S01]  /*b070*/  LOP3.LUT R4, R106, 0xffff0000, RZ, 0xc0, !PT ;  /* 0xffff00006a047812 */ /* 0x000fe200078ec0ff */
[----:B------:R-:W-:Y:S01]  /*b080*/  FFMA R29, R71, R0, R29 ;  /* 0x00000000471d7223 */ /* 0x000fe2000000001d */
[C---:B------:R-:W-:Y:S01]  /*b090*/  SHF.L.U32 R5, R107.reuse, 0x10, RZ ;  /* 0x000000106b057819 */ /* 0x040fe200000006ff */
[C---:B------:R-:W-:Y:S01]  /*b0a0*/  FMUL R31, R68.reuse, R41 ;  /* 0x00000029441f7220 */ /* 0x040fe20000400000 */
[----:B------:R-:W-:Y:S01]  /*b0b0*/  LOP3.LUT R6, R107, 0xffff0000, RZ, 0xc0, !PT ;  /* 0xffff00006b067812 */ /* 0x000fe200078ec0ff */
[----:B------:R-:W-:Y:S01]  /*b0c0*/  FMUL R32, R68, R42 ;  /* 0x0000002a44207220 */ /* 0x000fe20000400000 */
[----:B------:R-:W-:Y:S01]  /*b0d0*/  SHF.L.U32 R0, R112, 0x10, RZ ;  /* 0x0000001070007819 */ /* 0x000fe200000006ff */
[----:B------:R-:W-:Y:S01]  /*b0e0*/  FMUL R33, R68, R43 ;  /* 0x0000002b44217220 */ /* 0x000fe20000400000 */
[----:B------:R-:W-:Y:S01]  /*b0f0*/  LEA R16, R77, UR44, 0x3 ;  /* 0x0000002c4d107c11 */ /* 0x000fe2000f8e18ff */
[----:B------:R-:W-:Y:S01]  /*b100*/  FFMA R30, R71, R3, R30 ;  /* 0x00000003471e7223 */ /* 0x000fe2000000001e */
[----:B------:R-:W-:Y:S01]  /*b110*/  SHF.L.U32 R3, R113, 0x10, RZ ;  /* 0x0000001071037819 */ /* 0x000fe200000006ff */
[C---:B------:R-:W-:Y:S01]  /*b120*/  FFMA R31, R71.reuse, R4, R31 ;  /* 0x00000004471f7223 */ /* 0x040fe2000000001f */
[----:B------:R-:W-:Y:S01]  /*b130*/  LOP3.LUT R4, R112, 0xffff0000, RZ, 0xc0, !PT ;  /* 0xffff000070047812 */ /* 0x000fe200078ec0ff */
[----:B------:R-:W-:Y:S01]  /*b140*/  FFMA R32, R71, R5, R32 ;  /* 0x0000000547207223 */ /* 0x000fe20000000020 */
[----:B------:R-:W-:Y:S01]  /*b150*/  SHF.L.U32 R5, R115, 0x10, RZ ;  /* 0x0000001073057819 */ /* 0x000fe200000006ff */
[----:B------:R-:W-:Y:S01]  /*b160*/  FFMA R33, R71, R6, R33 ;  /* 0x0000000647217223 */ /* 0x000fe20000000021 */
[----:B------:R-:W-:Y:S01]  /*b170*/  LOP3.LUT R6, R131, 0xffff0000, RZ, 0xc0, !PT ;  /* 0xffff000083067812 */ /* 0x000fe200078ec0ff */
[----:B------:R-:W-:Y:S01]  /*b180*/  FFMA R34, R71, R0, R34 ;  /* 0x0000000047227223 */ /* 0x000fe20000000022 */
[----:B------:R-:W-:Y:S01]  /*b190*/  LOP3.LUT R0, R113, 0xffff0000, RZ, 0xc0, !PT ;  /* 0xffff000071007812 */ /* 0x000fe200078ec0ff */
[C---:B------:R-:W-:Y:S01]  /*b1a0*/  FFMA R35, R71.reuse, R4, R35 ;  /* 0x0000000447237223 */ /* 0x040fe20000000023 */
[----:B------:R-:W-:Y:S01]  /*b1b0*/  LOP3.LUT R4, R120, 0xffff0000, RZ, 0xc0, !PT ;  /* 0xffff000078047812 */ /* 0x000fe200078ec0ff */
[C---:B------:R-:W-:Y:S01]  /*b1c0*/  FFMA R36, R71.reuse, R3, R36 ;  /* 0x0000000347247223 */ /* 0x040fe20000000024 */
[C---:B------:R-:W-:Y:S01]  /*b1d0*/  SHF.L.U32 R3, R114.reuse, 0x10, RZ ;  /* 0x0000001072037819 */ /* 0x040fe200000006ff */
[----:B------:R-:W-:Y:S01]  /*b1e0*/  FFMA R37, R71, R0, R37 ;  /* 0x0000000047257223 */ /* 0x000fe20000000025 */
[----:B------:R-:W-:Y:S01]  /*b1f0*/  LOP3.LUT R0, R114, 0xffff0000, RZ, 0xc0, !PT ;  /* 0xffff000072007812 */ /* 0x000fe200078ec0ff */
[----:B------:R-:W-:Y:S01]  /*b200*/  FMUL R41, R68, R51 ;  /* 0x0000003344297220 */ /* 0x000fe20000400000 */
[----:B-1----:R-:W-:Y:S01]  /*b210*/  F2FP.BF16.F32.PACK_AB R8, R35, R34 ;  /* 0x000000222308723e */ /* 0x002fe200000010ff */
[C---:B------:R-:W-:Y:S01]  /*b220*/  FFMA R38, R71.reuse, R3, R38 ;  /* 0x0000000347267223 */ /* 0x040fe20000000026 */
[----:B------:R-:W-:Y:S01]  /*b230*/  SHF.L.U32 R3, R120, 0x10, RZ ;  /* 0x0000001078037819 */ /* 0x000fe200000006ff */
[----:B------:R-:W-:Y:S01]  /*b240*/  FFMA R39, R71, R0, R39 ;  /* 0x0000000047277223 */ /* 0x000fe20000000027 */
[----:B--2---:R-:W-:Y:S01]  /*b250*/  F2FP.BF16.F32.PACK_AB R12, R27, R26 ;  /* 0x0000001a1b0c723e */ /* 0x004fe200000010ff */
[----:B------:R-:W-:Y:S01]  /*b260*/  FFMA R40, R71, R5, R40 ;  /* 0x0000000547287223 */ /* 0x000fe20000000028 */
[----:B------:R-:W-:Y:S01]  /*b270*/  F2FP.BF16.F32.PACK_AB R13, R29, R28 ;  /* 0x0000001c1d0d723e */ /* 0x000fe200000010ff */
[C---:B------:R-:W-:Y:S01]  /*b280*/  FMUL R42, R68.reuse, R52 ;  /* 0x00000034442a7220 */ /* 0x040fe20000400000 */
[----:B------:R-:W-:Y:S01]  /*b290*/  F2FP.BF16.F32.PACK_AB R14, R31, R30 ;  /* 0x0000001e1f0e723e */ /* 0x000fe200000010ff */
[C---:B------:R-:W-:Y:S01]  /*b2a0*/  FMUL R43, R68.reuse, R53 ;  /* 0x00000035442b7220 */ /* 0x040fe20000400000 */
[----:B------:R-:W-:Y:S01]  /*b2b0*/  F2FP.BF16.F32.PACK_AB R15, R33, R32 ;  /* 0x00000020210f723e */ /* 0x000fe200000010ff */
[C---:B------:R-:W-:Y:S01]  /*b2c0*/  FMUL R51, R68.reuse, R61 ;  /* 0x0000003d44337220 */ /* 0x040fe20000400000 */
[----:B------:R-:W-:Y:S01]  /*b2d0*/  LOP3.LUT R0, R115, 0xffff0000, RZ, 0xc0, !PT ;  /* 0xffff000073007812 */ /* 0x000fe200078ec0ff */
[----:B------:R-:W-:Y:S01]  /*b2e0*/  FMUL R52, R68, R62 ;  /* 0x0000003e44347220 */ /* 0x000fe20000400000 */
[----:B------:R-:W-:Y:S01]  /*b2f0*/  SHF.L.U32 R5, R121, 0x10, RZ ;  /* 0x0000001079057819 */ /* 0x000fe200000006ff */
[----:B------:R1:W-:Y:S01]  /*b300*/  STS.128 [R147+0x8400], R12 ;  /* 0x0084000c93007388 */ /* 0x0003e20000000c00 */
[----:B------:R-:W-:Y:S01]  /*b310*/  F2FP.BF16.F32.PACK_AB R9, R37, R36 ;  /* 0x000000242509723e */ /* 0x000fe200000010ff */
[----:B------:R-:W-:Y:S01]  /*b320*/  FFMA R41, R71, R0, R41 ;  /* 0x0000000047297223 */ /* 0x000fe20000000029 */
[----:B------:R-:W-:Y:S01]  /*b330*/  LOP3.LUT R0, R121, 0xffff0000, RZ, 0xc0, !PT ;  /* 0xffff000079007812 */ /* 0x000fe200078ec0ff */
[C---:B------:R-:W-:Y:S01]  /*b340*/  FFMA R42, R71.reuse, R3, R42 ;  /* 0x00000003472a7223 */ /* 0x040fe2000000002a */
[C---:B------:R-:W-:Y:S01]  /*b350*/  SHF.L.U32 R3, R122.reuse, 0x10, RZ ;  /* 0x000000107a037819 */ /* 0x040fe200000006ff */
[----:B------:R-:W-:Y:S01]  /*b360*/  FFMA R43, R71, R4, R43 ;  /* 0x00000004472b7223 */ /* 0x000fe2000000002b */
[----:B------:R-:W-:Y:S01]  /*b370*/  LOP3.LUT R4, R123, 0xffff0000, RZ, 0xc0, !PT ;  /* 0xffff00007b047812 */ /* 0x000fe200078ec0ff */
[----:B------:R-:W-:Y:S01]  /*b380*/  FFMA R44, R71, R5, R44 ;  /* 0x00000005472c7223 */ /* 0x000fe2000000002c */
[----:B------:R-:W-:Y:S01]  /*b390*/  SHF.L.U32 R5, R123, 0x10, RZ ;  /* 0x000000107b057819 */ /* 0x000fe200000006ff */
[C---:B------:R-:W-:Y:S01]  /*b3a0*/  FFMA R45, R71.reuse, R0, R45 ;  /* 0x00000000472d7223 */ /* 0x040fe2000000002d */
[----:B------:R-:W-:Y:S01]  /*b3b0*/  LOP3.LUT R0, R122, 0xffff0000, RZ, 0xc0, !PT ;  /* 0xffff00007a007812 */ /* 0x000fe200078ec0ff */
[----:B------:R-:W-:Y:S01]  /*b3c0*/  FFMA R46, R71, R3, R46 ;  /* 0x00000003472e7223 */ /* 0x000fe2000000002e */
[----:B------:R-:W-:Y:S01]  /*b3d0*/  SHF.L.U32 R3, R129, 0x10, RZ ;  /* 0x0000001081037819 */ /* 0x000fe200000006ff */
[----:B------:R-:W-:Y:S01]  /*b3e0*/  FMUL R53, R68, R63 ;  /* 0x0000003f44357220 */ /* 0x000fe20000400000 */
        /* <DEDUP_REMOVED lines=8> */
[----:B------:R-:W-:Y:S01]  /*b470*/  LOP3.LUT R0, R129, 0xffff0000, RZ, 0xc0, !PT ;  /* 0xffff000081007812 */ /* 0x000fe200078ec0ff */
[----:B------:R2:W-:Y:S01]  /*b480*/  STS.128 [R160+0x8400], R8 ;  /* 0x00840008a0007388 */ /* 0x0005e20000000c00 */
[----:B------:R-:W-:Y:S01]  /*b490*/  SHF.L.U32 R5, R131, 0x10, RZ ;  /* 0x0000001083057819 */ /* 0x000fe200000006ff */
[C---:B------:R-:W-:Y:S01]  /*b4a0*/  FFMA R51, R71.reuse, R4, R51 ;  /* 0x0000000447337223 */ /* 0x040fe20000000033 */
[C---:B------:R-:W-:Y:S01]  /*b4b0*/  LOP3.LUT R4, R130.reuse, 0xffff0000, RZ, 0xc0, !PT ;  /* 0xffff000082047812 */ /* 0x040fe200078ec0ff */
[C---:B------:R-:W-:Y:S01]  /*b4c0*/  FFMA R52, R71.reuse, R3, R52 ;  /* 0x0000000347347223 */ /* 0x040fe20000000034 */
[----:B------:R-:W-:Y:S01]  /*b4d0*/  SHF.L.U32 R3, R130, 0x10, RZ ;  /* 0x0000001082037819 */ /* 0x000fe200000006ff */
[----:B------:R-:W-:Y:S01]  /*b4e0*/  FFMA R53, R71, R0, R53 ;  /* 0x0000000047357223 */ /* 0x000fe20000000035 */
[----:B-1----:R-:W-:Y:S02]  /*b4f0*/  F2FP.BF16.F32.PACK_AB R12, R43, R42 ;  /* 0x0000002a2b0c723e */ /* 0x002fe400000010ff */
[----:B------:R-:W-:Y:S01]  /*b500*/  F2FP.BF16.F32.PACK_AB R13, R45, R44 ;  /* 0x0000002c2d0d723e */ /* 0x000fe200000010ff */
[----:B------:R-:W-:Y:S01]  /*b510*/  FFMA R54, R71, R3, R54 ;  /* 0x0000000347367223 */ /* 0x000fe20000000036 */
[----:B------:R-:W-:Y:S01]  /*b520*/  F2FP.BF16.F32.PACK_AB R14, R47, R46 ;  /* 0x0000002e2f0e723e */ /* 0x000fe200000010ff */
[----:B------:R-:W-:Y:S01]  /*b530*/  FFMA R55, R71, R4, R55 ;  /* 0x0000000447377223 */ /* 0x000fe20000000037 */
[----:B------:R-:W-:Y:S01]  /*b540*/  F2FP.BF16.F32.PACK_AB R15, R49, R48 ;  /* 0x00000030310f723e */ /* 0x000fe200000010ff */
[C---:B------:R-:W-:Y:S01]  /*b550*/  FFMA R56, R71.reuse, R5, R56 ;  /* 0x0000000547387223 */ /* 0x040fe20000000038 */
[----:B------:R-:W-:Y:S01]  /*b560*/  FFMA R57, R71, R6, R57 ;  /* 0x0000000647397223 */ /* 0x000fe20000000039 */
[----:B------:R-:W-:Y:S02]  /*b570*/  F2FP.BF16.F32.PACK_AB R4, R51, R50 ;  /* 0x000000323304723e */ /* 0x000fe400000010ff */
        /* <DEDUP_REMOVED lines=14> */
[----:B-1----:R-:W1:Y:S01]  /*b660*/  FENCE.VIEW.ASYNC.S ;  /* 0x00000000000073c6 */ /* 0x002e620000000000 */
[----:B------:R-:W-:Y:S01]  /*b670*/  @P6 PRMT R0, R165, 0x654, R0 ;  /* 0x00000654a5006816 */ /* 0x000fe20000000000 */
[----:B-1----:R-:W-:Y:S06]  /*b680*/  BAR.SYNC.DEFER_BLOCKING 0x1, 0x80 ;  /* 0x0042000000007b1d */ /* 0x002fec0000010000 */
        /* <DEDUP_REMOVED lines=11> */
.L_x_133:
[----:B------:R-:W-:Y:S05]  /*b740*/  BSYNC.RECONVERGENT B0 ;  /* 0x0000000000007941 */ /* 0x000fea0003800200 */
.L_x_132:
[----:B------:R-:W-:Y:S01]  /*b750*/  BAR.SYNC.DEFER_BLOCKING 0x1, 0x80 ;  /* 0x0042000000007b1d */ /* 0x000fe20000010000 */
[----:B------:R-:W-:Y:S02]  /*b760*/  UIADD3 UR4, UPT, UPT, UR46, 0x1, URZ ;  /* 0x000000012e047890 */ /* 0x000fe4000fffe0ff */
[----:B------:R-:W-:Y:S02]  /*b770*/  UISETP.NE.AND UP0, UPT, UR38, URZ, UPT ;  /* 0x000000ff2600728c */ /* 0x000fe4000bf05270 */
[----:B------:R-:W-:Y:S02]  /*b780*/  UISETP.NE.AND UP1, UPT, UR4, 0x4, UPT ;  /* 0x000000040400788c */ /* 0x000fe4000bf25270 */
[----:B------:R-:W-:Y:S02]  /*b790*/  USEL UR39, URZ, 0xc0, !UP0 ;  /* 0x000000c0ff277887 */ /* 0x000fe4000c000000 */
[----:B------:R-:W-:Y:S01]  /*b7a0*/  USEL UR47, UR4, URZ, UP1 ;  /* 0x000000ff042f7287 */ /* 0x000fe20008800000 */
[----:B------:R1:W-:Y:S01]  /*b7b0*/  @P6 SYNCS.ARRIVE.TRANS64.RED.A1T0 RZ, [R0+URZ], RZ ;  /* 0x000000ff00ff69a7 */ /* 0x0003e200081004ff */
[----:B------:R-:W-:Y:S01]  /*b7c0*/  BSSY B1, `(.L_x_134) ;  /* 0x000001f000017945 */ /* 0x000fe20003800000 */
[----:B------:R-:W3:Y:S02]  /*b7d0*/  @P6 SYNCS.PHASECHK.TRANS64.TRYWAIT P0, [R16+URZ+0x20], R3 ;  /* 0x00002003100065a7 */ /* 0x000ee400080011ff */
[----:B---3--:R-:W-:Y:S01]  /*b7e0*/  @P6 SEL R79, RZ, 0x1, !P0 ;  /* 0x00000001ff4f6807 */ /* 0x008fe20004000000 */
[----:B-1----:R-:W-:Y:S06]  /*b7f0*/  @!P6 BRA `(.L_x_135) ;  /* 0x00000000006ce947 */ /* 0x002fec0003800000 */
[----:B------:R-:W-:Y:S01]  /*b800*/  ISETP.NE.AND P1, PT, R93, RZ, PT ;  /* 0x000000ff5d00720c */ /* 0x000fe20003f25270 */
[----:B------:R-:W-:Y:S01]  /*b810*/  BSSY B0, `(.L_x_136) ;  /* 0x000000b000007945 */ /* 0x000fe20003800000 */
[----:B------:R-:W-:Y:S11]  /*b820*/  ISETP.NE.AND P0, PT, R79, RZ, PT ;  /* 0x000000ff4f00720c */ /* 0x000ff60003f05270 */
[----:B------:R-:W-:Y:S05]  /*b830*/  @P1 IMAD R77, R77, 0x4000, R164 ;  /* 0x000040004d4d1824 */ /* 0x000fea00078e02a4 */
[----:B------:R-:W-:Y:S04]  /*b840*/  @P1 IADD3 R3, PT, PT, R77, UR44, RZ ;  /* 0x0000002c4d031c10 */ /* 0x000fe8000fffe0ff */
[----:B--2---:R-:W-:Y:S01]  /*b850*/  @P1 IADD3 R7, PT, PT, R92, R3, RZ ;  /* 0x000000035c071210 */ /* 0x004fe20007ffe0ff */
[--C-:B------:R-:W-:Y:S02]  /*b860*/  @P1 IMAD.IADD R5, R78, 0x1, R3.reuse ;  /* 0x000000014e051824 */ /* 0x100fe400078e0203 */
[----:B------:R-:W-:Y:S01]  /*b870*/  @P1 IMAD.IADD R0, R94, 0x1, R3 ;  /* 0x000000015e001824 */ /* 0x000fe200078e0203 */
[----:B------:R-:W-:Y:S06]  /*b880*/  @P0 BRA `(.L_x_137) ;  /* 0x00000000000c0947 */ /* 0x000fec0003800000 */
[----:B------:R-:W-:Y:S04]  /*b890*/  SHF.L.U32 R3, R149, 0x1f, RZ ;  /* 0x0000001f95037819 */ /* 0x000fe800000006ff */
[----:B------:R-:W1:Y:S02]  /*b8a0*/  SYNCS.PHASECHK.TRANS64.TRYWAIT P0, [R16+URZ+0x20], R3 ;  /* 0x00002003100075a7 */ /* 0x000e6400080011ff */
[----:B-1----:R-:W-:Y:S05]  /*b8b0*/  @!P0 BRA `(.L_x_138) ;  /* 0x0000002000588947 */ /* 0x002fea0003800000 */
.L_x_137:
[----:B------:R-:W-:Y:S05]  /*b8c0*/  BSYNC B0 ;  /* 0x0000000000007941 */ /* 0x000fea0003800000 */
.L_x_136:
[----:B------:R-:W-:Y:S11]  /*b8d0*/  ISETP.NE.AND P0, PT, R93, RZ, PT ;  /* 0x000000ff5d00720c */ /* 0x000ff60003f05270 */
[----:B------:R-:W-:Y:S02]  /*b8e0*/  @!UPT UIADD3 URZ, UPT, UPT, URZ, URZ, URZ ;  /* 0x000000fffffff290 */ /* 0x000fe4000fffe0ff */
[----:B------:R3:W4:Y:S01]  /*b8f0*/  @P0 LDS.128 R84, [R77+UR44+0x400] ;  /* 0x0004002c4d540984 */ /* 0x0007220008000c00 */
[----:B-1----:R-:W-:Y:S01]  /*b900*/  @P0 IMAD.IADD R3, R92, 0x1, R5 ;  /* 0x000000015c030824 */ /* 0x002fe200078e0205 */
[C---:B------:R-:W-:Y:S01]  /*b910*/  @P0 IADD3 R6, PT, PT, R94.reuse, R5, RZ ;  /* 0x000000055e060210 */ /* 0x040fe20007ffe0ff */
[C---:B------:R-:W-:Y:S01]  /*b920*/  @P0 IMAD.IADD R4, R94.reuse, 0x1, R7 ;  /* 0x000000015e040824 */ /* 0x040fe200078e0207 */
[----:B------:R3:W1:Y:S02]  /*b930*/  @P0 LDS.128 R80, [R0+0x400] ;  /* 0x0004000000500984 */ /* 0x0006640000000c00 */
[----:B------:R-:W-:Y:S02]  /*b940*/  @P0 IADD3 R94, PT, PT, R94, R3, RZ ;  /* 0x000000035e5e0210 */ /* 0x000fe40007ffe0ff */
[----:B------:R3:W2:Y:S04]  /*b950*/  @P0 LDS.128 R88, [R7+0x400] ;  /* 0x0004000007580984 */ /* 0x0006a80000000c00 */
[----:B------:R3:W1:Y:S04]  /*b960*/  @P0 LDS.128 R96, [R4+0x400] ;  /* 0x0004000004600984 */ /* 0x0006680000000c00 */
[----:B------:R3:W1:Y:S04]  /*b970*/  @P0 LDS.128 R104, [R5+0x400] ;  /* 0x0004000005680984 */ /* 0x0006680000000c00 */
[----:B------:R3:W1:Y:S04]  /*b980*/  @P0 LDS.128 R112, [R6+0x400] ;  /* 0x0004000006700984 */ /* 0x0006680000000c00 */
[----:B------:R3:W1:Y:S04]  /*b990*/  @P0 LDS.128 R120, [R3+0x400] ;  /* 0x0004000003780984 */ /* 0x0006680000000c00 */
[----:B------:R3:W1:Y:S02]  /*b9a0*/  @P0 LDS.128 R128, [R94+0x400] ;  /* 0x000400005e800984 */ /* 0x0006640000000c00 */
.L_x_135:
[----:B------:R-:W-:Y:S05]  /*b9b0*/  BSYNC B1 ;  /* 0x0000000000017941 */ /* 0x000fea0003800000 */
.L_x_134:
[----:B------:R-:W-:Y:S01]  /*b9c0*/  VIADD R16, R69, UR39 ;  /* 0x0000002745107c36 */ /* 0x000fe20008000000 */
[----:B------:R-:W-:Y:S04]  /*b9d0*/  BSSY.RECONVERGENT B6, `(.L_x_139) ;  /* 0x0000015000067945 */ /* 0x000fe80003800200 */
[----:B---3--:R-:W-:Y:S04]  /*b9e0*/  SHF.R.U32.HI R3, RZ, 0x15, R16 ;  /* 0x00000015ff037819 */ /* 0x008fe80000011610 */
[----:B------:R-:W-:Y:S11]  /*b9f0*/  LOP3.LUT P0, RZ, R3, 0x3, R140, 0x48, !PT ;  /* 0x0000000303ff7812 */ /* 0x000ff6000780488c */
[----:B------:R-:W-:Y:S02]  /*ba00*/  @!UPT UIADD3 URZ, UPT, UPT, URZ, URZ, URZ ;  /* 0x000000fffffff290 */ /* 0x000fe4000fffe0ff */
[----:B------:R-:W-:Y:S05]  /*ba10*/  @!P0 BRA `(.L_x_140) ;  /* 0x0000000000408947 */ /* 0x000fea0003800000 */
[----:B------:R-:W3:Y:S01]  /*ba20*/  LDCU.64 UR8, c[0x4][0x70] ;  /* 0x01000e00ff0877ac */ /* 0x000ee20008000a00 */
[----:B--2---:R-:W-:Y:S01]  /*ba30*/  MOV R15, 0x0 ;  /* 0x00000000000f7802 */ /* 0x004fe20000000f00 */
[----:B------:R-:W-:Y:S02]  /*ba40*/  HFMA2 R12, -RZ, RZ, 0, 5.9604644775390625e-08 ;  /* 0x00000001ff0c7431 */ /* 0x000fe400000001ff */
[----:B------:R-:W-:Y:S02]  /*ba50*/  IMAD.MOV.U32 R8, RZ, RZ, 0x192 ;  /* 0x00000192ff087424 */ /* 0x000fe400078e00ff */
[----:B------:R-:W-:Y:S01]  /*ba60*/  IMAD.MOV.U32 R13, RZ, RZ, RZ ;  /* 0x000000ffff0d7224 */ /* 0x000fe200078e00ff */
[----:B------:R-:W2:Y:S01]  /*ba70*/  LDCU.64 UR6, c[0x4][0x78] ;  /* 0x01000f00ff0677ac */ /* 0x000ea20008000a00 */
[----:B------:R-:W1:Y:S01]  /*ba80*/  LDC.64 R14, c[0x4][R15] ;  /* 0x010000000f0e7b82 */ /* 0x000e620000000a00 */
[----:B------:R-:W5:Y:S01]  /*ba90*/  LDCU.64 UR4, c[0x4][0x10] ;  /* 0x01000200ff0477ac */ /* 0x000f620008000a00 */
[----:B---3--:R-:W-:Y:S01]  /*baa0*/  MOV R5, UR9 ;  /* 0x0000000900057c02 */ /* 0x008fe20008000f00 */
[----:B------:R-:W-:Y:S01]  /*bab0*/  IMAD.U32 R4, RZ, RZ, UR8 ;  /* 0x00000008ff047e24 */ /* 0x000fe2000f8e00ff */
[----:B--2---:R-:W-:Y:S01]  /*bac0*/  MOV R7, UR7 ;  /* 0x0000000700077c02 */ /* 0x004fe20008000f00 */
[----:B------:R-:W-:Y:S01]  /*bad0*/  IMAD.U32 R6, RZ, RZ, UR6 ;  /* 0x00000006ff067e24 */ /* 0x000fe2000f8e00ff */
[----:B-----5:R-:W-:Y:S01]  /*bae0*/  MOV R11, UR5 ;  /* 0x00000005000b7c02 */ /* 0x020fe20008000f00 */
[----:B------:R-:W-:Y:S02]  /*baf0*/  IMAD.U32 R10, RZ, RZ, UR4 ;  /* 0x00000004ff0a7e24 */ /* 0x000fe4000f8e00ff */
[----:B------:R-:W-:Y:S07]  /*bb00*/  LEPC R20, `(.L_x_140) ;  /* 0x000000001014794e */ /* 0x000fee0000000000 */
[----:B-1--4-:R-:W-:Y:S05]  /*bb10*/  CALL.ABS.NOINC R14 ;  /* 0x000000000e007343 */ /* 0x012fea0003c00000 */
.L_x_140:
[----:B------:R-:W-:Y:S05]  /*bb20*/  BSYNC.RECONVERGENT B6 ;  /* 0x0000000000067941 */ /* 0x000fea0003800200 */
.L_x_139:
[----:B----4-:R-:W-:Y:S01]  /*bb30*/  SHF.L.U32 R69, R84, 0x10, RZ ;  /* 0x0000001054457819 */ /* 0x010fe200000006ff */
[----:B------:R-:W-:Y:S05]  /*bb40*/  WARPSYNC.ALL ;  /* 0x0000000000007948 */ /* 0x000fea0003800000 */
[----:B------:R-:W-:Y:S01]  /*bb50*/  R2UR UR4, R16 ;  /* 0x00000000100472ca */ /* 0x000fe200000e0000 */
[----:B------:R-:W-:Y:S01]  /*bb60*/  BSSY.RECONVERGENT B0, `(.L_x_141) ;  /* 0x00000fc000007945 */ /* 0x000fe20003800200 */
[----:B------:R-:W-:Y:S02]  /*bb70*/  LOP3.LUT R0, R84, 0xffff0000, RZ, 0xc0, !PT ;  /* 0xffff000054007812 */ /* 0x000fe400078ec0ff */
[C---:B------:R-:W-:Y:S02]  /*bb80*/  SHF.L.U32 R3, R85.reuse, 0x10, RZ ;  /* 0x0000001055037819 */ /* 0x040fe400000006ff */
[----:B------:R-:W-:Y:S02]  /*bb90*/  LOP3.LUT R70, R85, 0xffff0000, RZ, 0xc0, !PT ;  /* 0xffff000055467812 */ /* 0x000fe400078ec0ff */
[C---:B------:R-:W-:Y:S02]  /*bba0*/  SHF.L.U32 R72, R86.reuse, 0x10, RZ ;  /* 0x0000001056487819 */ /* 0x040fe400000006ff */
[----:B------:R-:W-:Y:S02]  /*bbb0*/  LOP3.LUT R74, R86, 0xffff0000, RZ, 0xc0, !PT ;  /* 0xffff0000564a7812 */ /* 0x000fe400078ec0ff */
[C---:B------:R-:W-:Y:S01]  /*bbc0*/  SHF.L.U32 R73, R87.reuse, 0x10, RZ ;  /* 0x0000001057497819 */ /* 0x040fe200000006ff */
[----:B--2---:R-:W2:Y:S01]  /*bbd0*/  LDTM.x64 R4, tmem[UR4] ;  /* 0x00000004000479ee */ /* 0x004ea20008340000 */
[----:B------:R-:W-:Y:S02]  /*bbe0*/  LOP3.LUT R76, R87, 0xffff0000, RZ, 0xc0, !PT ;  /* 0xffff0000574c7812 */ /* 0x000fe400078ec0ff */
[C---:B-1----:R-:W-:Y:S02]  /*bbf0*/  SHF.L.U32 R75, R80.reuse, 0x10, RZ ;  /* 0x00000010504b7819 */ /* 0x042fe400000006ff */
[----:B------:R-:W-:Y:S02]  /*bc00*/  LOP3.LUT R78, R80, 0xffff0000, RZ, 0xc0, !PT ;  /* 0xffff0000504e7812 */ /* 0x000fe400078ec0ff */
[C---:B------:R-:W-:Y:S02]  /*bc10*/  SHF.L.U32 R77, R81.reuse, 0x10, RZ ;  /* 0x00000010514d7819 */ /* 0x040fe400000006ff */
[----:B------:R-:W-:Y:S02]  /*bc20*/  LOP3.LUT R80, R81, 0xffff0000, RZ, 0xc0, !PT ;  /* 0xffff000051507812 */ /* 0x000fe400078ec0ff */
[C---:B------:R-:W-:Y:S02]  /*bc30*/  SHF.L.U32 R79, R82.reuse, 0x10, RZ ;  /* 0x00000010524f7819 */ /* 0x040fe400000006ff */
[----:B------:R-:W-:Y:S02]  /*bc40*/  LOP3.LUT R82, R82, 0xffff0000, RZ, 0xc0, !PT ;  /* 0xffff000052527812 */ /* 0x000fe400078ec0ff */
[C---:B------:R-:W-:Y:S02]  /*bc50*/  SHF.L.U32 R81, R83.reuse, 0x10, RZ ;  /* 0x0000001053517819 */ /* 0x040fe400000006ff */
[----:B------:R-:W-:Y:S02]  /*bc60*/  LOP3.LUT R84, R83, 0xffff0000, RZ, 0xc0, !PT ;  /* 0xffff000053547812 */ /* 0x000fe400078ec0ff */
[C---:B------:R-:W-:Y:S02]  /*bc70*/  SHF.L.U32 R83, R88.reuse, 0x10, RZ ;  /* 0x0000001058537819 */ /* 0x040fe400000006ff */
[----:B------:R-:W-:Y:S02]  /*bc80*/  LOP3.LUT R86, R88, 0xffff0000, RZ, 0xc0, !PT ;  /* 0xffff000058567812 */ /* 0x000fe400078ec0ff */
[C---:B------:R-:W-:Y:S01]  /*bc90*/  SHF.L.U32 R85, R89.reuse, 0x10, RZ ;  /* 0x0000001059557819 */ /* 0x040fe200000006ff */
[C---:B--2---:R-:W-:Y:S01]  /*bca0*/  FMUL R4, R68.reuse, R4 ;  /* 0x0000000444047220 */ /* 0x044fe20000400000 */
[----:B------:R-:W-:Y:S01]  /*bcb0*/  LOP3.LUT R88, R89, 0xffff0000, RZ, 0xc0, !PT ;  /* 0xffff000059587812 */ /* 0x000fe200078ec0ff */
[----:B------:R-:W-:Y:S01]  /*bcc0*/  FMUL R5, R68, R5 ;  /* 0x0000000544057220 */ /* 0x000fe20000400000 */
[C---:B------:R-:W-:Y:S01]  /*bcd0*/  SHF.L.U32 R87, R90.reuse, 0x10, RZ ;  /* 0x000000105a577819 */ /* 0x040fe200000006ff */
[C---:B------:R-:W-:Y:S01]  /*bce0*/  FFMA R4, R71.reuse, R69, R4 ;  /* 0x0000004547047223 */ /* 0x040fe20000000004 */
[----:B------:R-:W-:Y:S01]  /*bcf0*/  LOP3.LUT R90, R90, 0xffff0000, RZ, 0xc0, !PT ;  /* 0xffff00005a5a7812 */ /* 0x000fe200078ec0ff */
[----:B------:R-:W-:Y:S01]  /*bd00*/  FFMA R5, R71, R0, R5 ;  /* 0x0000000047057223 */ /* 0x000fe20000000005 */
[C---:B------:R-:W-:Y:S01]  /*bd10*/  SHF.L.U32 R89, R91.reuse, 0x10, RZ ;  /* 0x000000105b597819 */ /* 0x040fe200000006ff */
[C---:B------:R-:W-:Y:S01]  /*bd20*/  FMUL R6, R68.reuse, R6 ;  /* 0x0000000644067220 */ /* 0x040fe20000400000 */
[----:B------:R-:W-:Y:S01]  /*bd30*/  LOP3.LUT R92, R91, 0xffff0000, RZ, 0xc0, !PT ;  /* 0xffff00005b5c7812 */ /* 0x000fe200078ec0ff */
[----:B------:R-:W-:Y:S01]  /*bd40*/  FMUL R7, R68, R7 ;  /* 0x0000000744077220 */ /* 0x000fe20000400000 */
[----:B------:R-:W-:Y:S01]  /*bd50*/  F2FP.BF16.F32.PACK_AB R4, R5, R4 ;  /* 0x000000040504723e */ /* 0x000fe200000010ff */
[C---:B------:R-:W-:Y:S01]  /*bd60*/  FFMA R6, R71.reuse, R3, R6 ;  /* 0x0000000347067223 */ /* 0x040fe20000000006 */
[C---:B------:R-:W-:Y:S01]  /*bd70*/  SHF.L.U32 R91, R96.reuse, 0x10, RZ ;  /* 0x00000010605b7819 */ /* 0x040fe200000006ff */
[----:B------:R-:W-:Y:S01]  /*bd80*/  FFMA R7, R71, R70, R7 ;  /* 0x0000004647077223 */ /* 0x000fe20000000007 */
[----:B------:R-:W-:Y:S01]  /*bd90*/  LOP3.LUT R94, R96, 0xffff0000, RZ, 0xc0, !PT ;  /* 0xffff0000605e7812 */ /* 0x000fe200078ec0ff */
[C---:B------:R-:W-:Y:S01]  /*bda0*/  FMUL R8, R68.reuse, R8 ;  /* 0x0000000844087220 */ /* 0x040fe20000400000 */
[----:B------:R-:W-:Y:S01]  /*bdb0*/  SHF.L.U32 R93, R97, 0x10, RZ ;  /* 0x00000010615d7819 */ /* 0x000fe200000006ff */
[----:B------:R-:W-:Y:S01]  /*bdc0*/  FMUL R9, R68, R9 ;  /* 0x0000000944097220 */ /* 0x000fe20000400000 */
[----:B------:R-:W-:Y:S01]  /*bdd0*/  F2FP.BF16.F32.PACK_AB R5, R7, R6 ;  /* 0x000000060705723e */ /* 0x000fe200000010ff */
[----:B------:R-:W-:Y:S01]  /*bde0*/  FFMA R8, R71, R72, R8 ;  /* 0x0000004847087223 */ /* 0x000fe20000000008 */
[----:B------:R-:W-:Y:S01]  /*bdf0*/  LOP3.LUT R96, R97, 0xffff0000, RZ, 0xc0, !PT ;  /* 0xffff000061607812 */ /* 0x000fe200078ec0ff */
[----:B------:R-:W-:Y:S01]  /*be00*/  FFMA R9, R71, R74, R9 ;  /* 0x0000004a47097223 */ /* 0x000fe20000000009 */
[----:B------:R-:W-:Y:S01]  /*be10*/  SHF.L.U32 R95, R98, 0x10, RZ ;  /* 0x00000010625f7819 */ /* 0x000fe200000006ff */
[----:B------:R-:W-:Y:S01]  /*be20*/  FMUL R10, R68, R10 ;  /* 0x0000000a440a7220 */ /* 0x000fe20000400000 */
[----:B------:R-:W-:Y:S01]  /*be30*/  LOP3.LUT R98, R98, 0xffff0000, RZ, 0xc0, !PT ;  /* 0xffff000062627812 */ /* 0x000fe200078ec0ff */
[C---:B------:R-:W-:Y:S01]  /*be40*/  FMUL R11, R68.reuse, R11 ;  /* 0x0000000b440b7220 */ /* 0x040fe20000400000 */
[----:B------:R-:W-:Y:S01]  /*be50*/  F2FP.BF16.F32.PACK_AB R6, R9, R8 ;  /* 0x000000080906723e */ /* 0x000fe200000010ff */
[----:B------:R-:W-:Y:S01]  /*be60*/  FFMA R10, R71, R73, R10 ;  /* 0x00000049470a7223 */ /* 0x000fe2000000000a */
[----:B------:R-:W-:Y:S01]  /*be70*/  SHF.L.U32 R97, R99, 0x10, RZ ;  /* 0x0000001063617819 */ /* 0x000fe200000006ff */
[----:B------:R-:W-:Y:S01]  /*be80*/  FFMA R11, R71, R76, R11 ;  /* 0x0000004c470b7223 */ /* 0x000fe2000000000b */
[----:B------:R-:W-:Y:S01]  /*be90*/  LOP3.LUT R100, R99, 0xffff0000, RZ, 0xc0, !PT ;  /* 0xffff000063647812 */ /* 0x000fe200078ec0ff */
[----:B------:R-:W-:Y:S01]  /*bea0*/  FMUL R0, R68, R12 ;  /* 0x0000000c44007220 */ /* 0x000fe20000400000 */
[----:B------:R-:W-:Y:S01]  /*beb0*/  SHF.L.U32 R99, R104, 0x10, RZ ;  /* 0x0000001068637819 */ /* 0x000fe200000006ff */
[C---:B------:R-:W-:Y:S01]  /*bec0*/  FMUL R3, R68.reuse, R13 ;  /* 0x0000000d44037220 */ /* 0x040fe20000400000 */
[----:B------:R-:W-:Y:S01]  /*bed0*/  F2FP.BF16.F32.PACK_AB R7, R11, R10 ;  /* 0x0000000a0b07723e */ /* 0x000fe200000010ff */
[----:B------:R-:W-:Y:S01]  /*bee0*/  FMUL R14, R68, R14 ;  /* 0x0000000e440e7220 */ /* 0x000fe20000400000 */
[----:B------:R-:W-:Y:S01]  /*bef0*/  LOP3.LUT R102, R104, 0xffff0000, RZ, 0xc0, !PT ;  /* 0xffff000068667812 */ /* 0x000fe200078ec0ff */
[C---:B------:R-:W-:Y:S01]  /*bf00*/  FMUL R15, R68.reuse, R15 ;  /* 0x0000000f440f7220 */ /* 0x040fe20000400000 */
[----:B------:R-:W-:Y:S01]  /*bf10*/  SHF.L.U32 R101, R105, 0x10, RZ ;  /* 0x0000001069657819 */ /* 0x000fe200000006ff */
[----:B------:R-:W-:Y:S01]  /*bf20*/  FFMA R0, R71, R75, R0 ;  /* 0x0000004b47007223 */ /* 0x000fe20000000000 */
[----:B------:R-:W-:Y:S01]  /*bf30*/  LOP3.LUT R104, R105, 0xffff0000, RZ, 0xc0, !PT ;  /* 0xffff000069687812 */ /* 0x000fe200078ec0ff */
[----:B------:R-:W-:Y:S01]  /*bf40*/  FMUL R12, R68, R16 ;  /* 0x00000010440c7220 */ /* 0x000fe20000400000 */
[C---:B------:R-:W-:Y:S01]  /*bf50*/  SHF.L.U32 R103, R106.reuse, 0x10, RZ ;  /* 0x000000106a677819 */ /* 0x040fe200000006ff */
[----:B------:R-:W-:Y:S01]  /*bf60*/  FFMA R3, R71, R78, R3 ;  /* 0x0000004e47037223 */ /* 0x000fe20000000003 */
[----:B------:R-:W-:Y:S01]  /*bf70*/  LOP3.LUT R106, R106, 0xffff0000, RZ, 0xc0, !PT ;  /* 0xffff00006a6a7812 */ /* 0x000fe200078ec0ff */
[C---:B------:R-:W-:Y:S01]  /*bf80*/  FMUL R13, R68.reuse, R17 ;  /* 0x00000011440d7220 */ /* 0x040fe20000400000 */
[----:B------:R-:W-:Y:S01]  /*bf90*/  SHF.L.U32 R105, R107, 0x10, RZ ;  /* 0x000000106b697819 */ /* 0x000fe200000006ff */
[----:B------:R-:W-:Y:S01]  /*bfa0*/  FFMA R14, R71, R77, R14 ;  /* 0x0000004d470e7223 */ /* 0x000fe2000000000e */
[----:B------:R-:W-:Y:S01]  /*bfb0*/  F2FP.BF16.F32.PACK_AB R8, R3, R0 ;  /* 0x000000000308723e */ /* 0x000fe200000010ff */
[----:B------:R-:W-:Y:S01]  /*bfc0*/  FMUL R18, R68, R18 ;  /* 0x0000001244127220 */ /* 0x000fe20000400000 */
[----:B------:R-:W-:Y:S01]  /*bfd0*/  LOP3.LUT R108, R107, 0xffff0000, RZ, 0xc0, !PT ;  /* 0xffff00006b6c7812 */ /* 0x000fe200078ec0ff */
[----:B------:R-:W-:Y:S01]  /*bfe0*/  FFMA R15, R71, R80, R15 ;  /* 0x00000050470f7223 */ /* 0x000fe2000000000f */
[----:B------:R-:W-:Y:S01]  /*bff0*/  SHF.L.U32 R107, R112, 0x10, RZ ;  /* 0x00000010706b7819 */ /* 0x000fe200000006ff */
[----:B------:R-:W-:Y:S01]  /*c000*/  FMUL R19, R68, R19 ;  /* 0x0000001344137220 */ /* 0x000fe20000400000 */
[----:B------:R-:W-:Y:S01]  /*c010*/  LOP3.LUT R110, R112, 0xffff0000, RZ, 0xc0, !PT ;  /* 0xffff0000706e7812 */ /* 0x000fe200078ec0ff */
[----:B------:R1:W-:Y:S01]  /*c020*/  STS.128 [R164+UR44+0xc400], R4 ;  /* 0x00c40004a4007988 */ /* 0x0003e20008000c2c */
[----:B------:R-:W-:Y:S01]  /*c030*/  F2FP.BF16.F32.PACK_AB R9, R15, R14 ;  /* 0x0000000e0f09723e */ /* 0x000fe200000010ff */
[C---:B------:R-:W-:Y:S01]  /*c040*/  FFMA R12, R71.reuse, R79, R12 ;  /* 0x0000004f470c7223 */ /* 0x040fe2000000000c */
[C---:B------:R-:W-:Y:S01]  /*c050*/  FFMA R13, R71.reuse, R82, R13 ;  /* 0x00000052470d7223 */ /* 0x040fe2000000000d */
[----:B------:R-:W-:Y:S01]  /*c060*/  FFMA R18, R71, R81, R18 ;  /* 0x0000005147127223 */ /* 0x000fe20000000012 */
[----:B------:R-:W-:Y:S01]  /*c070*/  SHF.L.U32 R109, R113, 0x10, RZ ;  /* 0x00000010716d7819 */ /* 0x000fe200000006ff */
[----:B------:R-:W-:Y:S01]  /*c080*/  FFMA R19, R71, R84, R19 ;  /* 0x0000005447137223 */ /* 0x000fe20000000013 */
[C---:B------:R-:W-:Y:S01]  /*c090*/  FMUL R16, R68.reuse, R20 ;  /* 0x0000001444107220 */ /* 0x040fe20000400000 */
[----:B------:R-:W-:Y:S01]  /*c0a0*/  F2FP.BF16.F32.PACK_AB R10, R13, R12 ;  /* 0x0000000c0d0a723e */ /* 0x000fe200000010ff */
[C---:B------:R-:W-:Y:S01]  /*c0b0*/  FMUL R17, R68.reuse, R21 ;  /* 0x0000001544117220 */ /* 0x040fe20000400000 */
[C---:B------:R-:W-:Y:S01]  /*c0c0*/  FMUL R22, R68.reuse, R22 ;  /* 0x0000001644167220 */ /* 0x040fe20000400000 */
[----:B------:R-:W-:Y:S01]  /*c0d0*/  F2FP.BF16.F32.PACK_AB R11, R19, R18 ;  /* 0x00000012130b723e */ /* 0x000fe200000010ff */
[C---:B------:R-:W-:Y:S01]  /*c0e0*/  FFMA R16, R71.reuse, R83, R16 ;  /* 0x0000005347107223 */ /* 0x040fe20000000010 */
[----:B------:R-:W-:Y:S01]  /*c0f0*/  FFMA R17, R71, R86, R17 ;  /* 0x0000005647117223 */ /* 0x000fe20000000011 */
[----:B------:R-:W-:Y:S01]  /*c100*/  LOP3.LUT R112, R113, 0xffff0000, RZ, 0xc0, !PT ;  /* 0xffff000071707812 */ /* 0x000fe200078ec0ff */
[----:B------:R-:W-:Y:S01]  /*c110*/  FFMA R22, R71, R85, R22 ;  /* 0x0000005547167223 */ /* 0x000fe20000000016 */
[----:B------:R1:W-:Y:S01]  /*c120*/  STS.128 [R163+0xc400], R8 ;  /* 0x00c40008a3007388 */ /* 0x0003e20000000c00 */
[C---:B------:R-:W-:Y:S01]  /*c130*/  FMUL R23, R68.reuse, R23 ;  /* 0x0000001744177220 */ /* 0x040fe20000400000 */
[----:B------:R-:W-:Y:S01]  /*c140*/  F2FP.BF16.F32.PACK_AB R16, R17, R16 ;  /* 0x000000101110723e */ /* 0x000fe200000010ff */
[C---:B------:R-:W-:Y:S01]  /*c150*/  FMUL R20, R68.reuse, R24 ;  /* 0x0000001844147220 */ /* 0x040fe20000400000 */
[----:B------:R-:W-:Y:S01]  /*c160*/  FMUL R21, R68, R25 ;  /* 0x0000001944157220 */ /* 0x000fe20000400000 */
[C---:B------:R-:W-:Y:S01]  /*c170*/  SHF.L.U32 R111, R114.reuse, 0x10, RZ ;  /* 0x00000010726f7819 */ /* 0x040fe200000006ff */
[C---:B------:R-:W-:Y:S01]  /*c180*/  FFMA R23, R71.reuse, R88, R23 ;  /* 0x0000005847177223 */ /* 0x040fe20000000017 */
[C---:B------:R-:W-:Y:S01]  /*c190*/  FFMA R20, R71.reuse, R87, R20 ;  /* 0x0000005747147223 */ /* 0x040fe20000000014 */
[----:B------:R-:W-:Y:S01]  /*c1a0*/  LOP3.LUT R114, R114, 0xffff0000, RZ, 0xc0, !PT ;  /* 0xffff000072727812 */ /* 0x000fe200078ec0ff */
        /* <DEDUP_REMOVED lines=8> */
[----:B------:R-:W-:Y:S01]  /*c230*/  SHF.L.U32 R113, R115, 0x10, RZ ;  /* 0x0000001073717819 */ /* 0x000fe200000006ff */
[----:B------:R-:W-:Y:S01]  /*c240*/  FFMA R24, R71, R91, R24 ;  /* 0x0000005b47187223 */ /* 0x000fe20000000018 */
[C---:B------:R-:W-:Y:S01]  /*c250*/  FMUL R25, R68.reuse, R29 ;  /* 0x0000001d44197220 */ /* 0x040fe20000400000 */
[----:B------:R-:W-:Y:S01]  /*c260*/  LOP3.LUT R116, R115, 0xffff0000, RZ, 0xc0, !PT ;  /* 0xffff000073747812 */ /* 0x000fe200078ec0ff */
[C---:B------:R-:W-:Y:S01]  /*c270*/  FMUL R30, R68.reuse, R30 ;  /* 0x0000001e441e7220 */ /* 0x040fe20000400000 */
[----:B------:R-:W-:Y:S01]  /*c280*/  F2FP.BF16.F32.PACK_AB R19, R27, R26 ;  /* 0x0000001a1b13723e */ /* 0x000fe200000010ff */
[C---:B------:R-:W-:Y:S01]  /*c290*/  FFMA R25, R71.reuse, R94, R25 ;  /* 0x0000005e47197223 */ /* 0x040fe20000000019 */
[----:B------:R-:W-:Y:S01]  /*c2a0*/  FMUL R31, R68, R31 ;  /* 0x0000001f441f7220 */ /* 0x000fe20000400000 */
[----:B------:R-:W-:Y:S01]  /*c2b0*/  FFMA R30, R71, R93, R30 ;  /* 0x0000005d471e7223 */ /* 0x000fe2000000001e */
[----:B------:R-:W-:Y:S01]  /*c2c0*/  SHF.L.U32 R115, R120, 0x10, RZ ;  /* 0x0000001078737819 */ /* 0x000fe200000006ff */
[----:B------:R1:W-:Y:S01]  /*c2d0*/  STS.128 [R162+0xc400], R16 ;  /* 0x00c40010a2007388 */ /* 0x0003e20000000c00 */
[----:B------:R-:W-:Y:S01]  /*c2e0*/  F2FP.BF16.F32.PACK_AB R24, R25, R24 ;  /* 0x000000181918723e */ /* 0x000fe200000010ff */
[C---:B------:R-:W-:Y:S01]  /*c2f0*/  FFMA R31, R71.reuse, R96, R31 ;  /* 0x00000060471f7223 */ /* 0x040fe2000000001f */
[C---:B------:R-:W-:Y:S01]  /*c300*/  FMUL R28, R68.reuse, R32 ;  /* 0x00000020441c7220 */ /* 0x040fe20000400000 */
[C---:B------:R-:W-:Y:S01]  /*c310*/  FMUL R29, R68.reuse, R33 ;  /* 0x00000021441d7220 */ /* 0x040fe20000400000 */
[----:B------:R-:W-:Y:S01]  /*c320*/  FMUL R34, R68, R34 ;  /* 0x0000002244227220 */ /* 0x000fe20000400000 */
[----:B------:R-:W-:Y:S01]  /*c330*/  LOP3.LUT R118, R120, 0xffff0000, RZ, 0xc0, !PT ;  /* 0xffff000078767812 */ /* 0x000fe200078ec0ff */
[----:B------:R-:W-:Y:S01]  /*c340*/  FFMA R28, R71, R95, R28 ;  /* 0x0000005f471c7223 */ /* 0x000fe2000000001c */
[----:B------:R-:W-:Y:S01]  /*c350*/  F2FP.BF16.F32.PACK_AB R25, R31, R30 ;  /* 0x0000001e1f19723e */ /* 0x000fe200000010ff */
[C---:B------:R-:W-:Y:S01]  /*c360*/  FFMA R29, R71.reuse, R98, R29 ;  /* 0x00000062471d7223 */ /* 0x040fe2000000001d */
[----:B------:R-:W-:Y:S01]  /*c370*/  FFMA R34, R71, R97, R34 ;  /* 0x0000006147227223 */ /* 0x000fe20000000022 */
[C---:B------:R-:W-:Y:S01]  /*c380*/  FMUL R35, R68.reuse, R35 ;  /* 0x0000002344237220 */ /* 0x040fe20000400000 */
[----:B------:R-:W-:Y:S01]  /*c390*/  SHF.L.U32 R117, R121, 0x10, RZ ;  /* 0x0000001079757819 */ /* 0x000fe200000006ff */
[C---:B------:R-:W-:Y:S01]  /*c3a0*/  FMUL R32, R68.reuse, R36 ;  /* 0x0000002444207220 */ /* 0x040fe20000400000 */
[----:B------:R-:W-:Y:S01]  /*c3b0*/  F2FP.BF16.F32.PACK_AB R26, R29, R28 ;  /* 0x0000001c1d1a723e */ /* 0x000fe200000010ff */
[C---:B------:R-:W-:Y:S01]  /*c3c0*/  FFMA R35, R71.reuse, R100, R35 ;  /* 0x0000006447237223 */ /* 0x040fe20000000023 */
[C---:B------:R-:W-:Y:S01]  /*c3d0*/  FMUL R33, R68.reuse, R37 ;  /* 0x0000002544217220 */ /* 0x040fe20000400000 */
[----:B------:R-:W-:Y:S01]  /*c3e0*/  FFMA R32, R71, R99, R32 ;  /* 0x0000006347207223 */ /* 0x000fe20000000020 */
        /* <DEDUP_REMOVED lines=29> */
[C---:B------:R-:W-:Y:S01]  /*c5c0*/  FMUL R47, R68.reuse, R47 ;  /* 0x0000002f442f7220 */ /* 0x040fe20000400000 */
[C---:B------:R-:W-:Y:S01]  /*c5d0*/  FMUL R44, R68.reuse, R48 ;  /* 0x00000030442c7220 */ /* 0x040fe20000400000 */
[----:B------:R-:W-:Y:S01]  /*c5e0*/  FMUL R45, R68, R49 ;  /* 0x00000031442d7220 */ /* 0x000fe20000400000 */
[----:B------:R1:W-:Y:S01]  /*c5f0*/  STS.128 [R147+0xc400], R32 ;  /* 0x00c4002093007388 */ /* 0x0003e20000000c00 */
[C---:B------:R-:W-:Y:S01]  /*c600*/  SHF.L.U32 R123, R128.reuse, 0x10, RZ ;  /* 0x00000010807b7819 */ /* 0x040fe200000006ff */
[----:B------:R-:W-:Y:S01]  /*c610*/  FFMA R46, R71, R109, R46 ;  /* 0x0000006d472e7223 */ /* 0x000fe2000000002e */
[----:B------:R-:W-:Y:S01]  /*c620*/  F2FP.BF16.F32.PACK_AB R40, R41, R40 ;  /* 0x000000282928723e */ /* 0x000fe200000010ff */
[C---:B------:R-:W-:Y:S01]  /*c630*/  FFMA R47, R71.reuse, R112, R47 ;  /* 0x00000070472f7223 */ /* 0x040fe2000000002f */
[C---:B------:R-:W-:Y:S01]  /*c640*/  FFMA R44, R71.reuse, R111, R44 ;  /* 0x0000006f472c7223 */ /* 0x040fe2000000002c */
[----:B------:R-:W-:Y:S01]  /*c650*/  LOP3.LUT R126, R128, 0xffff0000, RZ, 0xc0, !PT ;  /* 0xffff0000807e7812 */ /* 0x000fe200078ec0ff */
[C---:B------:R-:W-:Y:S01]  /*c660*/  FFMA R45, R71.reuse, R114, R45 ;  /* 0x00000072472d7223 */ /* 0x040fe2000000002d */
[C---:B------:R-:W-:Y:S01]  /*c670*/  FMUL R50, R68.reuse, R50 ;  /* 0x0000003244327220 */ /* 0x040fe20000400000 */
[C---:B------:R-:W-:Y:S01]  /*c680*/  FMUL R51, R68.reuse, R51 ;  /* 0x0000003344337220 */ /* 0x040fe20000400000 */
[C---:B------:R-:W-:Y:S01]  /*c690*/  FMUL R48, R68.reuse, R52 ;  /* 0x0000003444307220 */ /* 0x040fe20000400000 */
[C---:B------:R-:W-:Y:S01]  /*c6a0*/  FMUL R49, R68.reuse, R53 ;  /* 0x0000003544317220 */ /* 0x040fe20000400000 */
[C---:B------:R-:W-:Y:S01]  /*c6b0*/  FFMA R50, R71.reuse, R113, R50 ;  /* 0x0000007147327223 */ /* 0x040fe20000000032 */
        /* <DEDUP_REMOVED lines=9> */
[----:B------:R-:W-:Y:S01]  /*c750*/  FFMA R55, R71, R120, R55 ;  /* 0x0000007847377223 */ /* 0x000fe20000000037 */
[C---:B------:R-:W-:Y:S01]  /*c760*/  FMUL R59, R68.reuse, R59 ;  /* 0x0000003b443b7220 */ /* 0x040fe20000400000 */
[----:B------:R-:W-:Y:S01]  /*c770*/  F2FP.BF16.F32.PACK_AB R41, R47, R46 ;  /* 0x0000002e2f29723e */ /* 0x000fe200000010ff */
[----:B------:R-:W-:Y:S01]  /*c780*/  FFMA R52, R71, R119, R52 ;  /* 0x0000007747347223 */ /* 0x000fe20000000034 */
[----:B------:R-:W-:Y:S01]  /*c790*/  F2FP.BF16.F32.PACK_AB R42, R45, R44 ;  /* 0x0000002c2d2a723e */ /* 0x000fe200000010ff */
[C---:B------:R-:W-:Y:S01]  /*c7a0*/  FMUL R56, R68.reuse, R60 ;  /* 0x0000003c44387220 */ /* 0x040fe20000400000 */
[----:B------:R-:W-:Y:S01]  /*c7b0*/  F2FP.BF16.F32.PACK_AB R43, R51, R50 ;  /* 0x00000032332b723e */ /* 0x000fe200000010ff */
[----:B------:R-:W-:Y:S01]  /*c7c0*/  FFMA R53, R71, R122, R53 ;  /* 0x0000007a47357223 */ /* 0x000fe20000000035 */
[----:B------:R-:W-:Y:S01]  /*c7d0*/  SHF.L.U32 R125, R129, 0x10, RZ ;  /* 0x00000010817d7819 */ /* 0x000fe200000006ff */
[C---:B------:R-:W-:Y:S01]  /*c7e0*/  FMUL R57, R68.reuse, R61 ;  /* 0x0000003d44397220 */ /* 0x040fe20000400000 */
[----:B------:R-:W-:Y:S01]  /*c7f0*/  FFMA R58, R71, R121, R58 ;  /* 0x00000079473a7223 */ /* 0x000fe2000000003a */
[----:B------:R1:W-:Y:S01]  /*c800*/  STS.128 [R160+0xc400], R40 ;  /* 0x00c40028a0007388 */ /* 0x0003e20000000c00 */
[----:B------:R-:W-:Y:S01]  /*c810*/  LOP3.LUT R128, R129, 0xffff0000, RZ, 0xc0, !PT ;  /* 0xffff000081807812 */ /* 0x000fe200078ec0ff */
[----:B------:R-:W-:Y:S01]  /*c820*/  FMUL R62, R68, R62 ;  /* 0x0000003e443e7220 */ /* 0x000fe20000400000 */
[C---:B------:R-:W-:Y:S01]  /*c830*/  FFMA R59, R71.reuse, R124, R59 ;  /* 0x0000007c473b7223 */ /* 0x040fe2000000003b */
[----:B------:R-:W-:Y:S01]  /*c840*/  SHF.L.U32 R127, R130, 0x10, RZ ;  /* 0x00000010827f7819 */ /* 0x000fe200000006ff */
[----:B------:R-:W-:Y:S01]  /*c850*/  FMUL R63, R68, R63 ;  /* 0x0000003f443f7220 */ /* 0x000fe20000400000 */
[C---:B------:R-:W-:Y:S01]  /*c860*/  FFMA R56, R71.reuse, R123, R56 ;  /* 0x0000007b47387223 */ /* 0x040fe20000000038 */
[----:B------:R-:W-:Y:S01]  /*c870*/  LOP3.LUT R130, R130, 0xffff0000, RZ, 0xc0, !PT ;  /* 0xffff000082827812 */ /* 0x000fe200078ec0ff */
[C---:B------:R-:W-:Y:S01]  /*c880*/  FMUL R60, R68.reuse, R64 ;  /* 0x00000040443c7220 */ /* 0x040fe20000400000 */
[----:B------:R-:W-:Y:S01]  /*c890*/  FFMA R57, R71, R126, R57 ;  /* 0x0000007e47397223 */ /* 0x000fe20000000039 */
[----:B------:R-:W-:Y:S01]  /*c8a0*/  SHF.L.U32 R129, R131, 0x10, RZ ;  /* 0x0000001083817819 */ /* 0x000fe200000006ff */
[C---:B------:R-:W-:Y:S01]  /*c8b0*/  FMUL R61, R68.reuse, R65 ;  /* 0x00000041443d7220 */ /* 0x040fe20000400000 */
[----:B------:R-:W-:Y:S01]  /*c8c0*/  FFMA R62, R71, R125, R62 ;  /* 0x0000007d473e7223 */ /* 0x000fe2000000003e */
[----:B------:R-:W-:Y:S01]  /*c8d0*/  LOP3.LUT R132, R131, 0xffff0000, RZ, 0xc0, !PT ;  /* 0xffff000083847812 */ /* 0x000fe200078ec0ff */
[C---:B------:R-:W-:Y:S01]  /*c8e0*/  FMUL R66, R68.reuse, R66 ;  /* 0x0000004244427220 */ /* 0x040fe20000400000 */
[----:B------:R-:W-:Y:S01]  /*c8f0*/  F2FP.BF16.F32.PACK_AB R48, R49, R48 ;  /* 0x000000303130723e */ /* 0x000fe200000010ff */
[----:B------:R-:W-:Y:S01]  /*c900*/  FFMA R63, R71, R128, R63 ;  /* 0x00000080473f7223 */ /* 0x000fe2000000003f */
[----:B------:R-:W-:Y:S01]  /*c910*/  FMUL R67, R68, R67 ;  /* 0x0000004344437220 */ /* 0x000fe20000400000 */
        /* <DEDUP_REMOVED lines=12> */
[----:B------:R-:W-:Y:S03]  /*c9e0*/  ISETP.NE.AND P0, PT, R152, RZ, PT ;  /* 0x000000ff9800720c */ /* 0x000fe60003f05270 */
[----:B------:R1:W-:Y:S01]  /*c9f0*/  STS.128 [R158+0xc400], R56 ;  /* 0x00c400389e007388 */ /* 0x0003e20000000c00 */
[----:B------:R-:W-:Y:S01]  /*ca00*/  @!PT LDS RZ, [RZ] ;  /* 0x00000000fffff984 */ /* 0x000fe20000000800 */
[----:B------:R-:W-:Y:S01]  /*ca10*/  @!PT LDS RZ, [RZ] ;  /* 0x00000000fffff984 */ /* 0x000fe20000000800 */
[----:B------:R-:W-:Y:S01]  /*ca20*/  @!PT LDS RZ, [RZ] ;  /* 0x00000000fffff984 */ /* 0x000fe20000000800 */
[----:B------:R-:W-:Y:S01]  /*ca30*/  @!PT LDS RZ, [RZ] ;  /* 0x00000000fffff984 */ /* 0x000fe20000000800 */
[----:B------:R2:W-:Y:S07]  /*ca40*/  MEMBAR.ALL.CTA ;  /* 0x0000000000007992 */ /* 0x0005ee0000008000 */
[----:B--2---:R-:W2:Y:S02]  /*ca50*/  FENCE.VIEW.ASYNC.S ;  /* 0x00000000000073c6 */ /* 0x004ea40000000000 */
[----:B--2---:R-:W-:Y:S06]  /*ca60*/  BAR.SYNC.DEFER_BLOCKING 0x1, 0x80 ;  /* 0x0042000000007b1d */ /* 0x004fec0000010000 */
[----:B------:R-:W-:Y:S05]  /*ca70*/  @P0 BRA `(.L_x_142) ;  /* 0x0000000000280947 */ /* 0x000fea0003800000 */
[----:B------:R-:W2:Y:S01]  /*ca80*/  LDCU.64 UR6, c[0x0][0x348] ;  /* 0x00006900ff0677ac */ /* 0x000ea20008000a00 */
[----:B------:R-:W-:Y:S02]  /*ca90*/  UIADD3 UR9, UPT, UPT, UR53, UR39, URZ ;  /* 0x0000002735097290 */ /* 0x000fe4000fffe0ff */
[----:B------:R-:W-:Y:S01]  /*caa0*/  UIADD3 UR8, UPT, UPT, UR44, 0xc400, URZ ;  /* 0x0000c4002c087890 */ /* 0x000fe2000fffe0ff */
[----:B------:R-:W-:Y:S01]  /*cab0*/  UMOV UR10, UR50 ;  /* 0x00000032000a7c82 */ /* 0x000fe20008000000 */
[----:B------:R-:W-:Y:S01]  /*cac0*/  UMOV UR11, UR52 ;  /* 0x00000034000b7c82 */ /* 0x000fe20008000000 */
[----:B--2---:R-:W-:Y:S04]  /*cad0*/  UIADD3 UR4, UP0, UPT, UR6, 0xa80, URZ ;  /* 0x00000a8006047890 */ /* 0x004fe8000ff1e0ff */
[----:B------:R-:W-:Y:S09]  /*cae0*/  UIADD3.X UR5, UPT, UPT, URZ, UR7, URZ, UP0, !UPT ;  /* 0x00000007ff057290 */ /* 0x000ff200087fe4ff */
[----:B------:R2:W-:Y:S01]  /*caf0*/  UTMASTG.3D [UR8], [UR4] ;  /* 0x00000008040073b5 */ /* 0x0005e20008010000 */
[----:B------:R0:W-:Y:S01]  /*cb00*/  UTMACMDFLUSH ;  /* 0x00000000000079b7 */ /* 0x0001e20000000000 */
[----:B--2---:R-:W-:Y:S04]  /*cb10*/  DEPBAR.LE SB0, 0x1 ;  /* 0x000080400000791a */ /* 0x004fe80000000000 */
.L_x_142:
[----:B------:R-:W-:Y:S05]  /*cb20*/  BSYNC.RECONVERGENT B0 ;  /* 0x0000000000007941 */ /* 0x000fea0003800200 */
.L_x_141:
[----:B------:R-:W-:Y:S01]  /*cb30*/  BAR.SYNC.DEFER_BLOCKING 0x1, 0x80 ;  /* 0x0042000000007b1d */ /* 0x000fe20000010000 */
[----:B------:R-:W-:Y:S09]  /*cb40*/  UISETP.NE.AND UP0, UPT, UR54, -0x4, UPT ;  /* 0xfffffffc3600788c */ /* 0x000ff2000bf05270 */
[----:B------:R-:W-:Y:S05]  /*cb50*/  BRA.U !UP0, `(.L_x_143) ;  /* 0x0000000108247547 */ /* 0x000fea000b800000 */
[----:B------:R-:W-:Y:S01]  /*cb60*/  ISETP.NE.AND P0, PT, R157, RZ, PT ;  /* 0x000000ff9d00720c */ /* 0x000fe20003f05270 */
[----:B------:R-:W-:Y:S01]  /*cb70*/  IMAD.U32 R0, RZ, RZ, UR47 ;  /* 0x0000002fff007e24 */ /* 0x000fe2000f8e00ff */
[----:B------:R-:W-:Y:S04]  /*cb80*/  UIADD3 UR4, UPT, UPT, UR47, 0x1, URZ ;  /* 0x000000012f047890 */ /* 0x000fe8000fffe0ff */
[----:B------:R-:W-:Y:S04]  /*cb90*/  UISETP.NE.AND UP0, UPT, UR4, 0x4, UPT ;  /* 0x000000040400788c */ /* 0x000fe8000bf05270 */
[----:B------:R-:W-:Y:S03]  /*cba0*/  USEL UR47, UR4, URZ, UP0 ;  /* 0x000000ff042f7287 */ /* 0x000fe60008000000 */
[----:B------:R-:W-:Y:S05]  /*cbb0*/  @P0 LEA R0, R0, UR44, 0x3 ;  /* 0x0000002c00000c11 */ /* 0x000fea000f8e18ff */
[----:B------:R-:W-:Y:S05]  /*cbc0*/  @P0 VIADD R0, R0, 0x40 ;  /* 0x0000004000000836 */ /* 0x000fea0000000000 */
[----:B------:R-:W-:Y:S04]  /*cbd0*/  @P0 PRMT R0, R165, 0x654, R0 ;  /* 0x00000654a5000816 */ /* 0x000fe80000000000 */
[----:B------:R2:W-:Y:S03]  /*cbe0*/  @P0 SYNCS.ARRIVE.TRANS64.RED.A1T0 RZ, [R0+URZ], RZ ;  /* 0x000000ff00ff09a7 */ /* 0x0005e600081004ff */
.L_x_143:
[----:B------:R-:W-:Y:S01]  /*cbf0*/  R2UR UR6, R156 ;  /* 0x000000009c0672ca */ /* 0x000fe200000e0000 */
[----:B------:R-:W-:Y:S01]  /*cc00*/  UIADD3 UR54, UPT, UPT, UR54, 0x4, URZ ;  /* 0x0000000436367890 */ /* 0x000fe2000fffe0ff */
[----:B------:R-:W-:Y:S01]  /*cc10*/  R2UR UR5, R141 ;  /* 0x000000008d0572ca */ /* 0x000fe200000e0000 */
[----:B------:R-:W-:Y:S01]  /*cc20*/  ULOP3.LUT UR38, UR38, 0x1, URZ, 0x3c, !UPT ;  /* 0x0000000126267892 */ /* 0x000fe2000f8e3cff */
[----:B------:R-:W-:Y:S01]  /*cc30*/  R2UR UR4, R142 ;  /* 0x000000008e0472ca */ /* 0x000fe200000e0000 */
[----:B------:R-:W-:Y:S01]  /*cc40*/  UMOV UR52, UR63 ;  /* 0x0000003f00347c82 */ /* 0x000fe20008000000 */
[C---:B------:R-:W-:Y:S04]  /*cc50*/  ISETP.NE.AND P0, PT, R146.reuse, 0x2, PT ;  /* 0x000000029200780c */ /* 0x040fe80003f05270 */
[----:B------:R-:W-:Y:S02]  /*cc60*/  SEL R3, RZ, 0x1, P0 ;  /* 0x00000001ff037807 */ /* 0x000fe40000000000 */
[----:B------:R-:W-:Y:S01]  /*cc70*/  SEL R146, R146, RZ, P0 ;  /* 0x000000ff92927207 */ /* 0x000fe20000000000 */
[----:B------:R-:W-:Y:S01]  /*cc80*/  UISETP.NE.AND UP0, UPT, UR6, URZ, UPT ;  /* 0x000000ff0600728c */ /* 0x000fe2000bf05270 */
[----:B------:R-:W-:Y:S01]  /*cc90*/  LOP3.LUT R148, R148, R3, RZ, 0x3c, !PT ;  /* 0x0000000394947212 */ /* 0x000fe200078e3cff */
[----:B------:R-:W-:Y:S02]  /*cca0*/  UIADD3 UR16, UPT, UPT, UR36, UR5, URZ ;  /* 0x0000000524107290 */ /* 0x000fe4000fffe0ff */
[----:B------:R-:W-:Y:S05]  /*ccb0*/  UIADD3 UR20, UPT, UPT, UR37, UR4, URZ ;  /* 0x0000000425147290 */ /* 0x000fea000fffe0ff */
[----:B------:R-:W-:Y:S07]  /*ccc0*/  BRA.U UP0, `(.L_x_144) ;  /* 0xffffff9d00887547 */ /* 0x000fee000b83ffff */
[----:B------:R-:W3:Y:S01]  /*ccd0*/  S2UR UR4, SR_CgaCtaId ;  /* 0x00000000000479c3 */ /* 0x000ee20000008800 */
[----:B------:R-:W-:-:S13]  /*cce0*/  R2UR UR5, R143 ;  /* 0x000000008f0572ca */ /* 0x000fda00000e0000 */
[----:B------:R-:W-:Y:S02]  /*ccf0*/  UISETP.NE.AND UP0, UPT, UR5, URZ, UPT ;  /* 0x000000ff0500728c */ /* 0x000fe4000bf05270 */
[----:B---3--:R-:W-:Y:S02]  /*cd00*/  ULOP3.LUT UR5, UR4, 0x1, URZ, 0x3c, !UPT ;  /* 0x0000000104057892 */ /* 0x008fe4000f8e3cff */
[----:B------:R-:W-:-:S04]  /*cd10*/  UIADD3 UR4, UPT, UPT, UR44, 0xc0, URZ ;  /* 0x000000c02c047890 */ /* 0x000fc8000fffe0ff */
[----:B------:R-:W-:-:S09]  /*cd20*/  UPRMT UR4, UR5, 0x654, UR4 ;  /* 0x0000065405047896 */ /* 0x000fd20008000004 */
[----:B------:R-:W-:Y:S01]  /*cd30*/  SYNCS.ARRIVE.TRANS64.RED.A1T0 RZ, [UR4], RZ ;  /* 0x000000ffffff79a7 */ /* 0x000fe20008100404 */
[----:B------:R-:W-:Y:S01]  /*cd40*/  SYNCS.ARRIVE.TRANS64.A1T0 RZ, [UR44+0xc0], RZ ;  /* 0x0000c0ffffff79a7 */ /* 0x000fe2000810002c */
[----:B------:R-:W-:Y:S05]  /*cd50*/  BRA.U !UP0, `(.L_x_145) ;  /* 0x0000000108487547 */ /* 0x000fea000b800000 */
[----:B------:R-:W3:Y:S02]  /*cd60*/  LDCU.64 UR4, c[0x0][0xc90] ;  /* 0x00019200ff0477ac */ /* 0x000ee40008000a00 */
[----:B---3--:R-:W-:-:S04]  /*cd70*/  UISETP.NE.U32.AND UP0, UPT, UR4, URZ, UPT ;  /* 0x000000ff0400728c */ /* 0x008fc8000bf05070 */
[----:B------:R-:W-:-:S09]  /*cd80*/  UISETP.NE.AND.EX UP0, UPT, UR5, URZ, UPT, UP0 ;  /* 0x000000ff0500728c */ /* 0x000fd2000bf05300 */
[----:B------:R-:W-:Y:S05]  /*cd90*/  BRA.U UP0, `(.L_x_146) ;  /* 0x00000001000c7547 */ /* 0x000fea000b800000 */
[----:B------:R-:W-:-:S13]  /*cda0*/  FSETP.NEU.AND P0, PT, R71, RZ, PT ;  /* 0x000000ff4700720b */ /* 0x000fda0003f0d000 */
[----:B------:R-:W-:Y:S05]  /*cdb0*/  @!P0 EXIT ;  /* 0x000000000000894d */ /* 0x000fea0003800000 */
[----:B------:R-:W-:Y:S05]  /*cdc0*/  BRA `(.L_x_145) ;  /* 0x00000000002c7947 */ /* 0x000fea0003800000 */
.L_x_146:
[----:B------:R-:W-:Y:S01]  /*cdd0*/  ISETP.NE.AND P0, PT, R145, RZ, PT ;  /* 0x000000ff9100720c */ /* 0x000fe20003f05270 */
[----:B------:R-:W-:-:S12]  /*cde0*/  BSSY.RECONVERGENT B0, `(.L_x_145) ;  /* 0x0000009000007945 */ /* 0x000fd80003800200 */
[----:B------:R-:W-:Y:S05]  /*cdf0*/  @P0 BRA `(.L_x_147) ;  /* 0x0000000000140947 */ /* 0x000fea0003800000 */
[----:B------:R-:W3:Y:S02]  /*ce00*/  LDCU.64 UR4, c[0x0][0xc88] ;  /* 0x00019100ff0477ac */ /* 0x000ee40008000a00 */
[----:B---3--:R-:W-:-:S04]  /*ce10*/  ISETP.NE.U32.AND P0, PT, RZ, UR4, PT ;  /* 0x00000004ff007c0c */ /* 0x008fc8000bf05070 */
[----:B------:R-:W-:-:S13]  /*ce20*/  ISETP.NE.AND.EX P0, PT, RZ, UR5, PT, P0 ;  /* 0x00000005ff007c0c */ /* 0x000fda000bf05300 */
[----:B------:R-:W-:Y:S05]  /*ce30*/  @!P0 EXIT ;  /* 0x000000000000894d */ /* 0x000fea0003800000 */
[----:B------:R-:W-:Y:S05]  /*ce40*/  BRA `(.L_x_148) ;  /* 0x0000000000087947 */ /* 0x000fea0003800000 */
.L_x_147:
[----:B------:R-:W-:-:S13]  /*ce50*/  FSETP.NEU.AND P0, PT, R71, RZ, PT ;  /* 0x000000ff4700720b */ /* 0x000fda0003f0d000 */
[----:B------:R-:W-:Y:S05]  /*ce60*/  @!P0 EXIT ;  /* 0x000000000000894d */ /* 0x000fea0003800000 */
.L_x_148:
[----:B------:R-:W-:Y:S05]  /*ce70*/  BSYNC.RECONVERGENT B0 ;  /* 0x0000000000007941 */ /* 0x000fea0003800200 */
.L_x_145:
[----:B------:R-:W3:Y:S01]  /*ce80*/  S2UR UR5, SR_CgaCtaId ;  /* 0x00000000000579c3 */ /* 0x000ee20000008800 */
[----:B------:R-:W-:Y:S01]  /*ce90*/  ULEA UR4, UR47, UR44, 0x3 ;  /* 0x0000002c2f047291 */ /* 0x000fe2000f8e18ff */
[----:B------:R-:W-:-:S04]  /*cea0*/  DEPBAR.LE SB0, 0x0 ;  /* 0x000080000000791a */ /* 0x000fc80000000000 */
[----:B------:R-:W-:-:S04]  /*ceb0*/  UIADD3 UR4, UPT, UPT, UR4, 0x40, URZ ;  /* 0x0000004004047890 */ /* 0x000fc8000fffe0ff */
[----:B---3--:R-:W-:-:S09]  /*cec0*/  UPRMT UR4, UR5, 0x654, UR4 ;  /* 0x0000065405047896 */ /* 0x008fd20008000004 */
[----:B------:R-:W-:Y:S01]  /*ced0*/  SYNCS.ARRIVE.TRANS64.RED.A1T0 RZ, [UR4], RZ ;  /* 0x000000ffffff79a7 */ /* 0x000fe20008100404 */
[----:B------:R-:W-:Y:S05]  /*cee0*/  EXIT ;  /* 0x000000000000794d */ /* 0x000fea0003800000 */
.L_x_24:
[----:B-1----:R1:W2:Y:S02]  /*cef0*/  SYNCS.PHASECHK.TRANS64.TRYWAIT P0, [R0+URZ+0xb0], R3 ;  /* 0x0000b003000075a7 */ /* 0x0022a400080011ff */
[----:B--2---:R-:W-:Y:S05]  /*cf00*/  @!P0 NANOSLEEP.SYNCS 0x989680 ;  /* 0x009896800000895d */ /* 0x004fea0003900000 */
[----:B------:R-:W2:Y:S02]  /*cf10*/  @!P0 SYNCS.PHASECHK.TRANS64 P0, [R0+URZ+0xb0], R3 ;  /* 0x0000b003000085a7 */ /* 0x000ea400080010ff */
[----:B--2---:R-:W-:Y:S05]  /*cf20*/  @!P0 BRA `(.L_x_24) ;  /* 0xfffffffc00f08947 */ /* 0x004fea000383ffff */
[----:B------:R-:W-:Y:S05]  /*cf30*/  BRA `(.L_x_149) ;  /* 0xffffff4c000c7947 */ /* 0x000fea000383ffff */
.L_x_27:
[----:B--2---:R-:W-:-:S07]  /*cf40*/  MOV R0, UR6 ;  /* 0x0000000600007c02 */ /* 0x004fce0008000f00 */
.L_x_150:
[----:B-1----:R1:W2:Y:S02]  /*cf50*/  SYNCS.PHASECHK.TRANS64.TRYWAIT P0, [R0+URZ+0x10], R3 ;  /* 0x00001003000075a7 */ /* 0x0022a400080011ff */
[----:B--2---:R-:W-:Y:S05]  /*cf60*/  @!P0 NANOSLEEP.SYNCS 0x989680 ;  /* 0x009896800000895d */ /* 0x004fea0003900000 */
[----:B------:R-:W2:Y:S02]  /*cf70*/  @!P0 SYNCS.PHASECHK.TRANS64 P0, [R0+URZ+0x10], R3 ;  /* 0x00001003000085a7 */ /* 0x000ea400080010ff */
[----:B--2---:R-:W-:Y:S05]  /*cf80*/  @!P0 BRA `(.L_x_150) ;  /* 0xfffffffc00f08947 */ /* 0x004fea000383ffff */
[----:B------:R-:W-:Y:S05]  /*cf90*/  BRA `(.L_x_26) ;  /* 0xffffff4c00747947 */ /* 0x000fea000383ffff */
.L_x_36:
[----:B-1----:R-:W-:-:S07]  /*cfa0*/  MOV R0, UR7 ;  /* 0x0000000700007c02 */ /* 0x002fce0008000f00 */
.L_x_151:
[----:B-1----:R1:W2:Y:S02]  /*cfb0*/  SYNCS.PHASECHK.TRANS64.TRYWAIT P0, [R0+URZ+0x10], R3 ;  /* 0x00001003000075a7 */ /* 0x0022a400080011ff */
[----:B--2---:R-:W-:Y:S05]  /*cfc0*/  @!P0 NANOSLEEP.SYNCS 0x989680 ;  /* 0x009896800000895d */ /* 0x004fea0003900000 */
[----:B------:R-:W2:Y:S02]  /*cfd0*/  @!P0 SYNCS.PHASECHK.TRANS64 P0, [R0+URZ+0x10], R3 ;  /* 0x00001003000085a7 */ /* 0x000ea400080010ff */
[----:B--2---:R-:W-:Y:S05]  /*cfe0*/  @!P0 BRA `(.L_x_151) ;  /* 0xfffffffc00f08947 */ /* 0x004fea000383ffff */
[----:B------:R-:W-:Y:S05]  /*cff0*/  BRA `(.L_x_35) ;  /* 0xffffff5000cc7947 */ /* 0x000fea000383ffff */
.L_x_43:
[----:B-1----:R1:W4:Y:S02]  /*d000*/  SYNCS.PHASECHK.TRANS64.TRYWAIT P0, [R3+URZ+0x70], R0 ;  /* 0x00007000030075a7 */ /* 0x00232400080011ff */
[----:B----4-:R-:W-:Y:S05]  /*d010*/  @!P0 NANOSLEEP.SYNCS 0x989680 ;  /* 0x009896800000895d */ /* 0x010fea0003900000 */
[----:B------:R-:W4:Y:S02]  /*d020*/  @!P0 SYNCS.PHASECHK.TRANS64 P0, [R3+URZ+0x70], R0 ;  /* 0x00007000030085a7 */ /* 0x000f2400080010ff */
[----:B----4-:R-:W-:Y:S05]  /*d030*/  @!P0 BRA `(.L_x_43) ;  /* 0xfffffffc00f08947 */ /* 0x010fea000383ffff */
[----:B------:R-:W-:Y:S05]  /*d040*/  BRA `(.L_x_152) ;  /* 0xffffff5800007947 */ /* 0x000fea000383ffff */
.L_x_47:
[----:B-1----:R-:W-:-:S07]  /*d050*/  MOV R0, UR4 ;  /* 0x0000000400007c02 */ /* 0x002fce0008000f00 */
.L_x_153:
[----:B-1----:R1:W2:Y:S02]  /*d060*/  SYNCS.PHASECHK.TRANS64.TRYWAIT P0, [R0+URZ], R3 ;  /* 0x00000003000075a7 */ /* 0x0022a400080011ff */
[----:B--2---:R-:W-:Y:S05]  /*d070*/  @!P0 NANOSLEEP.SYNCS 0x989680 ;  /* 0x009896800000895d */ /* 0x004fea0003900000 */
[----:B------:R-:W2:Y:S02]  /*d080*/  @!P0 SYNCS.PHASECHK.TRANS64 P0, [R0+URZ], R3 ;  /* 0x00000003000085a7 */ /* 0x000ea400080010ff */
[----:B--2---:R-:W-:Y:S05]  /*d090*/  @!P0 BRA `(.L_x_153) ;  /* 0xfffffffc00f08947 */ /* 0x004fea000383ffff */
[----:B------:R-:W-:Y:S05]  /*d0a0*/  BRA `(.L_x_154) ;  /* 0xffffff5c00ac7947 */ /* 0x000fea000383ffff */
.L_x_50:
[----:B-1----:R1:W2:Y:S02]  /*d0b0*/  SYNCS.PHASECHK.TRANS64.TRYWAIT P0, [R0+URZ+0xa0], R5 ;  /* 0x0000a005000075a7 */ /* 0x0022a400080011ff */
[----:B--2---:R-:W-:Y:S05]  /*d0c0*/  @!P0 NANOSLEEP.SYNCS 0x989680 ;  /* 0x009896800000895d */ /* 0x004fea0003900000 */
[----:B------:R-:W2:Y:S02]  /*d0d0*/  @!P0 SYNCS.PHASECHK.TRANS64 P0, [R0+URZ+0xa0], R5 ;  /* 0x0000a005000085a7 */ /* 0x000ea400080010ff */
[----:B--2---:R-:W-:Y:S05]  /*d0e0*/  @!P0 BRA `(.L_x_50) ;  /* 0xfffffffc00f08947 */ /* 0x004fea000383ffff */
[----:B------:R-:W-:Y:S05]  /*d0f0*/  BRA `(.L_x_155) ;  /* 0xffffff6000107947 */ /* 0x000fea000383ffff */
.L_x_51:
[----:B------:R-:W-:-:S07]  /*d100*/  MOV R0, UR4 ;  /* 0x0000000400007c02 */ /* 0x000fce0008000f00 */
.L_x_156:
[----:B-1----:R1:W2:Y:S02]  /*d110*/  SYNCS.PHASECHK.TRANS64.TRYWAIT P0, [R0+URZ+0x80], R7 ;  /* 0x00008007000075a7 */ /* 0x0022a400080011ff */
[----:B--2---:R-:W-:Y:S05]  /*d120*/  @!P0 NANOSLEEP.SYNCS 0x989680 ;  /* 0x009896800000895d */ /* 0x004fea0003900000 */
[----:B------:R-:W2:Y:S02]  /*d130*/  @!P0 SYNCS.PHASECHK.TRANS64 P0, [R0+URZ+0x80], R7 ;  /* 0x00008007000085a7 */ /* 0x000ea400080010ff */
[----:B--2---:R-:W-:Y:S05]  /*d140*/  @!P0 BRA `(.L_x_156) ;  /* 0xfffffffc00f08947 */ /* 0x004fea000383ffff */
[----:B------:R-:W-:Y:S05]  /*d150*/  BRA `(.L_x_157) ;  /* 0xffffff6000207947 */ /* 0x000fea000383ffff */
.L_x_52:
[----:B-1----:R1:W2:Y:S02]  /*d160*/  SYNCS.PHASECHK.TRANS64.TRYWAIT P1, [R0+URZ+0x70], R5 ;  /* 0x00007005000075a7 */ /* 0x0022a400080211ff */
[----:B--2---:R-:W-:Y:S05]  /*d170*/  @!P1 NANOSLEEP.SYNCS 0x989680 ;  /* 0x009896800000995d */ /* 0x004fea0003900000 */
[----:B------:R-:W2:Y:S02]  /*d180*/  @!P1 SYNCS.PHASECHK.TRANS64 P1, [R0+URZ+0x70], R5 ;  /* 0x00007005000095a7 */ /* 0x000ea400080210ff */
[----:B--2---:R-:W-:Y:S05]  /*d190*/  @!P1 BRA `(.L_x_52) ;  /* 0xfffffffc00f09947 */ /* 0x004fea000383ffff */
[----:B------:R-:W-:Y:S05]  /*d1a0*/  BRA `(.L_x_158) ;  /* 0xffffff6000507947 */ /* 0x000fea000383ffff */
.L_x_55:
[----:B------:R-:W-:-:S07]  /*d1b0*/  MOV R0, UR4 ;  /* 0x0000000400007c02 */ /* 0x000fce0008000f00 */
.L_x_159:
[----:B-1----:R1:W2:Y:S02]  /*d1c0*/  SYNCS.PHASECHK.TRANS64.TRYWAIT P0, [R0+URZ+0x80], R3 ;  /* 0x00008003000075a7 */ /* 0x0022a400080011ff */
[----:B--2---:R-:W-:Y:S05]  /*d1d0*/  @!P0 NANOSLEEP.SYNCS 0x989680 ;  /* 0x009896800000895d */ /* 0x004fea0003900000 */
[----:B------:R-:W2:Y:S02]  /*d1e0*/  @!P0 SYNCS.PHASECHK.TRANS64 P0, [R0+URZ+0x80], R3 ;  /* 0x00008003000085a7 */ /* 0x000ea400080010ff */
[----:B--2---:R-:W-:Y:S05]  /*d1f0*/  @!P0 BRA `(.L_x_159) ;  /* 0xfffffffc00f08947 */ /* 0x004fea000383ffff */
[----:B------:R-:W-:Y:S05]  /*d200*/  BRA `(.L_x_54) ;  /* 0xffffff6000a47947 */ /* 0x000fea000383ffff */
.L_x_64:
[----:B-1----:R-:W-:-:S04]  /*d210*/  MOV R5, UR5 ;  /* 0x0000000500057c02 */ /* 0x002fc80008000f00 */
[----:B------:R1:W2:Y:S03]  /*d220*/  SYNCS.PHASECHK.TRANS64.TRYWAIT P0, [R5+URZ+0x8], R6 ;  /* 0x00000806050075a7 */ /* 0x0002a600080011ff */
[----:B--2---:R-:W-:Y:S05]  /*d230*/  @!P0 NANOSLEEP.SYNCS 0x989680 ;  /* 0x009896800000895d */ /* 0x004fea0003900000 */
[----:B------:R-:W2:Y:S02]  /*d240*/  @!P0 SYNCS.PHASECHK.TRANS64 P0, [R5+URZ+0x8], R6 ;  /* 0x00000806050085a7 */ /* 0x000ea400080010ff */
[----:B--2---:R-:W-:Y:S05]  /*d250*/  @!P0 BRA `(.L_x_64) ;  /* 0xfffffffc00ec8947 */ /* 0x004fea000383ffff */
[----:B------:R-:W-:Y:S05]  /*d260*/  BRA `(.L_x_63) ;  /* 0xffffff6400647947 */ /* 0x000fea000383ffff */
.L_x_66:
[----:B------:R-:W-:Y:S01]  /*d270*/  BSSY B0, `(.L_x_160) ;  /* 0x0000006000007945 */ /* 0x000fe20003800000 */
[----:B------:R-:W-:-:S07]  /*d280*/  MOV R15, 0xffffffff ;  /* 0xffffffff000f7802 */ /* 0x000fce0000000f00 */
[----:B-1---5:R-:W-:Y:S05]  /*d290*/  WARPSYNC.COLLECTIVE R15, `(.L_x_161) ;  /* 0x000000000f0c7348 */ /* 0x022fea0003c00000 */
[----:B------:R-:W-:Y:S02]  /*d2a0*/  ELECT P6, UR79, PT ;  /* 0x00000000004f782f */ /* 0x000fe400038c0000 */
[----:B------:R-:W-:Y:S01]  /*d2b0*/  MOV R14, UR79 ;  /* 0x0000004f000e7c02 */ /* 0x000fe20008000f00 */
[----:B-1---5:R-:W-:Y:S10]  /*d2c0*/  ENDCOLLECTIVE ;  /* 0x000000000000791b */ /* 0x022ff40003800000 */
.L_x_161:
[----:B------:R-:W-:Y:S05]  /*d2d0*/  BSYNC B0 ;  /* 0x0000000000007941 */ /* 0x000fea0003800000 */
.L_x_160:
[----:B------:R-:W-:Y:S05]  /*d2e0*/  BRA `(.L_x_162) ;  /* 0xffffff6400947947 */ /* 0x000fea000383ffff */
.L_x_68:
[----:B-1----:R-:W-:-:S04]  /*d2f0*/  MOV R3, UR5 ;  /* 0x0000000500037c02 */ /* 0x002fc80008000f00 */
[----:B------:R1:W2:Y:S03]  /*d300*/  SYNCS.PHASECHK.TRANS64.TRYWAIT P0, [R3+URZ+0x8], R4 ;  /* 0x00000804030075a7 */ /* 0x0002a600080011ff */
[----:B--2---:R-:W-:Y:S05]  /*d310*/  @!P0 NANOSLEEP.SYNCS 0x989680 ;  /* 0x009896800000895d */ /* 0x004fea0003900000 */
[----:B------:R-:W2:Y:S02]  /*d320*/  @!P0 SYNCS.PHASECHK.TRANS64 P0, [R3+URZ+0x8], R4 ;  /* 0x00000804030085a7 */ /* 0x000ea400080010ff */
[----:B--2---:R-:W-:Y:S05]  /*d330*/  @!P0 BRA `(.L_x_68) ;  /* 0xfffffffc00ec8947 */ /* 0x004fea000383ffff */
[----:B------:R-:W-:Y:S05]  /*d340*/  BRA `(.L_x_67) ;  /* 0xffffff6400987947 */ /* 0x000fea000383ffff */
.L_x_69:
[----:B-1----:R1:W2:Y:S02]  /*d350*/  SYNCS.PHASECHK.TRANS64.TRYWAIT P0, [R2+URZ+0x70], R5 ;  /* 0x00007005020075a7 */ /* 0x0022a400080011ff */
[----:B--2---:R-:W-:Y:S05]  /*d360*/  @!P0 NANOSLEEP.SYNCS 0x989680 ;  /* 0x009896800000895d */ /* 0x004fea0003900000 */
[----:B------:R-:W2:Y:S02]  /*d370*/  @!P0 SYNCS.PHASECHK.TRANS64 P0, [R2+URZ+0x70], R5 ;  /* 0x00007005020085a7 */ /* 0x000ea400080010ff */
[----:B--2---:R-:W-:Y:S05]  /*d380*/  @!P0 BRA `(.L_x_69) ;  /* 0xfffffffc00f08947 */ /* 0x004fea000383ffff */
[----:B------:R-:W-:Y:S05]  /*d390*/  BRA `(.L_x_163) ;  /* 0xffffff7000207947 */ /* 0x000fea000383ffff */
.L_x_73:
[----:B------:R-:W-:-:S07]  /*d3a0*/  MOV R2, UR18 ;  /* 0x0000001200027c02 */ /* 0x000fce0008000f00 */
.L_x_164:
[----:B-1----:R1:W2:Y:S02]  /*d3b0*/  SYNCS.PHASECHK.TRANS64.TRYWAIT P0, [R2+URZ], R5 ;  /* 0x00000005020075a7 */ /* 0x0022a400080011ff */
[----:B--2---:R-:W-:Y:S05]  /*d3c0*/  @!P0 NANOSLEEP.SYNCS 0x989680 ;  /* 0x009896800000895d */ /* 0x004fea0003900000 */
[----:B------:R-:W2:Y:S02]  /*d3d0*/  @!P0 SYNCS.PHASECHK.TRANS64 P0, [R2+URZ], R5 ;  /* 0x00000005020085a7 */ /* 0x000ea400080010ff */
[----:B--2---:R-:W-:Y:S05]  /*d3e0*/  @!P0 BRA `(.L_x_164) ;  /* 0xfffffffc00f08947 */ /* 0x004fea000383ffff */
[----:B------:R-:W-:Y:S05]  /*d3f0*/  BRA `(.L_x_72) ;  /* 0xffffff7000787947 */ /* 0x000fea000383ffff */
.L_x_74:
[----:B------:R-:W-:-:S07]  /*d400*/  MOV R2, UR39 ;  /* 0x0000002700027c02 */ /* 0x000fce0008000f00 */
.L_x_165:
[----:B-1----:R1:W2:Y:S02]  /*d410*/  SYNCS.PHASECHK.TRANS64.TRYWAIT P0, [R2+URZ+0x98], R5 ;  /* 0x00009805020075a7 */ /* 0x0022a400080011ff */
[----:B--2---:R-:W-:Y:S05]  /*d420*/  @!P0 NANOSLEEP.SYNCS 0x989680 ;  /* 0x009896800000895d */ /* 0x004fea0003900000 */
[----:B------:R-:W2:Y:S02]  /*d430*/  @!P0 SYNCS.PHASECHK.TRANS64 P0, [R2+URZ+0x98], R5 ;  /* 0x00009805020085a7 */ /* 0x000ea400080010ff */
[----:B--2---:R-:W-:Y:S05]  /*d440*/  @!P0 BRA `(.L_x_165) ;  /* 0xfffffffc00f08947 */ /* 0x004fea000383ffff */
[----:B------:R-:W-:Y:S05]  /*d450*/  BRA `(.L_x_166) ;  /* 0xffffff7000ec7947 */ /* 0x000fea000383ffff */
.L_x_77:
[----:B------:R-:W-:Y:S07]  /*d460*/  MOV R2, UR9 ;  /* 0x0000000900027c02 */ /* 0x000fee0008000f00 */
.L_x_167:
[----:B-1----:R1:W2:Y:S02]  /*d470*/  SYNCS.PHASECHK.TRANS64.TRYWAIT P0, [R2+URZ], R5 ;  /* 0x00000005020075a7 */ /* 0x0022a400080011ff */
[----:B--2---:R-:W-:Y:S05]  /*d480*/  @!P0 NANOSLEEP.SYNCS 0x989680 ;  /* 0x009896800000895d */ /* 0x004fea0003900000 */
[----:B------:R-:W2:Y:S02]  /*d490*/  @!P0 SYNCS.PHASECHK.TRANS64 P0, [R2+URZ], R5 ;  /* 0x00000005020085a7 */ /* 0x000ea400080010ff */
[----:B--2---:R-:W-:Y:S05]  /*d4a0*/  @!P0 BRA `(.L_x_167) ;  /* 0xfffffffc00f08947 */ /* 0x004fea000383ffff */
[----:B------:R-:W-:Y:S05]  /*d4b0*/  BRA `(.L_x_76) ;  /* 0xffffff7800047947 */ /* 0x000fea000383ffff */
.L_x_80:
[----:B------:R-:W-:-:S07]  /*d4c0*/  MOV R0, UR39 ;  /* 0x0000002700007c02 */ /* 0x000fce0008000f00 */
.L_x_168:
[----:B-1----:R1:W2:Y:S02]  /*d4d0*/  SYNCS.PHASECHK.TRANS64.TRYWAIT P0, [R0+URZ+0xc0], R3 ;  /* 0x0000c003000075a7 */ /* 0x0022a400080011ff */
[----:B--2---:R-:W-:Y:S05]  /*d4e0*/  @!P0 NANOSLEEP.SYNCS 0x989680 ;  /* 0x009896800000895d */ /* 0x004fea0003900000 */
[----:B------:R-:W2:Y:S02]  /*d4f0*/  @!P0 SYNCS.PHASECHK.TRANS64 P0, [R0+URZ+0xc0], R3 ;  /* 0x0000c003000085a7 */ /* 0x000ea400080010ff */
[----:B--2---:R-:W-:Y:S05]  /*d500*/  @!P0 BRA `(.L_x_168) ;  /* 0xfffffffc00f08947 */ /* 0x004fea000383ffff */
[----:B------:R-:W-:Y:S05]  /*d510*/  BRA `(.L_x_169) ;  /* 0xffffff7c00847947 */ /* 0x000fea000383ffff */
.L_x_85:
[----:B-1----:R1:W2:Y:S02]  /*d520*/  SYNCS.PHASECHK.TRANS64.TRYWAIT P0, [R12+URZ+0x70], R9 ;  /* 0x000070090c0075a7 */ /* 0x0022a400080011ff */
[----:B--2---:R-:W-:Y:S05]  /*d530*/  @!P0 NANOSLEEP.SYNCS 0x989680 ;  /* 0x009896800000895d */ /* 0x004fea0003900000 */
[----:B------:R-:W2:Y:S02]  /*d540*/  @!P0 SYNCS.PHASECHK.TRANS64 P0, [R12+URZ+0x70], R9 ;  /* 0x000070090c0085a7 */ /* 0x000ea400080010ff */
[----:B--2---:R-:W-:Y:S05]  /*d550*/  @!P0 BRA `(.L_x_85) ;  /* 0xfffffffc00f08947 */ /* 0x004fea000383ffff */
[----:B------:R-:W-:Y:S05]  /*d560*/  BRA `(.L_x_170) ;  /* 0xffffff8000b87947 */ /* 0x000fea000383ffff */
.L_x_88:
[----:B------:R-:W-:Y:S07]  /*d570*/  MOV R0, UR21 ;  /* 0x0000001500007c02 */ /* 0x000fee0008000f00 */
.L_x_171:
[----:B-1----:R1:W2:Y:S02]  /*d580*/  SYNCS.PHASECHK.TRANS64.TRYWAIT P2, [R0+URZ+0x68], R11 ;  /* 0x0000680b000075a7 */ /* 0x0022a400080411ff */
[----:B--2---:R-:W-:Y:S05]  /*d590*/  @!P2 NANOSLEEP.SYNCS 0x989680 ;  /* 0x009896800000a95d */ /* 0x004fea0003900000 */
[----:B------:R-:W2:Y:S02]  /*d5a0*/  @!P2 SYNCS.PHASECHK.TRANS64 P2, [R0+URZ+0x68], R11 ;  /* 0x0000680b0000a5a7 */ /* 0x000ea400080410ff */
[----:B--2---:R-:W-:Y:S05]  /*d5b0*/  @!P2 BRA `(.L_x_171) ;  /* 0xfffffffc00f0a947 */ /* 0x004fea000383ffff */
[----:B------:R-:W-:Y:S05]  /*d5c0*/  BRA `(.L_x_87) ;  /* 0xffffff8800207947 */ /* 0x000fea000383ffff */
.L_x_91:
[----:B-1----:R-:W-:Y:S07]  /*d5d0*/  MOV R0, UR21 ;  /* 0x0000001500007c02 */ /* 0x002fee0008000f00 */
.L_x_172:
[----:B-1----:R1:W2:Y:S02]  /*d5e0*/  SYNCS.PHASECHK.TRANS64.TRYWAIT P0, [R0+URZ+0x40], R9 ;  /* 0x00004009000075a7 */ /* 0x0022a400080011ff */
[----:B--2---:R-:W-:Y:S05]  /*d5f0*/  @!P0 NANOSLEEP.SYNCS 0x989680 ;  /* 0x009896800000895d */ /* 0x004fea0003900000 */
[----:B------:R-:W2:Y:S02]  /*d600*/  @!P0 SYNCS.PHASECHK.TRANS64 P0, [R0+URZ+0x40], R9 ;  /* 0x00004009000085a7 */ /* 0x000ea400080010ff */
[----:B--2---:R-:W-:Y:S05]  /*d610*/  @!P0 BRA `(.L_x_172) ;  /* 0xfffffffc00f08947 */ /* 0x004fea000383ffff */
[----:B------:R-:W-:Y:S05]  /*d620*/  BRA `(.L_x_173) ;  /* 0xffffff8800807947 */ /* 0x000fea000383ffff */
.L_x_92:
[----:B------:R-:W-:Y:S07]  /*d630*/  MOV R0, UR21 ;  /* 0x0000001500007c02 */ /* 0x000fee0008000f00 */
.L_x_174:
[----:B-1----:R1:W2:Y:S02]  /*d640*/  SYNCS.PHASECHK.TRANS64.TRYWAIT P0, [R0+URZ+0x48], R9 ;  /* 0x00004809000075a7 */ /* 0x0022a400080011ff */
[----:B--2---:R-:W-:Y:S05]  /*d650*/  @!P0 NANOSLEEP.SYNCS 0x989680 ;  /* 0x009896800000895d */ /* 0x004fea0003900000 */
[----:B------:R-:W2:Y:S02]  /*d660*/  @!P0 SYNCS.PHASECHK.TRANS64 P0, [R0+URZ+0x48], R9 ;  /* 0x00004809000085a7 */ /* 0x000ea400080010ff */
[----:B--2---:R-:W-:Y:S05]  /*d670*/  @!P0 BRA `(.L_x_174) ;  /* 0xfffffffc00f08947 */ /* 0x004fea000383ffff */
[----:B------:R-:W-:Y:S05]  /*d680*/  BRA `(.L_x_175) ;  /* 0xffffff8800d47947 */ /* 0x000fea000383ffff */
.L_x_93:
[----:B------:R-:W-:Y:S07]  /*d690*/  MOV R0, UR21 ;  /* 0x0000001500007c02 */ /* 0x000fee0008000f00 */
.L_x_176:
[----:B-1----:R1:W2:Y:S02]  /*d6a0*/  SYNCS.PHASECHK.TRANS64.TRYWAIT P0, [R0+URZ+0x50], R9 ;  /* 0x00005009000075a7 */ /* 0x0022a400080011ff */
[----:B--2---:R-:W-:Y:S05]  /*d6b0*/  @!P0 NANOSLEEP.SYNCS 0x989680 ;  /* 0x009896800000895d */ /* 0x004fea0003900000 */
[----:B------:R-:W2:Y:S02]  /*d6c0*/  @!P0 SYNCS.PHASECHK.TRANS64 P0, [R0+URZ+0x50], R9 ;  /* 0x00005009000085a7 */ /* 0x000ea400080010ff */
[----:B--2---:R-:W-:Y:S05]  /*d6d0*/  @!P0 BRA `(.L_x_176) ;  /* 0xfffffffc00f08947 */ /* 0x004fea000383ffff */
[----:B------:R-:W-:Y:S05]  /*d6e0*/  BRA `(.L_x_177) ;  /* 0xffffff8c00187947 */ /* 0x000fea000383ffff */
.L_x_94:
[----:B------:R-:W-:Y:S07]  /*d6f0*/  MOV R0, UR21 ;  /* 0x0000001500007c02 */ /* 0x000fee0008000f00 */
.L_x_178:
[----:B-1----:R1:W2:Y:S02]  /*d700*/  SYNCS.PHASECHK.TRANS64.TRYWAIT P0, [R0+URZ+0x58], R9 ;  /* 0x00005809000075a7 */ /* 0x0022a400080011ff */
[----:B--2---:R-:W-:Y:S05]  /*d710*/  @!P0 NANOSLEEP.SYNCS 0x989680 ;  /* 0x009896800000895d */ /* 0x004fea0003900000 */
[----:B------:R-:W2:Y:S02]  /*d720*/  @!P0 SYNCS.PHASECHK.TRANS64 P0, [R0+URZ+0x58], R9 ;  /* 0x00005809000085a7 */ /* 0x000ea400080010ff */
[----:B--2---:R-:W-:Y:S05]  /*d730*/  @!P0 BRA `(.L_x_178) ;  /* 0xfffffffc00f08947 */ /* 0x004fea000383ffff */
[----:B------:R-:W-:Y:S05]  /*d740*/  BRA `(.L_x_179) ;  /* 0xffffff8c005c7947 */ /* 0x000fea000383ffff */
.L_x_96:
[----:B------:R-:W-:-:S07]  /*d750*/  MOV R0, UR21 ;  /* 0x0000001500007c02 */ /* 0x000fce0008000f00 */
.L_x_180:
[----:B--2---:R2:W3:Y:S02]  /*d760*/  SYNCS.PHASECHK.TRANS64.TRYWAIT P0, [R0+URZ+0x40], R3 ;  /* 0x00004003000075a7 */ /* 0x0044e400080011ff */
[----:B---3--:R-:W-:Y:S05]  /*d770*/  @!P0 NANOSLEEP.SYNCS 0x989680 ;  /* 0x009896800000895d */ /* 0x008fea0003900000 */
[----:B------:R-:W3:Y:S02]  /*d780*/  @!P0 SYNCS.PHASECHK.TRANS64 P0, [R0+URZ+0x40], R3 ;  /* 0x00004003000085a7 */ /* 0x000ee400080010ff */
[----:B---3--:R-:W-:Y:S05]  /*d790*/  @!P0 BRA `(.L_x_180) ;  /* 0xfffffffc00f08947 */ /* 0x008fea000383ffff */
[----:B------:R-:W-:Y:S05]  /*d7a0*/  BRA `(.L_x_181) ;  /* 0xffffff8c00e47947 */ /* 0x000fea000383ffff */
.L_x_97:
[----:B--2---:R-:W-:-:S07]  /*d7b0*/  MOV R0, UR21 ;  /* 0x0000001500007c02 */ /* 0x004fce0008000f00 */
.L_x_182:
[----:B--2---:R2:W3:Y:S02]  /*d7c0*/  SYNCS.PHASECHK.TRANS64.TRYWAIT P0, [R0+URZ+0x48], R3 ;  /* 0x00004803000075a7 */ /* 0x0044e400080011ff */
[----:B---3--:R-:W-:Y:S05]  /*d7d0*/  @!P0 NANOSLEEP.SYNCS 0x989680 ;  /* 0x009896800000895d */ /* 0x008fea0003900000 */
[----:B------:R-:W3:Y:S02]  /*d7e0*/  @!P0 SYNCS.PHASECHK.TRANS64 P0, [R0+URZ+0x48], R3 ;  /* 0x00004803000085a7 */ /* 0x000ee400080010ff */
[----:B---3--:R-:W-:Y:S05]  /*d7f0*/  @!P0 BRA `(.L_x_182) ;  /* 0xfffffffc00f08947 */ /* 0x008fea000383ffff */
[----:B------:R-:W-:Y:S05]  /*d800*/  BRA `(.L_x_183) ;  /* 0xffffff8c00d47947 */ /* 0x000fea000383ffff */
.L_x_98:
[----:B--2---:R-:W-:-:S07]  /*d810*/  MOV R0, UR21 ;  /* 0x0000001500007c02 */ /* 0x004fce0008000f00 */
.L_x_184:
[----:B--2---:R2:W3:Y:S02]  /*d820*/  SYNCS.PHASECHK.TRANS64.TRYWAIT P0, [R0+URZ+0x50], R3 ;  /* 0x00005003000075a7 */ /* 0x0044e400080011ff */
[----:B---3--:R-:W-:Y:S05]  /*d830*/  @!P0 NANOSLEEP.SYNCS 0x989680 ;  /* 0x009896800000895d */ /* 0x008fea0003900000 */
[----:B------:R-:W3:Y:S02]  /*d840*/  @!P0 SYNCS.PHASECHK.TRANS64 P0, [R0+URZ+0x50], R3 ;  /* 0x00005003000085a7 */ /* 0x000ee400080010ff */
[----:B---3--:R-:W-:Y:S05]  /*d850*/  @!P0 BRA `(.L_x_184) ;  /* 0xfffffffc00f08947 */ /* 0x008fea000383ffff */
[----:B------:R-:W-:Y:S05]  /*d860*/  BRA `(.L_x_185) ;  /* 0xffffff8c00c47947 */ /* 0x000fea000383ffff */
.L_x_100:
[----:B--2---:R2:W3:Y:S02]  /*d870*/  SYNCS.PHASECHK.TRANS64.TRYWAIT P0, [R8+URZ+0x70], R3 ;  /* 0x00007003080075a7 */ /* 0x0044e400080011ff */
[----:B---3--:R-:W-:Y:S05]  /*d880*/  @!P0 NANOSLEEP.SYNCS 0x989680 ;  /* 0x009896800000895d */ /* 0x008fea0003900000 */
[----:B------:R-:W3:Y:S02]  /*d890*/  @!P0 SYNCS.PHASECHK.TRANS64 P0, [R8+URZ+0x70], R3 ;  /* 0x00007003080085a7 */ /* 0x000ee400080010ff */
[----:B---3--:R-:W-:Y:S05]  /*d8a0*/  @!P0 BRA `(.L_x_100) ;  /* 0xfffffffc00f08947 */ /* 0x008fea000383ffff */
[----:B------:R-:W-:Y:S05]  /*d8b0*/  BRA `(.L_x_186) ;  /* 0xffffff9000a07947 */ /* 0x000fea000383ffff */
.L_x_111:
[----:B-1----:R-:W-:Y:S04]  /*d8c0*/  MOV R3, UR44 ;  /* 0x0000002c00037c02 */ /* 0x002fe80008000f00 */
[----:B------:R1:W2:Y:S03]  /*d8d0*/  SYNCS.PHASECHK.TRANS64.TRYWAIT P0, [R3+URZ+0x20], R4 ;  /* 0x00002004030075a7 */ /* 0x0002a600080011ff */
[----:B--2---:R-:W-:Y:S05]  /*d8e0*/  @!P0 NANOSLEEP.SYNCS 0x989680 ;  /* 0x009896800000895d */ /* 0x004fea0003900000 */
[----:B------:R-:W2:Y:S02]  /*d8f0*/  @!P0 SYNCS.PHASECHK.TRANS64 P0, [R3+URZ+0x20], R4 ;  /* 0x00002004030085a7 */ /* 0x000ea400080010ff */
[----:B--2---:R-:W-:Y:S05]  /*d900*/  @!P0 BRA `(.L_x_111) ;  /* 0xfffffffc00ec8947 */ /* 0x004fea000383ffff */
[----:B------:R-:W-:Y:S05]  /*d910*/  BRA `(.L_x_110) ;  /* 0xffffffa000907947 */ /* 0x000fea000383ffff */
.L_x_113:
[----:B-1----:R-:W-:Y:S04]  /*d920*/  MOV R3, UR44 ;  /* 0x0000002c00037c02 */ /* 0x002fe80008000f00 */
[----:B------:R1:W4:Y:S03]  /*d930*/  SYNCS.PHASECHK.TRANS64.TRYWAIT P1, [R3+URZ+0x90], R0 ;  /* 0x00009000030075a7 */ /* 0x00032600080211ff */
[----:B----4-:R-:W-:Y:S05]  /*d940*/  @!P1 NANOSLEEP.SYNCS 0x989680 ;  /* 0x009896800000995d */ /* 0x010fea0003900000 */
[----:B------:R-:W4:Y:S02]  /*d950*/  @!P1 SYNCS.PHASECHK.TRANS64 P1, [R3+URZ+0x90], R0 ;  /* 0x00009000030095a7 */ /* 0x000f2400080210ff */
[----:B----4-:R-:W-:Y:S05]  /*d960*/  @!P1 BRA `(.L_x_113) ;  /* 0xfffffffc00ec9947 */ /* 0x010fea000383ffff */
[----:B------:R-:W-:Y:S05]  /*d970*/  BRA `(.L_x_112) ;  /* 0xffffffa000c87947 */ /* 0x000fea000383ffff */
.L_x_122:
[----:B---3--:R3:W4:Y:S02]  /*d980*/  SYNCS.PHASECHK.TRANS64.TRYWAIT P0, [R3+URZ+0x20], R0 ;  /* 0x00002000030075a7 */ /* 0x00872400080011ff */
[----:B----4-:R-:W-:Y:S05]  /*d990*/  @!P0 NANOSLEEP.SYNCS 0x989680 ;  /* 0x009896800000895d */ /* 0x010fea0003900000 */
[----:B------:R-:W4:Y:S02]  /*d9a0*/  @!P0 SYNCS.PHASECHK.TRANS64 P0, [R3+URZ+0x20], R0 ;  /* 0x00002000030085a7 */ /* 0x000f2400080010ff */
[----:B----4-:R-:W-:Y:S05]  /*d9b0*/  @!P0 BRA `(.L_x_122) ;  /* 0xfffffffc00f08947 */ /* 0x010fea000383ffff */
[----:B------:R-:W-:Y:S05]  /*d9c0*/  BRA `(.L_x_121) ;  /* 0xffffffb400947947 */ /* 0x000fea000383ffff */
.L_x_130:
[----:B-1----:R1:W4:Y:S02]  /*d9d0*/  SYNCS.PHASECHK.TRANS64.TRYWAIT P0, [R95+URZ+0x20], R6 ;  /* 0x000020065f0075a7 */ /* 0x00232400080011ff */
[----:B----4-:R-:W-:Y:S05]  /*d9e0*/  @!P0 NANOSLEEP.SYNCS 0x989680 ;  /* 0x009896800000895d */ /* 0x010fea0003900000 */
[----:B------:R-:W4:Y:S02]  /*d9f0*/  @!P0 SYNCS.PHASECHK.TRANS64 P0, [R95+URZ+0x20], R6 ;  /* 0x000020065f0085a7 */ /* 0x000f2400080010ff */
[----:B----4-:R-:W-:Y:S05]  /*da00*/  @!P0 BRA `(.L_x_130) ;  /* 0xfffffffc00f08947 */ /* 0x010fea000383ffff */
[----:B------:R-:W-:Y:S05]  /*da10*/  BRA `(.L_x_129) ;  /* 0xffffffc800987947 */ /* 0x000fea000383ffff */
.L_x_138:
[----:B-1----:R1:W2:Y:S02]  /*da20*/  SYNCS.PHASECHK.TRANS64.TRYWAIT P0, [R16+URZ+0x20], R3 ;  /* 0x00002003100075a7 */ /* 0x0022a400080011ff */
[----:B--2---:R-:W-:Y:S05]  /*da30*/  @!P0 NANOSLEEP.SYNCS 0x989680 ;  /* 0x009896800000895d */ /* 0x004fea0003900000 */
[----:B------:R-:W2:Y:S02]  /*da40*/  @!P0 SYNCS.PHASECHK.TRANS64 P0, [R16+URZ+0x20], R3 ;  /* 0x00002003100085a7 */ /* 0x000ea400080010ff */
[----:B--2---:R-:W-:Y:S05]  /*da50*/  @!P0 BRA `(.L_x_138) ;  /* 0xfffffffc00f08947 */ /* 0x004fea000383ffff */
[----:B------:R-:W-:Y:S05]  /*da60*/  BRA `(.L_x_137) ;  /* 0xffffffdc00947947 */ /* 0x000fea000383ffff */
        .weak           $__internal_0_$__cuda_sm10x_tcgen05_guardrail_trap_col_being_dealloced_not_returned_by_alloc
        .type           $__internal_0_$__cuda_sm10x_tcgen05_guardrail_trap_col_being_dealloced_not_returned_by_alloc,@function
        .size           $__internal_0_$__cuda_sm10x_tcgen05_guardrail_trap_col_being_dealloced_not_returned_by_alloc,($__internal_1_$__cuda_sm10x_tcgen05_guardrail_trap_phase_invalid_during_alloc - $__internal_0_$__cuda_sm10x_tcgen05_guardrail_trap_col_being_dealloced_not_returned_by_alloc)
$__internal_0_$__cuda_sm10x_tcgen05_guardrail_trap_col_being_dealloced_not_returned_by_alloc:
[----:B------:R-:W-:Y:S05]  /*da70*/  BPT.TRAP 0x1 ;  /* 0x000000040000795c */ /* 0x000fea0000300000 */
[----:B------:R-:W-:-:S04]  /*da80*/  HFMA2 R3, -RZ, RZ, 0, 0 ;  /* 0x00000000ff037431 */ /* 0x000fc800000001ff */
[----:B------:R-:W-:Y:S05]  /*da90*/  RET.REL.NODEC R2 `(_ZN7cutlass13device_kernelINS_4gemm6kernel13GemmUniversalIN4cute5tupleIJiiiiEEENS1_10collective13CollectiveMmaINS1_46MainloopSm100TmaUmmaWarpSpecializedBlockScaledILi2ELi2ELi1ENS5_IJNS4_1CILi2EEESB_NSA_ILi1EEEEEEEENS5_IJNSA_ILi256EEESF_SF_EEENS5_IJNS_12float_e4m3_tENS_13float_ue8m0_tEEEENS5_IJNS5_IJlSC_lEEENS4_6LayoutINS5_IJNS5_IJNS5_IJNSA_ILi32EEENSA_ILi4EEEEEEiEEESP_NS5_IJSC_iEEEEEENS5_IJNS5_IJNS5_IJNSA_ILi16EEESN_EEEiEEENS5_IJNS5_IJNSA_ILi0EEESC_EEENSA_ILi512EEEEEENS5_IJSV_iEEEEEEEEEEESJ_S12_NS4_8TiledMMAINS4_8MMA_AtomIJNS4_27SM100_MMA_MXF8F6F4_2x1SM_SSISH_SH_fSI_Li256ELi256ELNS4_4UMMA5MajorE0ELS17_0ELNS16_7ScaleInE0ELS18_0EEEEEENSL_INS5_IJSC_SC_SC_EEENS5_IJSV_SV_SV_EEEEENS5_IJNS4_10UnderscoreES1E_S1E_EEEEENS5_IJNS4_28SM100_TMA_2SM_LOAD_MULTICASTES1H_EEENS5_IJNS4_14ComposedLayoutINS4_7SwizzleILi3ELi4ELi3EEENS4_18smem_ptr_flag_bitsILi8EEENSL_INS5_IJNSA_ILi8EEENSA_ILi128EEEEEENS5_IJS1P_SC_EEEEEEENSL_INS5_IJNS5_IJNS5_IJSO_SC_EEENS5_IJSM_SC_EEEEEESC_NS5_IJSN_SB_EEEEEENS5_IJNS5_IJNS5_IJST_SX_EEESW_EEESV_NS5_IJSC_SX_EEEEEEEEEEEvNS4_8identityENS5_IJNS4_18SM100_TMA_2SM_LOADES1H_EEENS5_IJS1T_NSL_INS5_IJNS5_IJNS5_IJSO_SB_EEES1V_EEESC_S1X_EEENS5_IJS20_SV_NS5_IJSC_NSA_ILi1024EEEEEEEEEEEEEEvS25_EENS_8epilogue10collective18CollectiveEpilogueINS2H_23Sm100TmaWarpSpecializedILi4ELi2ELi64ELb1ELb0EEEJNS5_IJS1P_SF_SF_EEENS5_IJNSL_IS1P_SC_EENSL_INSA_ILi64EEESC_EEEEENS_10bfloat16_tESK_S2R_SK_NS2H_6fusion15FusionCallbacksIS2L_NS2S_17LinearCombinationIS2R_fS2R_fLNS_15FloatRoundStyleE2EEES2M_S2Q_JEEENS4_5SM1004TMEM4LOAD26SM100_TMEM_LOAD_32dp32b64xENS4_13SM90_TMA_LOADENS1J_IS1L_NS1M_ILi16EEENSL_INS5_IJS1O_S2O_EEENS5_IJS2O_SC_EEEEEEENS4_39AutoVectorizingCopyWithAssumedAlignmentILi128EEENS4_14SM90_TMA_STOREES37_S39_S39_EEEvvEEEEvNT_6ParamsE) ;  /* 0xffffff2402587950 */ /* 0x000fea0003c3ffff */
        .weak           $__internal_1_$__cuda_sm10x_tcgen05_guardrail_trap_phase_invalid_during_alloc
        .type           $__internal_1_$__cuda_sm10x_tcgen05_guardrail_trap_phase_invalid_during_alloc,@function
        .size           $__internal_1_$__cuda_sm10x_tcgen05_guardrail_trap_phase_invalid_during_alloc,($__internal_2_$__cuda_sm10x_tcgen05_guardrail_trap_unallocated_columns_being_dealloced - $__internal_1_$__cuda_sm10x_tcgen05_guardrail_trap_phase_invalid_during_alloc)
$__internal_1_$__cuda_sm10x_tcgen05_guardrail_trap_phase_invalid_during_alloc:
[----:B------:R-:W-:Y:S05]  /*daa0*/  BPT.TRAP 0x1 ;  /* 0x000000040000795c */ /* 0x000fea0000300000 */
[----:B------:R-:W-:-:S04]  /*dab0*/  MOV R5, 0x0 ;  /* 0x0000000000057802 */ /* 0x000fc80000000f00 */
[----:B------:R-:W-:Y:S05]  /*dac0*/  RET.REL.NODEC R4 `(_ZN7cutlass13device_kernelINS_4gemm6kernel13GemmUniversalIN4cute5tupleIJiiiiEEENS1_10collective13CollectiveMmaINS1_46MainloopSm100TmaUmmaWarpSpecializedBlockScaledILi2ELi2ELi1ENS5_IJNS4_1CILi2EEESB_NSA_ILi1EEEEEEEENS5_IJNSA_ILi256EEESF_SF_EEENS5_IJNS_12float_e4m3_tENS_13float_ue8m0_tEEEENS5_IJNS5_IJlSC_lEEENS4_6LayoutINS5_IJNS5_IJNS5_IJNSA_ILi32EEENSA_ILi4EEEEEEiEEESP_NS5_IJSC_iEEEEEENS5_IJNS5_IJNS5_IJNSA_ILi16EEESN_EEEiEEENS5_IJNS5_IJNSA_ILi0EEESC_EEENSA_ILi512EEEEEENS5_IJSV_iEEEEEEEEEEESJ_S12_NS4_8TiledMMAINS4_8MMA_AtomIJNS4_27SM100_MMA_MXF8F6F4_2x1SM_SSISH_SH_fSI_Li256ELi256ELNS4_4UMMA5MajorE0ELS17_0ELNS16_7ScaleInE0ELS18_0EEEEEENSL_INS5_IJSC_SC_SC_EEENS5_IJSV_SV_SV_EEEEENS5_IJNS4_10UnderscoreES1E_S1E_EEEEENS5_IJNS4_28SM100_TMA_2SM_LOAD_MULTICASTES1H_EEENS5_IJNS4_14ComposedLayoutINS4_7SwizzleILi3ELi4ELi3EEENS4_18smem_ptr_flag_bitsILi8EEENSL_INS5_IJNSA_ILi8EEENSA_ILi128EEEEEENS5_IJS1P_SC_EEEEEEENSL_INS5_IJNS5_IJNS5_IJSO_SC_EEENS5_IJSM_SC_EEEEEESC_NS5_IJSN_SB_EEEEEENS5_IJNS5_IJNS5_IJST_SX_EEESW_EEESV_NS5_IJSC_SX_EEEEEEEEEEEvNS4_8identityENS5_IJNS4_18SM100_TMA_2SM_LOADES1H_EEENS5_IJS1T_NSL_INS5_IJNS5_IJNS5_IJSO_SB_EEES1V_EEESC_S1X_EEENS5_IJS20_SV_NS5_IJSC_NSA_ILi1024EEEEEEEEEEEEEEvS25_EENS_8epilogue10collective18CollectiveEpilogueINS2H_23Sm100TmaWarpSpecializedILi4ELi2ELi64ELb1ELb0EEEJNS5_IJS1P_SF_SF_EEENS5_IJNSL_IS1P_SC_EENSL_INSA_ILi64EEESC_EEEEENS_10bfloat16_tESK_S2R_SK_NS2H_6fusion15FusionCallbacksIS2L_NS2S_17LinearCombinationIS2R_fS2R_fLNS_15FloatRoundStyleE2EEES2M_S2Q_JEEENS4_5SM1004TMEM4LOAD26SM100_TMEM_LOAD_32dp32b64xENS4_13SM90_TMA_LOADENS1J_IS1L_NS1M_ILi16EEENSL_INS5_IJS1O_S2O_EEENS5_IJS2O_SC_EEEEEEENS4_39AutoVectorizingCopyWithAssumedAlignmentILi128EEENS4_14SM90_TMA_STOREES37_S39_S39_EEEvvEEEEvNT_6ParamsE) ;  /* 0xffffff24044c7950 */ /* 0x000fea0003c3ffff */
        .weak           $__internal_2_$__cuda_sm10x_tcgen05_guardrail_trap_unallocated_columns_being_dealloced
        .type           $__internal_2_$__cuda_sm10x_tcgen05_guardrail_trap_unallocated_columns_being_dealloced,@function
        .size           $__internal_2_$__cuda_sm10x_tcgen05_guardrail_trap_unallocated_columns_being_dealloced,(.L_x_188 - $__internal_2_$__cuda_sm10x_tcgen05_guardrail_trap_unallocated_columns_being_dealloced)
$__internal_2_$__cuda_sm10x_tcgen05_guardrail_trap_unallocated_columns_being_dealloced:
[----:B------:R-:W-:Y:S05]  /*dad0*/  BPT.TRAP 0x1 ;  /* 0x000000040000795c */ /* 0x000fea0000300000 */
[----:B------:R-:W-:-:S04]  /*dae0*/  HFMA2 R3, -RZ, RZ, 0, 0 ;  /* 0x00000000ff037431 */ /* 0x000fc800000001ff */
[----:B------:R-:W-:Y:S05]  /*daf0*/  RET.REL.NODEC R2 `(_ZN7cutlass13device_kernelINS_4gemm6kernel13GemmUniversalIN4cute5tupleIJiiiiEEENS1_10collective13CollectiveMmaINS1_46MainloopSm100TmaUmmaWarpSpecializedBlockScaledILi2ELi2ELi1ENS5_IJNS4_1CILi2EEESB_NSA_ILi1EEEEEEEENS5_IJNSA_ILi256EEESF_SF_EEENS5_IJNS_12float_e4m3_tENS_13float_ue8m0_tEEEENS5_IJNS5_IJlSC_lEEENS4_6LayoutINS5_IJNS5_IJNS5_IJNSA_ILi32EEENSA_ILi4EEEEEEiEEESP_NS5_IJSC_iEEEEEENS5_IJNS5_IJNS5_IJNSA_ILi16EEESN_EEEiEEENS5_IJNS5_IJNSA_ILi0EEESC_EEENSA_ILi512EEEEEENS5_IJSV_iEEEEEEEEEEESJ_S12_NS4_8TiledMMAINS4_8MMA_AtomIJNS4_27SM100_MMA_MXF8F6F4_2x1SM_SSISH_SH_fSI_Li256ELi256ELNS4_4UMMA5MajorE0ELS17_0ELNS16_7ScaleInE0ELS18_0EEEEEENSL_INS5_IJSC_SC_SC_EEENS5_IJSV_SV_SV_EEEEENS5_IJNS4_10UnderscoreES1E_S1E_EEEEENS5_IJNS4_28SM100_TMA_2SM_LOAD_MULTICASTES1H_EEENS5_IJNS4_14ComposedLayoutINS4_7SwizzleILi3ELi4ELi3EEENS4_18smem_ptr_flag_bitsILi8EEENSL_INS5_IJNSA_ILi8EEENSA_ILi128EEEEEENS5_IJS1P_SC_EEEEEEENSL_INS5_IJNS5_IJNS5_IJSO_SC_EEENS5_IJSM_SC_EEEEEESC_NS5_IJSN_SB_EEEEEENS5_IJNS5_IJNS5_IJST_SX_EEESW_EEESV_NS5_IJSC_SX_EEEEEEEEEEEvNS4_8identityENS5_IJNS4_18SM100_TMA_2SM_LOADES1H_EEENS5_IJS1T_NSL_INS5_IJNS5_IJNS5_IJSO_SB_EEES1V_EEESC_S1X_EEENS5_IJS20_SV_NS5_IJSC_NSA_ILi1024EEEEEEEEEEEEEEvS25_EENS_8epilogue10collective18CollectiveEpilogueINS2H_23Sm100TmaWarpSpecializedILi4ELi2ELi64ELb1ELb0EEEJNS5_IJS1P_SF_SF_EEENS5_IJNSL_IS1P_SC_EENSL_INSA_ILi64EEESC_EEEEENS_10bfloat16_tESK_S2R_SK_NS2H_6fusion15FusionCallbacksIS2L_NS2S_17LinearCombinationIS2R_fS2R_fLNS_15FloatRoundStyleE2EEES2M_S2Q_JEEENS4_5SM1004TMEM4LOAD26SM100_TMEM_LOAD_32dp32b64xENS4_13SM90_TMA_LOADENS1J_IS1L_NS1M_ILi16EEENSL_INS5_IJS1O_S2O_EEENS5_IJS2O_SC_EEEEEEENS4_39AutoVectorizingCopyWithAssumedAlignmentILi128EEENS4_14SM90_TMA_STOREES37_S39_S39_EEEvvEEEEvNT_6ParamsE) ;  /* 0xffffff2402407950 */ /* 0x000fea0003c3ffff */
.L_x_187:
[----:B------:R-:W-:-:S00]  /*db00*/  BRA `(.L_x_187) ;  /* 0xfffffffc00fc7947 */ /* 0x000fc0000383ffff */
[----:B------:R-:W-:-:S00]  /*db10*/  NOP ;  /* 0x0000000000007918 */ /* 0x000fc00000000000 */
        /* <DEDUP_REMOVED lines=14> */
.L_x_188:


//--------------------- .nv.global.init           --------------------------
	.section	.nv.global.init,"aw",@progbits
.nv.global.init:
	.type		$str$27,@object
	.size		$str$27,($str$28 - $str$27)
$str$27:
        /*0000*/ 	.byte	0x28, 0x61, 0x64, 0x64, 0x72, 0x65, 0x73, 0x73, 0x20, 0x26, 0x20, 0x6d, 0x61, 0x73, 0x6b, 0x29
        /*0010*/ 	.byte	0x20, 0x3d, 0x3d, 0x20, 0x30, 0x00
	.type		$str$28,@object
	.size		$str$28,($str$26 - $str$28)
$str$28:
        /*0016*/ 	.byte	0x2f, 0x74, 0x6d, 0x70, 0x2f, 0x63, 0x75, 0x74, 0x6c, 0x61, 0x73, 0x73, 0x5f, 0x73, 0x77, 0x65
        /*0026*/ 	.byte	0x65, 0x70, 0x5f, 0x73, 0x72, 0x63, 0x2f, 0x69, 0x6e, 0x63, 0x6c, 0x75, 0x64, 0x65, 0x2f, 0x63
        /*0036*/ 	.byte	0x75, 0x74, 0x65, 0x2f, 0x70, 0x6f, 0x69, 0x6e, 0x74, 0x65, 0x72, 0x5f, 0x66, 0x6c, 0x61, 0x67
        /*0046*/ 	.byte	0x67, 0x65, 0x64, 0x2e, 0x68, 0x70, 0x70, 0x00
	.type		$str$26,@object
	.size		$str$26,($str$25 - $str$26)
$str$26:
        /*004e*/ 	.byte	0x2f, 0x74, 0x6d, 0x70, 0x2f, 0x63, 0x75, 0x74, 0x6c, 0x61, 0x73, 0x73, 0x5f, 0x73, 0x77, 0x65
        /*005e*/ 	.byte	0x65, 0x70, 0x5f, 0x73, 0x72, 0x63, 0x2f, 0x69, 0x6e, 0x63, 0x6c, 0x75, 0x64, 0x65, 0x2f, 0x63
        /*006e*/ 	.byte	0x75, 0x74, 0x65, 0x2f, 0x61, 0x74, 0x6f, 0x6d, 0x2f, 0x63, 0x6f, 0x70, 0x79, 0x5f, 0x74, 0x72
        /*007e*/ 	.byte	0x61, 0x69, 0x74, 0x73, 0x5f, 0x73, 0x6d, 0x31, 0x30, 0x30, 0x2e, 0x68, 0x70, 0x70, 0x00
	.type		$str$25,@object
	.size		$str$25,(__unnamed_1 - $str$25)
$str$25:
        /*008d*/ 	.byte	0x28, 0x28, 0x75, 0x69, 0x6e, 0x74, 0x33, 0x32, 0x5f, 0x74, 0x28, 0x74, 0x68, 0x72, 0x65, 0x61
        /*009d*/ 	.byte	0x64, 0x49, 0x64, 0x78, 0x2e, 0x78, 0x29, 0x20, 0x2f, 0x20, 0x33, 0x32, 0x29, 0x20, 0x25, 0x20
        /*00ad*/ 	.byte	0x34, 0x29, 0x20, 0x3d, 0x3d, 0x20, 0x28, 0x28, 0x28, 0x74, 0x6d, 0x65, 0x6d, 0x5f, 0x61, 0x64
        /*00bd*/ 	.byte	0x64, 0x72, 0x20, 0x3e, 0x3e, 0x20, 0x31, 0x36, 0x29, 0x20, 0x2f, 0x20, 0x33, 0x32, 0x29, 0x20
        /*00cd*/ 	.byte	0x25, 0x20, 0x34, 0x29, 0x00
	.type		__unnamed_1,@object
	.size		__unnamed_1,(__unnamed_2 - __unnamed_1)
__unnamed_1:
        /*00d2*/ 	.byte	0x61, 0x75, 0x74, 0x6f, 0x20, 0x63, 0x75, 0x74, 0x65, 0x3a, 0x3a, 0x61, 0x73, 0x5f, 0x70, 0x6f
        /* <DEDUP_REMOVED lines=24> */
        /*0262*/ 	.byte	0x38, 0x31, 0x39, 0x32, 0x3e, 0x3e, 0x3e, 0x3e, 0x5d, 0x00
	.type		__unnamed_2,@object
	.size		__unnamed_2,(.L_2 - __unnamed_2)
__unnamed_2:
        /* <DEDUP_REMOVED lines=43> */
        /*051c*/ 	.byte	0x74, 0x65, 0x3a, 0x3a, 0x43, 0x3c, 0x30, 0x3e, 0x3e, 0x3e, 0x3e, 0x5d, 0x00
.L_2:


//--------------------- .nv.shared._ZN7cutlass13device_kernelINS_4gemm6kernel13GemmUniversalIN4cute5tupleIJiiiiEEENS1_10collective13CollectiveMmaINS1_46MainloopSm100TmaUmmaWarpSpecializedBlockScaledILi2ELi2ELi1ENS5_IJNS4_1CILi2EEESB_NSA_ILi1EEEEEEEENS5_IJNSA_ILi256EEESF_SF_EEENS5_IJNS_12float_e4m3_tENS_13float_ue8m0_tEEEENS5_IJNS5_IJlSC_lEEENS4_6LayoutINS5_IJNS5_IJNS5_IJNSA_ILi32EEENSA_ILi4EEEEEEiEEESP_NS5_IJSC_iEEEEEENS5_IJNS5_IJNS5_IJNSA_ILi16EEESN_EEEiEEENS5_IJNS5_IJNSA_ILi0EEESC_EEENSA_ILi512EEEEEENS5_IJSV_iEEEEEEEEEEESJ_S12_NS4_8TiledMMAINS4_8MMA_AtomIJNS4_27SM100_MMA_MXF8F6F4_2x1SM_SSISH_SH_fSI_Li256ELi256ELNS4_4UMMA5MajorE0ELS17_0ELNS16_7ScaleInE0ELS18_0EEEEEENSL_INS5_IJSC_SC_SC_EEENS5_IJSV_SV_SV_EEEEENS5_IJNS4_10UnderscoreES1E_S1E_EEEEENS5_IJNS4_28SM100_TMA_2SM_LOAD_MULTICASTES1H_EEENS5_IJNS4_14ComposedLayoutINS4_7SwizzleILi3ELi4ELi3EEENS4_18smem_ptr_flag_bitsILi8EEENSL_INS5_IJNSA_ILi8EEENSA_ILi128EEEEEENS5_IJS1P_SC_EEEEEEENSL_INS5_IJNS5_IJNS5_IJSO_SC_EEENS5_IJSM_SC_EEEEEESC_NS5_IJSN_SB_EEEEEENS5_IJNS5_IJNS5_IJST_SX_EEESW_EEESV_NS5_IJSC_SX_EEEEEEEEEEEvNS4_8identityENS5_IJNS4_18SM100_TMA_2SM_LOADES1H_EEENS5_IJS1T_NSL_INS5_IJNS5_IJNS5_IJSO_SB_EEES1V_EEESC_S1X_EEENS5_IJS20_SV_NS5_IJSC_NSA_ILi1024EEEEEEEEEEEEEEvS25_EENS_8epilogue10collective18CollectiveEpilogueINS2H_23Sm100TmaWarpSpecializedILi4ELi2ELi64ELb1ELb0EEEJNS5_IJS1P_SF_SF_EEENS5_IJNSL_IS1P_SC_EENSL_INSA_ILi64EEESC_EEEEENS_10bfloat16_tESK_S2R_SK_NS2H_6fusion15FusionCallbacksIS2L_NS2S_17LinearCombinationIS2R_fS2R_fLNS_15FloatRoundStyleE2EEES2M_S2Q_JEEENS4_5SM1004TMEM4LOAD26SM100_TMEM_LOAD_32dp32b64xENS4_13SM90_TMA_LOADENS1J_IS1L_NS1M_ILi16EEENSL_INS5_IJS1O_S2O_EEENS5_IJS2O_SC_EEEEEEENS4_39AutoVectorizingCopyWithAssumedAlignmentILi128EEENS4_14SM90_TMA_STOREES37_S39_S39_EEEvvEEEEvNT_6ParamsE --------------------------
	.section	.nv.shared._ZN7cutlass13device_kernelINS_4gemm6kernel13GemmUniversalIN4cute5tupleIJiiiiEEENS1_10collective13CollectiveMmaINS1_46MainloopSm100TmaUmmaWarpSpecializedBlockScaledILi2ELi2ELi1ENS5_IJNS4_1CILi2EEESB_NSA_ILi1EEEEEEEENS5_IJNSA_ILi256EEESF_SF_EEENS5_IJNS_12float_e4m3_tENS_13float_ue8m0_tEEEENS5_IJNS5_IJlSC_lEEENS4_6LayoutINS5_IJNS5_IJNS5_IJNSA_ILi32EEENSA_ILi4EEEEEEiEEESP_NS5_IJSC_iEEEEEENS5_IJNS5_IJNS5_IJNSA_ILi16EEESN_EEEiEEENS5_IJNS5_IJNSA_ILi0EEESC_EEENSA_ILi512EEEEEENS5_IJSV_iEEEEEEEEEEESJ_S12_NS4_8TiledMMAINS4_8MMA_AtomIJNS4_27SM100_MMA_MXF8F6F4_2x1SM_SSISH_SH_fSI_Li256ELi256ELNS4_4UMMA5MajorE0ELS17_0ELNS16_7ScaleInE0ELS18_0EEEEEENSL_INS5_IJSC_SC_SC_EEENS5_IJSV_SV_SV_EEEEENS5_IJNS4_10UnderscoreES1E_S1E_EEEEENS5_IJNS4_28SM100_TMA_2SM_LOAD_MULTICASTES1H_EEENS5_IJNS4_14ComposedLayoutINS4_7SwizzleILi3ELi4ELi3EEENS4_18smem_ptr_flag_bitsILi8EEENSL_INS5_IJNSA_ILi8EEENSA_ILi128EEEEEENS5_IJS1P_SC_EEEEEEENSL_INS5_IJNS5_IJNS5_IJSO_SC_EEENS5_IJSM_SC_EEEEEESC_NS5_IJSN_SB_EEEEEENS5_IJNS5_IJNS5_IJST_SX_EEESW_EEESV_NS5_IJSC_SX_EEEEEEEEEEEvNS4_8identityENS5_IJNS4_18SM100_TMA_2SM_LOADES1H_EEENS5_IJS1T_NSL_INS5_IJNS5_IJNS5_IJSO_SB_EEES1V_EEESC_S1X_EEENS5_IJS20_SV_NS5_IJSC_NSA_ILi1024EEEEEEEEEEEEEEvS25_EENS_8epilogue10collective18CollectiveEpilogueINS2H_23Sm100TmaWarpSpecializedILi4ELi2ELi64ELb1ELb0EEEJNS5_IJS1P_SF_SF_EEENS5_IJNSL_IS1P_SC_EENSL_INSA_ILi64EEESC_EEEEENS_10bfloat16_tESK_S2R_SK_NS2H_6fusion15FusionCallbacksIS2L_NS2S_17LinearCombinationIS2R_fS2R_fLNS_15FloatRoundStyleE2EEES2M_S2Q_JEEENS4_5SM1004TMEM4LOAD26SM100_TMEM_LOAD_32dp32b64xENS4_13SM90_TMA_LOADENS1J_IS1L_NS1M_ILi16EEENSL_INS5_IJS1O_S2O_EEENS5_IJS2O_SC_EEEEEEENS4_39AutoVectorizingCopyWithAssumedAlignmentILi128EEENS4_14SM90_TMA_STOREES37_S39_S39_EEEvvEEEEvNT_6ParamsE,"aw",@nobits
	.sectionflags	@""
	.align	16
	.zero		1024


//--------------------- .nv.shared.reserved.0     --------------------------
	.section	.nv.shared.reserved.0,"aw",@nobits
	.weak		__nv_reservedSMEM_offset_0_alias
	.size		__nv_reservedSMEM_offset_0_alias, 0, 64
	.other		__nv_reservedSMEM_offset_0_alias,@"STO_CUDA_RESERVED_SHARED STV_DEFAULT"
__nv_reservedSMEM_offset_0_alias:
	.zero		0
.nv.shared.reserved.0:
	.zero		64
	.weak		__nv_reservedSMEM_tcgen05_partition
	.type		__nv_reservedSMEM_tcgen05_partition,@object
	.size		__nv_reservedSMEM_tcgen05_partition,(.L_0 - __nv_reservedSMEM_tcgen05_partition)
__nv_reservedSMEM_tcgen05_partition:
	.zero		32
.L_0:


//--------------------- .nv.global                --------------------------
	.section	.nv.global,"aw",@nobits
.nv.global:
	.type		_ZN40_INTERNAL_db693bd6_4_k_cu_01860364_162164cute1_E,@object
	.size		_ZN40_INTERNAL_db693bd6_4_k_cu_01860364_162164cute1_E,(_ZN40_INTERNAL_db693bd6_4_k_cu_01860364_162164cuda3std3__45__cpo6cbeginE - _ZN40_INTERNAL_db693bd6_4_k_cu_01860364_162164cute1_E)
_ZN40_INTERNAL_db693bd6_4_k_cu_01860364_162164cute1_E:
	.zero		1
	.type		_ZN40_INTERNAL_db693bd6_4_k_cu_01860364_162164cuda3std3__45__cpo6cbeginE,@object
	.size		_ZN40_INTERNAL_db693bd6_4_k_cu_01860364_162164cuda3std3__45__cpo6cbeginE,(_ZN40_INTERNAL_db693bd6_4_k_cu_01860364_162164cuda3std3__48in_placeE - _ZN40_INTERNAL_db693bd6_4_k_cu_01860364_162164cuda3std3__45__cpo6cbeginE)
_ZN40_INTERNAL_db693bd6_4_k_cu_01860364_162164cuda3std3__45__cpo6cbeginE:
	.zero		1
	.type		_ZN40_INTERNAL_db693bd6_4_k_cu_01860364_162164cuda3std3__48in_placeE,@object
	.size		_ZN40_INTERNAL_db693bd6_4_k_cu_01860364_162164cuda3std3__48in_placeE,(_ZN40_INTERNAL_db693bd6_4_k_cu_01860364_162164cuda3std6ranges3__45__cpo9iter_moveE - _ZN40_INTERNAL_db693bd6_4_k_cu_01860364_162164cuda3std3__48in_placeE)
_ZN40_INTERNAL_db693bd6_4_k_cu_01860364_162164cuda3std3__48in_placeE:
	.zero		1
	.type		_ZN40_INTERNAL_db693bd6_4_k_cu_01860364_162164cuda3std6ranges3__45__cpo9iter_moveE,@object
	.size		_ZN40_INTERNAL_db693bd6_4_k_cu_01860364_162164cuda3std6ranges3__45__cpo9iter_moveE,(_ZN40_INTERNAL_db693bd6_4_k_cu_01860364_162164cuda3std3__45__cpo5beginE - _ZN40_INTERNAL_db693bd6_4_k_cu_01860364_162164cuda3std6ranges3__45__cpo9iter_moveE)
_ZN40_INTERNAL_db693bd6_4_k_cu_01860364_162164cuda3std6ranges3__45__cpo9iter_moveE:
	.zero		1
	.type		_ZN40_INTERNAL_db693bd6_4_k_cu_01860364_162164cuda3std3__45__cpo5beginE,@object
	.size		_ZN40_INTERNAL_db693bd6_4_k_cu_01860364_162164cuda3std3__45__cpo5beginE,(_ZN40_INTERNAL_db693bd6_4_k_cu_01860364_162164cuda3std3__442_GLOBAL__N__db693bd6_4_k_cu_01860364_162166ignoreE - _ZN40_INTERNAL_db693bd6_4_k_cu_01860364_162164cuda3std3__45__cpo5beginE)
_ZN40_INTERNAL_db693bd6_4_k_cu_01860364_162164cuda3std3__45__cpo5beginE:
	.zero		1
	.type		_ZN40_INTERNAL_db693bd6_4_k_cu_01860364_162164cuda3std3__442_GLOBAL__N__db693bd6_4_k_cu_01860364_162166ignoreE,@object
	.size		_ZN40_INTERNAL_db693bd6_4_k_cu_01860364_162164cuda3std3__442_GLOBAL__N__db693bd6_4_k_cu_01860364_162166ignoreE,(_ZN40_INTERNAL_db693bd6_4_k_cu_01860364_162164cute7productE - _ZN40_INTERNAL_db693bd6_4_k_cu_01860364_162164cuda3std3__442_GLOBAL__N__db693bd6_4_k_cu_01860364_162166ignoreE)
_ZN40_INTERNAL_db693bd6_4_k_cu_01860364_162164cuda3std3__442_GLOBAL__N__db693bd6_4_k_cu_01860364_162166ignoreE:
	.zero		1
	.type		_ZN40_INTERNAL_db693bd6_4_k_cu_01860364_162164cute7productE,@object
	.size		_ZN40_INTERNAL_db693bd6_4_k_cu_01860364_162164cute7productE,(_ZN40_INTERNAL_db693bd6_4_k_cu_01860364_162164cuda3std3__45__cpo3endE - _ZN40_INTERNAL_db693bd6_4_k_cu_01860364_162164cute7productE)
_ZN40_INTERNAL_db693bd6_4_k_cu_01860364_162164cute7productE:
	.zero		1
	.type		_ZN40_INTERNAL_db693bd6_4_k_cu_01860364_162164cuda3std3__45__cpo3endE,@object
	.size		_ZN40_INTERNAL_db693bd6_4_k_cu_01860364_162164cuda3std3__45__cpo3endE,(_ZN40_INTERNAL_db693bd6_4_k_cu_01860364_162164cuda3std3__419piecewise_constructE - _ZN40_INTERNAL_db693bd6_4_k_cu_01860364_162164cuda3std3__45__cpo3endE)
_ZN40_INTERNAL_db693bd6_4_k_cu_01860364_162164cuda3std3__45__cpo3endE:
	.zero		1
	.type		_ZN40_INTERNAL_db693bd6_4_k_cu_01860364_162164cuda3std3__419piecewise_constructE,@object
	.size		_ZN40_INTERNAL_db693bd6_4_k_cu_01860364_162164cuda3std3__419piecewise_constructE,(_ZN40_INTERNAL_db693bd6_4_k_cu_01860364_162164cuda3std3__45__cpo4cendE - _ZN40_INTERNAL_db693bd6_4_k_cu_01860364_162164cuda3std3__419piecewise_constructE)
_ZN40_INTERNAL_db693bd6_4_k_cu_01860364_162164cuda3std3__419piecewise_constructE:
	.zero		1
	.type		_ZN40_INTERNAL_db693bd6_4_k_cu_01860364_162164cuda3std3__45__cpo4cendE,@object
	.size		_ZN40_INTERNAL_db693bd6_4_k_cu_01860364_162164cuda3std3__45__cpo4cendE,(_ZN40_INTERNAL_db693bd6_4_k_cu_01860364_162164cuda3std6ranges3__45__cpo4swapE - _ZN40_INTERNAL_db693bd6_4_k_cu_01860364_162164cuda3std3__45__cpo4cendE)
_ZN40_INTERNAL_db693bd6_4_k_cu_01860364_162164cuda3std3__45__cpo4cendE:
	.zero		1
	.type		_ZN40_INTERNAL_db693bd6_4_k_cu_01860364_162164cuda3std6ranges3__45__cpo4swapE,@object
	.size		_ZN40_INTERNAL_db693bd6_4_k_cu_01860364_162164cuda3std6ranges3__45__cpo4swapE,(.L_10 - _ZN40_INTERNAL_db693bd6_4_k_cu_01860364_162164cuda3std6ranges3__45__cpo4swapE)
_ZN40_INTERNAL_db693bd6_4_k_cu_01860364_162164cuda3std6ranges3__45__cpo4swapE:
	.zero		1
.L_10:


//--------------------- .nv.constant0._ZN7cutlass13device_kernelINS_4gemm6kernel13GemmUniversalIN4cute5tupleIJiiiiEEENS1_10collective13CollectiveMmaINS1_46MainloopSm100TmaUmmaWarpSpecializedBlockScaledILi2ELi2ELi1ENS5_IJNS4_1CILi2EEESB_NSA_ILi1EEEEEEEENS5_IJNSA_ILi256EEESF_SF_EEENS5_IJNS_12float_e4m3_tENS_13float_ue8m0_tEEEENS5_IJNS5_IJlSC_lEEENS4_6LayoutINS5_IJNS5_IJNS5_IJNSA_ILi32EEENSA_ILi4EEEEEEiEEESP_NS5_IJSC_iEEEEEENS5_IJNS5_IJNS5_IJNSA_ILi16EEESN_EEEiEEENS5_IJNS5_IJNSA_ILi0EEESC_EEENSA_ILi512EEEEEENS5_IJSV_iEEEEEEEEEEESJ_S12_NS4_8TiledMMAINS4_8MMA_AtomIJNS4_27SM100_MMA_MXF8F6F4_2x1SM_SSISH_SH_fSI_Li256ELi256ELNS4_4UMMA5MajorE0ELS17_0ELNS16_7ScaleInE0ELS18_0EEEEEENSL_INS5_IJSC_SC_SC_EEENS5_IJSV_SV_SV_EEEEENS5_IJNS4_10UnderscoreES1E_S1E_EEEEENS5_IJNS4_28SM100_TMA_2SM_LOAD_MULTICASTES1H_EEENS5_IJNS4_14ComposedLayoutINS4_7SwizzleILi3ELi4ELi3EEENS4_18smem_ptr_flag_bitsILi8EEENSL_INS5_IJNSA_ILi8EEENSA_ILi128EEEEEENS5_IJS1P_SC_EEEEEEENSL_INS5_IJNS5_IJNS5_IJSO_SC_EEENS5_IJSM_SC_EEEEEESC_NS5_IJSN_SB_EEEEEENS5_IJNS5_IJNS5_IJST_SX_EEESW_EEESV_NS5_IJSC_SX_EEEEEEEEEEEvNS4_8identityENS5_IJNS4_18SM100_TMA_2SM_LOADES1H_EEENS5_IJS1T_NSL_INS5_IJNS5_IJNS5_IJSO_SB_EEES1V_EEESC_S1X_EEENS5_IJS20_SV_NS5_IJSC_NSA_ILi1024EEEEEEEEEEEEEEvS25_EENS_8epilogue10collective18CollectiveEpilogueINS2H_23Sm100TmaWarpSpecializedILi4ELi2ELi64ELb1ELb0EEEJNS5_IJS1P_SF_SF_EEENS5_IJNSL_IS1P_SC_EENSL_INSA_ILi64EEESC_EEEEENS_10bfloat16_tESK_S2R_SK_NS2H_6fusion15FusionCallbacksIS2L_NS2S_17LinearCombinationIS2R_fS2R_fLNS_15FloatRoundStyleE2EEES2M_S2Q_JEEENS4_5SM1004TMEM4LOAD26SM100_TMEM_LOAD_32dp32b64xENS4_13SM90_TMA_LOADENS1J_IS1L_NS1M_ILi16EEENSL_INS5_IJS1O_S2O_EEENS5_IJS2O_SC_EEEEEEENS4_39AutoVectorizingCopyWithAssumedAlignmentILi128EEENS4_14SM90_TMA_STOREES37_S39_S39_EEEvvEEEEvNT_6ParamsE --------------------------
	.section	.nv.constant0._ZN7cutlass13device_kernelINS_4gemm6kernel13GemmUniversalIN4cute5tupleIJiiiiEEENS1_10collective13CollectiveMmaINS1_46MainloopSm100TmaUmmaWarpSpecializedBlockScaledILi2ELi2ELi1ENS5_IJNS4_1CILi2EEESB_NSA_ILi1EEEEEEEENS5_IJNSA_ILi256EEESF_SF_EEENS5_IJNS_12float_e4m3_tENS_13float_ue8m0_tEEEENS5_IJNS5_IJlSC_lEEENS4_6LayoutINS5_IJNS5_IJNS5_IJNSA_ILi32EEENSA_ILi4EEEEEEiEEESP_NS5_IJSC_iEEEEEENS5_IJNS5_IJNS5_IJNSA_ILi16EEESN_EEEiEEENS5_IJNS5_IJNSA_ILi0EEESC_EEENSA_ILi512EEEEEENS5_IJSV_iEEEEEEEEEEESJ_S12_NS4_8TiledMMAINS4_8MMA_AtomIJNS4_27SM100_MMA_MXF8F6F4_2x1SM_SSISH_SH_fSI_Li256ELi256ELNS4_4UMMA5MajorE0ELS17_0ELNS16_7ScaleInE0ELS18_0EEEEEENSL_INS5_IJSC_SC_SC_EEENS5_IJSV_SV_SV_EEEEENS5_IJNS4_10UnderscoreES1E_S1E_EEEEENS5_IJNS4_28SM100_TMA_2SM_LOAD_MULTICASTES1H_EEENS5_IJNS4_14ComposedLayoutINS4_7SwizzleILi3ELi4ELi3EEENS4_18smem_ptr_flag_bitsILi8EEENSL_INS5_IJNSA_ILi8EEENSA_ILi128EEEEEENS5_IJS1P_SC_EEEEEEENSL_INS5_IJNS5_IJNS5_IJSO_SC_EEENS5_IJSM_SC_EEEEEESC_NS5_IJSN_SB_EEEEEENS5_IJNS5_IJNS5_IJST_SX_EEESW_EEESV_NS5_IJSC_SX_EEEEEEEEEEEvNS4_8identityENS5_IJNS4_18SM100_TMA_2SM_LOADES1H_EEENS5_IJS1T_NSL_INS5_IJNS5_IJNS5_IJSO_SB_EEES1V_EEESC_S1X_EEENS5_IJS20_SV_NS5_IJSC_NSA_ILi1024EEEEEEEEEEEEEEvS25_EENS_8epilogue10collective18CollectiveEpilogueINS2H_23Sm100TmaWarpSpecializedILi4ELi2ELi64ELb1ELb0EEEJNS5_IJS1P_SF_SF_EEENS5_IJNSL_IS1P_SC_EENSL_INSA_ILi64EEESC_EEEEENS_10bfloat16_tESK_S2R_SK_NS2H_6fusion15FusionCallbacksIS2L_NS2S_17LinearCombinationIS2R_fS2R_fLNS_15FloatRoundStyleE2EEES2M_S2Q_JEEENS4_5SM1004TMEM4LOAD26SM100_TMEM_LOAD_32dp32b64xENS4_13SM90_TMA_LOADENS1J_IS1L_NS1M_ILi16EEENSL_INS5_IJS1O_S2O_EEENS5_IJS2O_SC_EEEEEEENS4_39AutoVectorizingCopyWithAssumedAlignmentILi128EEENS4_14SM90_TMA_STOREES37_S39_S39_EEEvvEEEEvNT_6ParamsE,"a",@progbits
	.sectionflags	@""
	.align	4
.nv.constant0._ZN7cutlass13device_kernelINS_4gemm6kernel13GemmUniversalIN4cute5tupleIJiiiiEEENS1_10collective13CollectiveMmaINS1_46MainloopSm100TmaUmmaWarpSpecializedBlockScaledILi2ELi2ELi1ENS5_IJNS4_1CILi2EEESB_NSA_ILi1EEEEEEEENS5_IJNSA_ILi256EEESF_SF_EEENS5_IJNS_12float_e4m3_tENS_13float_ue8m0_tEEEENS5_IJNS5_IJlSC_lEEENS4_6LayoutINS5_IJNS5_IJNS5_IJNSA_ILi32EEENSA_ILi4EEEEEEiEEESP_NS5_IJSC_iEEEEEENS5_IJNS5_IJNS5_IJNSA_ILi16EEESN_EEEiEEENS5_IJNS5_IJNSA_ILi0EEESC_EEENSA_ILi512EEEEEENS5_IJSV_iEEEEEEEEEEESJ_S12_NS4_8TiledMMAINS4_8MMA_AtomIJNS4_27SM100_MMA_MXF8F6F4_2x1SM_SSISH_SH_fSI_Li256ELi256ELNS4_4UMMA5MajorE0ELS17_0ELNS16_7ScaleInE0ELS18_0EEEEEENSL_INS5_IJSC_SC_SC_EEENS5_IJSV_SV_SV_EEEEENS5_IJNS4_10UnderscoreES1E_S1E_EEEEENS5_IJNS4_28SM100_TMA_2SM_LOAD_MULTICASTES1H_EEENS5_IJNS4_14ComposedLayoutINS4_7SwizzleILi3ELi4ELi3EEENS4_18smem_ptr_flag_bitsILi8EEENSL_INS5_IJNSA_ILi8EEENSA_ILi128EEEEEENS5_IJS1P_SC_EEEEEEENSL_INS5_IJNS5_IJNS5_IJSO_SC_EEENS5_IJSM_SC_EEEEEESC_NS5_IJSN_SB_EEEEEENS5_IJNS5_IJNS5_IJST_SX_EEESW_EEESV_NS5_IJSC_SX_EEEEEEEEEEEvNS4_8identityENS5_IJNS4_18SM100_TMA_2SM_LOADES1H_EEENS5_IJS1T_NSL_INS5_IJNS5_IJNS5_IJSO_SB_EEES1V_EEESC_S1X_EEENS5_IJS20_SV_NS5_IJSC_NSA_ILi1024EEEEEEEEEEEEEEvS25_EENS_8epilogue10collective18CollectiveEpilogueINS2H_23Sm100TmaWarpSpecializedILi4ELi2ELi64ELb1ELb0EEEJNS5_IJS1P_SF_SF_EEENS5_IJNSL_IS1P_SC_EENSL_INSA_ILi64EEESC_EEEEENS_10bfloat16_tESK_S2R_SK_NS2H_6fusion15FusionCallbacksIS2L_NS2S_17LinearCombinationIS2R_fS2R_fLNS_15FloatRoundStyleE2EEES2M_S2Q_JEEENS4_5SM1004TMEM4LOAD26SM100_TMEM_LOAD_32dp32b64xENS4_13SM90_TMA_LOADENS1J_IS1L_NS1M_ILi16EEENSL_INS5_IJS1O_S2O_EEENS5_IJS2O_SC_EEEEEEENS4_39AutoVectorizingCopyWithAssumedAlignmentILi128EEENS4_14SM90_TMA_STOREES37_S39_S39_EEEvvEEEEvNT_6ParamsE:
	.zero		3968


//--------------------- SYMBOLS --------------------------

	.type		.nv.reservedSmem.offset0,@object
	.size		.nv.reservedSmem.offset0,0x4
	.type		.nv.reservedSmem.cap,@object
	.size		.nv.reservedSmem.cap,0x4
	.type		__assertfail,@function
